	.target	sm_103a

	.elftype	@"ET_EXEC"


//--------------------- .note.nv.tkinfo           --------------------------
	.section	.note.nv.tkinfo,"",@"SHT_NOTE"
	.sectionflags	@"SHF_NOTE_NV_TKINFO"
	.tkinfo
        /*0018*/ 	.word	0x00000002
        /*0030*/ 	.string	""
        /*0030*/ 	.string	"ptxas"
        /*0030*/ 	.string	"Cuda compilation tools, release 13.0, V13.0.88"
        /*0030*/ 	.string	"Build cuda_13.0.r13.0/compiler.36424714_0"
        /*0030*/ 	.string	"-arch sm_103a -m 64 "



//--------------------- .note.nv.cuinfo           --------------------------
	.section	.note.nv.cuinfo,"",@"SHT_NOTE"
	.sectionflags	@"SHF_NOTE_NV_CUINFO"
        /*0018*/ 	.short	0x0002
        /*001a*/ 	.short	0x0067
        /*001c*/ 	.short	0x0082
	.zero		2


//--------------------- .nv.info                  --------------------------
	.section	.nv.info,"",@"SHT_CUDA_INFO"
	.align	4


	//----- nvinfo : EIATTR_REGCOUNT
	.align		4
        /*0000*/ 	.byte	0x04, 0x2f
        /*0002*/ 	.short	(.L_38 - .L_37)
	.align		4
.L_37:
        /*0004*/ 	.word	index@(_ZN2at6native65_GLOBAL__N__c0d6c1cb_32_DistributionExponentialKernel_cu_5881736643distribution_elementwise_grid_stride_kernelIdLi2EZNS0_9templates4cuda21uniform_and_transformIddPNS_17CUDAGeneratorImplEZZZNS4_18exponential_kernelIS7_EEvRNS_18TensorIteratorBaseEdT_ENKUlvE_clEvENKUlvE_clEvEUldE_EEvSA_T1_T2_EUlP24curandStatePhilox4_32_10E_ZNS1_27distribution_nullary_kernelIdd7double2S7_SJ_SE_EEvSA_SG_RKT3_T4_EUlidE_EEvlNS_15PhiloxCudaStateESF_SG_)
        /*0008*/ 	.word	0x00000038


	//----- nvinfo : EIATTR_FRAME_SIZE
	.align		4
.L_38:
        /*000c*/ 	.byte	0x04, 0x11
        /*000e*/ 	.short	(.L_40 - .L_39)
	.align		4
.L_39:
        /*0010*/ 	.word	index@($__internal_19_$__cuda_sm20_div_s64)
        /*0014*/ 	.word	0x00000000


	//----- nvinfo : EIATTR_FRAME_SIZE
	.align		4
.L_40:
        /*0018*/ 	.byte	0x04, 0x11
        /*001a*/ 	.short	(.L_42 - .L_41)
	.align		4
.L_41:
        /*001c*/ 	.word	index@($__internal_18_$__cuda_sm20_dblrcp_rn_slowpath_v3)
        /*0020*/ 	.word	0x00000000


	//----- nvinfo : EIATTR_FRAME_SIZE
	.align		4
.L_42:
        /*0024*/ 	.byte	0x04, 0x11
        /*0026*/ 	.short	(.L_44 - .L_43)
	.align		4
.L_43:
        /*0028*/ 	.word	index@(_ZN2at6native65_GLOBAL__N__c0d6c1cb_32_DistributionExponentialKernel_cu_5881736643distribution_elementwise_grid_stride_kernelIdLi2EZNS0_9templates4cuda21uniform_and_transformIddPNS_17CUDAGeneratorImplEZZZNS4_18exponential_kernelIS7_EEvRNS_18TensorIteratorBaseEdT_ENKUlvE_clEvENKUlvE_clEvEUldE_EEvSA_T1_T2_EUlP24curandStatePhilox4_32_10E_ZNS1_27distribution_nullary_kernelIdd7double2S7_SJ_SE_EEvSA_SG_RKT3_T4_EUlidE_EEvlNS_15PhiloxCudaStateESF_SG_)
        /*002c*/ 	.word	0x00000000


	//----- nvinfo : EIATTR_REGCOUNT
	.align		4
.L_44:
        /*0030*/ 	.byte	0x04, 0x2f
        /*0032*/ 	.short	(.L_46 - .L_45)
	.align		4
.L_45:
        /*0034*/ 	.word	index@(_ZN2at6native65_GLOBAL__N__c0d6c1cb_32_DistributionExponentialKernel_cu_5881736643distribution_elementwise_grid_stride_kernelIdLi2EZNS0_9templates4cuda21uniform_and_transformIddPNS_17CUDAGeneratorImplEZZZNS4_18exponential_kernelIS7_EEvRNS_18TensorIteratorBaseEdT_ENKUlvE_clEvENKUlvE_clEvEUldE_EEvSA_T1_T2_EUlP24curandStatePhilox4_32_10E_ZNS1_27distribution_nullary_kernelIdd7double2S7_SJ_SE_EEvSA_SG_RKT3_T4_EUlidE0_EEvlNS_15PhiloxCudaStateESF_SG_)
        /*0038*/ 	.word	0x0000003a


	//----- nvinfo : EIATTR_FRAME_SIZE
	.align		4
.L_46:
        /*003c*/ 	.byte	0x04, 0x11
        /*003e*/ 	.short	(.L_48 - .L_47)
	.align		4
.L_47:
        /*0040*/ 	.word	index@($__internal_17_$__cuda_sm20_div_s64)
        /*0044*/ 	.word	0x00000000


	//----- nvinfo : EIATTR_FRAME_SIZE
	.align		4
.L_48:
        /*0048*/ 	.byte	0x04, 0x11
        /*004a*/ 	.short	(.L_50 - .L_49)
	.align		4
.L_49:
        /*004c*/ 	.word	index@($__internal_16_$__cuda_sm20_dblrcp_rn_slowpath_v3)
        /*0050*/ 	.word	0x00000000


	//----- nvinfo : EIATTR_FRAME_SIZE
	.align		4
.L_50:
        /*0054*/ 	.byte	0x04, 0x11
        /*0056*/ 	.short	(.L_52 - .L_51)
	.align		4
.L_51:
        /*0058*/ 	.word	index@(_ZN2at6native65_GLOBAL__N__c0d6c1cb_32_DistributionExponentialKernel_cu_5881736643distribution_elementwise_grid_stride_kernelIdLi2EZNS0_9templates4cuda21uniform_and_transformIddPNS_17CUDAGeneratorImplEZZZNS4_18exponential_kernelIS7_EEvRNS_18TensorIteratorBaseEdT_ENKUlvE_clEvENKUlvE_clEvEUldE_EEvSA_T1_T2_EUlP24curandStatePhilox4_32_10E_ZNS1_27distribution_nullary_kernelIdd7double2S7_SJ_SE_EEvSA_SG_RKT3_T4_EUlidE0_EEvlNS_15PhiloxCudaStateESF_SG_)
        /*005c*/ 	.word	0x00000000


	//----- nvinfo : EIATTR_REGCOUNT
	.align		4
.L_52:
        /*0060*/ 	.byte	0x04, 0x2f
        /*0062*/ 	.short	(.L_54 - .L_53)
	.align		4
.L_53:
        /*0064*/ 	.word	index@(_ZN2at6native65_GLOBAL__N__c0d6c1cb_32_DistributionExponentialKernel_cu_5881736643distribution_elementwise_grid_stride_kernelIdLi2EZNS0_9templates4cuda21uniform_and_transformIddPNS_17CUDAGeneratorImplEZZZNS4_18exponential_kernelIS7_EEvRNS_18TensorIteratorBaseEdT_ENKUlvE_clEvENKUlvE_clEvEUldE_EEvSA_T1_T2_EUlP24curandStatePhilox4_32_10E0_ZNS1_27distribution_nullary_kernelIdd6float4S7_SJ_SE_EEvSA_SG_RKT3_T4_EUlidE_EEvlNS_15PhiloxCudaStateESF_SG_)
        /*0068*/ 	.word	0x0000003c


	//----- nvinfo : EIATTR_FRAME_SIZE
	.align		4
.L_54:
        /*006c*/ 	.byte	0x04, 0x11
        /*006e*/ 	.short	(.L_56 - .L_55)
	.align		4
.L_55:
        /*0070*/ 	.word	index@($__internal_15_$__cuda_sm20_div_s64)
        /*0074*/ 	.word	0x00000000


	//----- nvinfo : EIATTR_FRAME_SIZE
	.align		4
.L_56:
        /*0078*/ 	.byte	0x04, 0x11
        /*007a*/ 	.short	(.L_58 - .L_57)
	.align		4
.L_57:
        /*007c*/ 	.word	index@($__internal_14_$__cuda_sm20_dblrcp_rn_slowpath_v3)
        /*0080*/ 	.word	0x00000000


	//----- nvinfo : EIATTR_FRAME_SIZE
	.align		4
.L_58:
        /*0084*/ 	.byte	0x04, 0x11
        /*0086*/ 	.short	(.L_60 - .L_59)
	.align		4
.L_59:
        /*0088*/ 	.word	index@(_ZN2at6native65_GLOBAL__N__c0d6c1cb_32_DistributionExponentialKernel_cu_5881736643distribution_elementwise_grid_stride_kernelIdLi2EZNS0_9templates4cuda21uniform_and_transformIddPNS_17CUDAGeneratorImplEZZZNS4_18exponential_kernelIS7_EEvRNS_18TensorIteratorBaseEdT_ENKUlvE_clEvENKUlvE_clEvEUldE_EEvSA_T1_T2_EUlP24curandStatePhilox4_32_10E0_ZNS1_27distribution_nullary_kernelIdd6float4S7_SJ_SE_EEvSA_SG_RKT3_T4_EUlidE_EEvlNS_15PhiloxCudaStateESF_SG_)
        /*008c*/ 	.word	0x00000000


	//----- nvinfo : EIATTR_REGCOUNT
	.align		4
.L_60:
        /*0090*/ 	.byte	0x04, 0x2f
        /*0092*/ 	.short	(.L_62 - .L_61)
	.align		4
.L_61:
        /*0094*/ 	.word	index@(_ZN2at6native65_GLOBAL__N__c0d6c1cb_32_DistributionExponentialKernel_cu_5881736643distribution_elementwise_grid_stride_kernelIdLi2EZNS0_9templates4cuda21uniform_and_transformIddPNS_17CUDAGeneratorImplEZZZNS4_18exponential_kernelIS7_EEvRNS_18TensorIteratorBaseEdT_ENKUlvE_clEvENKUlvE_clEvEUldE_EEvSA_T1_T2_EUlP24curandStatePhilox4_32_10E0_ZNS1_27distribution_nullary_kernelIdd6float4S7_SJ_SE_EEvSA_SG_RKT3_T4_EUlidE0_EEvlNS_15PhiloxCudaStateESF_SG_)
        /*0098*/ 	.word	0x00000039


	//----- nvinfo : EIATTR_FRAME_SIZE
	.align		4
.L_62:
        /*009c*/ 	.byte	0x04, 0x11
        /*009e*/ 	.short	(.L_64 - .L_63)
	.align		4
.L_63:
        /*00a0*/ 	.word	index@($__internal_13_$__cuda_sm20_div_s64)
        /*00a4*/ 	.word	0x00000000


	//----- nvinfo : EIATTR_FRAME_SIZE
	.align		4
.L_64:
        /*00a8*/ 	.byte	0x04, 0x11
        /*00aa*/ 	.short	(.L_66 - .L_65)
	.align		4
.L_65:
        /*00ac*/ 	.word	index@($__internal_12_$__cuda_sm20_dblrcp_rn_slowpath_v3)
        /*00b0*/ 	.word	0x00000000


	//----- nvinfo : EIATTR_FRAME_SIZE
	.align		4
.L_66:
        /*00b4*/ 	.byte	0x04, 0x11
        /*00b6*/ 	.short	(.L_68 - .L_67)
	.align		4
.L_67:
        /*00b8*/ 	.word	index@(_ZN2at6native65_GLOBAL__N__c0d6c1cb_32_DistributionExponentialKernel_cu_5881736643distribution_elementwise_grid_stride_kernelIdLi2EZNS0_9templates4cuda21uniform_and_transformIddPNS_17CUDAGeneratorImplEZZZNS4_18exponential_kernelIS7_EEvRNS_18TensorIteratorBaseEdT_ENKUlvE_clEvENKUlvE_clEvEUldE_EEvSA_T1_T2_EUlP24curandStatePhilox4_32_10E0_ZNS1_27distribution_nullary_kernelIdd6float4S7_SJ_SE_EEvSA_SG_RKT3_T4_EUlidE0_EEvlNS_15PhiloxCudaStateESF_SG_)
        /*00bc*/ 	.word	0x00000000


	//----- nvinfo : EIATTR_REGCOUNT
	.align		4
.L_68:
        /*00c0*/ 	.byte	0x04, 0x2f
        /*00c2*/ 	.short	(.L_70 - .L_69)
	.align		4
.L_69:
        /*00c4*/ 	.word	index@(_ZN2at6native65_GLOBAL__N__c0d6c1cb_32_DistributionExponentialKernel_cu_5881736643distribution_elementwise_grid_stride_kernelIfLi4EZNS0_9templates4cuda21uniform_and_transformIffPNS_17CUDAGeneratorImplEZZZNS4_18exponential_kernelIS7_EEvRNS_18TensorIteratorBaseEdT_ENKUlvE_clEvENKUlvE0_clEvEUlfE_EEvSA_T1_T2_EUlP24curandStatePhilox4_32_10E_ZNS1_27distribution_nullary_kernelIff7double2S7_SJ_SE_EEvSA_SG_RKT3_T4_EUlifE_EEvlNS_15PhiloxCudaStateESF_SG_)
        /*00c8*/ 	.word	0x00000038


	//----- nvinfo : EIATTR_FRAME_SIZE
	.align		4
.L_70:
        /*00cc*/ 	.byte	0x04, 0x11
        /*00ce*/ 	.short	(.L_72 - .L_71)
	.align		4
.L_71:
        /*00d0*/ 	.word	index@($__internal_11_$__cuda_sm20_div_s64)
        /*00d4*/ 	.word	0x00000000


	//----- nvinfo : EIATTR_FRAME_SIZE
	.align		4
.L_72:
        /*00d8*/ 	.byte	0x04, 0x11
        /*00da*/ 	.short	(.L_74 - .L_73)
	.align		4
.L_73:
        /*00dc*/ 	.word	index@(_ZN2at6native65_GLOBAL__N__c0d6c1cb_32_DistributionExponentialKernel_cu_5881736643distribution_elementwise_grid_stride_kernelIfLi4EZNS0_9templates4cuda21uniform_and_transformIffPNS_17CUDAGeneratorImplEZZZNS4_18exponential_kernelIS7_EEvRNS_18TensorIteratorBaseEdT_ENKUlvE_clEvENKUlvE0_clEvEUlfE_EEvSA_T1_T2_EUlP24curandStatePhilox4_32_10E_ZNS1_27distribution_nullary_kernelIff7double2S7_SJ_SE_EEvSA_SG_RKT3_T4_EUlifE_EEvlNS_15PhiloxCudaStateESF_SG_)
        /*00e0*/ 	.word	0x00000000


	//----- nvinfo : EIATTR_REGCOUNT
	.align		4
.L_74:
        /*00e4*/ 	.byte	0x04, 0x2f
        /*00e6*/ 	.short	(.L_76 - .L_75)
	.align		4
.L_75:
        /*00e8*/ 	.word	index@(_ZN2at6native65_GLOBAL__N__c0d6c1cb_32_DistributionExponentialKernel_cu_5881736643distribution_elementwise_grid_stride_kernelIfLi4EZNS0_9templates4cuda21uniform_and_transformIffPNS_17CUDAGeneratorImplEZZZNS4_18exponential_kernelIS7_EEvRNS_18TensorIteratorBaseEdT_ENKUlvE_clEvENKUlvE0_clEvEUlfE_EEvSA_T1_T2_EUlP24curandStatePhilox4_32_10E_ZNS1_27distribution_nullary_kernelIff7double2S7_SJ_SE_EEvSA_SG_RKT3_T4_EUlifE0_EEvlNS_15PhiloxCudaStateESF_SG_)
        /*00ec*/ 	.word	0x00000033


	//----- nvinfo : EIATTR_FRAME_SIZE
	.align		4
.L_76:
        /*00f0*/ 	.byte	0x04, 0x11
        /*00f2*/ 	.short	(.L_78 - .L_77)
	.align		4
.L_77:
        /*00f4*/ 	.word	index@($__internal_10_$__cuda_sm20_div_s64)
        /*00f8*/ 	.word	0x00000000


	//----- nvinfo : EIATTR_FRAME_SIZE
	.align		4
.L_78:
        /*00fc*/ 	.byte	0x04, 0x11
        /*00fe*/ 	.short	(.L_80 - .L_79)
	.align		4
.L_79:
        /*0100*/ 	.word	index@(_ZN2at6native65_GLOBAL__N__c0d6c1cb_32_DistributionExponentialKernel_cu_5881736643distribution_elementwise_grid_stride_kernelIfLi4EZNS0_9templates4cuda21uniform_and_transformIffPNS_17CUDAGeneratorImplEZZZNS4_18exponential_kernelIS7_EEvRNS_18TensorIteratorBaseEdT_ENKUlvE_clEvENKUlvE0_clEvEUlfE_EEvSA_T1_T2_EUlP24curandStatePhilox4_32_10E_ZNS1_27distribution_nullary_kernelIff7double2S7_SJ_SE_EEvSA_SG_RKT3_T4_EUlifE0_EEvlNS_15PhiloxCudaStateESF_SG_)
        /*0104*/ 	.word	0x00000000


	//----- nvinfo : EIATTR_REGCOUNT
	.align		4
.L_80:
        /*0108*/ 	.byte	0x04, 0x2f
        /*010a*/ 	.short	(.L_82 - .L_81)
	.align		4
.L_81:
        /*010c*/ 	.word	index@(_ZN2at6native65_GLOBAL__N__c0d6c1cb_32_DistributionExponentialKernel_cu_5881736643distribution_elementwise_grid_stride_kernelIfLi4EZNS0_9templates4cuda21uniform_and_transformIffPNS_17CUDAGeneratorImplEZZZNS4_18exponential_kernelIS7_EEvRNS_18TensorIteratorBaseEdT_ENKUlvE_clEvENKUlvE0_clEvEUlfE_EEvSA_T1_T2_EUlP24curandStatePhilox4_32_10E0_ZNS1_27distribution_nullary_kernelIff6float4S7_SJ_SE_EEvSA_SG_RKT3_T4_EUlifE_EEvlNS_15PhiloxCudaStateESF_SG_)
        /*0110*/ 	.word	0x00000038


	//----- nvinfo : EIATTR_FRAME_SIZE
	.align		4
.L_82:
        /*0114*/ 	.byte	0x04, 0x11
        /*0116*/ 	.short	(.L_84 - .L_83)
	.align		4
.L_83:
        /*0118*/ 	.word	index@($__internal_9_$__cuda_sm20_div_s64)
        /*011c*/ 	.word	0x00000000


	//----- nvinfo : EIATTR_FRAME_SIZE
	.align		4
.L_84:
        /*0120*/ 	.byte	0x04, 0x11
        /*0122*/ 	.short	(.L_86 - .L_85)
	.align		4
.L_85:
        /*0124*/ 	.word	index@(_ZN2at6native65_GLOBAL__N__c0d6c1cb_32_DistributionExponentialKernel_cu_5881736643distribution_elementwise_grid_stride_kernelIfLi4EZNS0_9templates4cuda21uniform_and_transformIffPNS_17CUDAGeneratorImplEZZZNS4_18exponential_kernelIS7_EEvRNS_18TensorIteratorBaseEdT_ENKUlvE_clEvENKUlvE0_clEvEUlfE_EEvSA_T1_T2_EUlP24curandStatePhilox4_32_10E0_ZNS1_27distribution_nullary_kernelIff6float4S7_SJ_SE_EEvSA_SG_RKT3_T4_EUlifE_EEvlNS_15PhiloxCudaStateESF_SG_)
        /*0128*/ 	.word	0x00000000


	//----- nvinfo : EIATTR_REGCOUNT
	.align		4
.L_86:
        /*012c*/ 	.byte	0x04, 0x2f
        /*012e*/ 	.short	(.L_88 - .L_87)
	.align		4
.L_87:
        /*0130*/ 	.word	index@(_ZN2at6native65_GLOBAL__N__c0d6c1cb_32_DistributionExponentialKernel_cu_5881736643distribution_elementwise_grid_stride_kernelIfLi4EZNS0_9templates4cuda21uniform_and_transformIffPNS_17CUDAGeneratorImplEZZZNS4_18exponential_kernelIS7_EEvRNS_18TensorIteratorBaseEdT_ENKUlvE_clEvENKUlvE0_clEvEUlfE_EEvSA_T1_T2_EUlP24curandStatePhilox4_32_10E0_ZNS1_27distribution_nullary_kernelIff6float4S7_SJ_SE_EEvSA_SG_RKT3_T4_EUlifE0_EEvlNS_15PhiloxCudaStateESF_SG_)
        /*0134*/ 	.word	0x0000002d


	//----- nvinfo : EIATTR_FRAME_SIZE
	.align		4
.L_88:
        /*0138*/ 	.byte	0x04, 0x11
        /*013a*/ 	.short	(.L_90 - .L_89)
	.align		4
.L_89:
        /*013c*/ 	.word	index@($__internal_8_$__cuda_sm20_div_s64)
        /*0140*/ 	.word	0x00000000


	//----- nvinfo : EIATTR_FRAME_SIZE
	.align		4
.L_90:
        /*0144*/ 	.byte	0x04, 0x11
        /*0146*/ 	.short	(.L_92 - .L_91)
	.align		4
.L_91:
        /*0148*/ 	.word	index@(_ZN2at6native65_GLOBAL__N__c0d6c1cb_32_DistributionExponentialKernel_cu_5881736643distribution_elementwise_grid_stride_kernelIfLi4EZNS0_9templates4cuda21uniform_and_transformIffPNS_17CUDAGeneratorImplEZZZNS4_18exponential_kernelIS7_EEvRNS_18TensorIteratorBaseEdT_ENKUlvE_clEvENKUlvE0_clEvEUlfE_EEvSA_T1_T2_EUlP24curandStatePhilox4_32_10E0_ZNS1_27distribution_nullary_kernelIff6float4S7_SJ_SE_EEvSA_SG_RKT3_T4_EUlifE0_EEvlNS_15PhiloxCudaStateESF_SG_)
        /*014c*/ 	.word	0x00000000


	//----- nvinfo : EIATTR_REGCOUNT
	.align		4
.L_92:
        /*0150*/ 	.byte	0x04, 0x2f
        /*0152*/ 	.short	(.L_94 - .L_93)
	.align		4
.L_93:
        /*0154*/ 	.word	index@(_ZN2at6native65_GLOBAL__N__c0d6c1cb_32_DistributionExponentialKernel_cu_5881736643distribution_elementwise_grid_stride_kernelIfLi4EZNS0_9templates4cuda21uniform_and_transformIN3c104HalfEfPNS_17CUDAGeneratorImplEZZZNS4_18exponential_kernelIS9_EEvRNS_18TensorIteratorBaseEdT_ENKUlvE_clEvENKUlvE1_clEvEUlfE_EEvSC_T1_T2_EUlP24curandStatePhilox4_32_10E_ZNS1_27distribution_nullary_kernelIS7_f7double2S9_SL_SG_EEvSC_SI_RKT3_T4_EUlifE_EEvlNS_15PhiloxCudaStateESH_SI_)
        /*0158*/ 	.word	0x00000037


	//----- nvinfo : EIATTR_FRAME_SIZE
	.align		4
.L_94:
        /*015c*/ 	.byte	0x04, 0x11
        /*015e*/ 	.short	(.L_96 - .L_95)
	.align		4
.L_95:
        /*0160*/ 	.word	index@($__internal_7_$__cuda_sm20_div_s64)
        /*0164*/ 	.word	0x00000000


	//----- nvinfo : EIATTR_FRAME_SIZE
	.align		4
.L_96:
        /*0168*/ 	.byte	0x04, 0x11
        /*016a*/ 	.short	(.L_98 - .L_97)
	.align		4
.L_97:
        /*016c*/ 	.word	index@(_ZN2at6native65_GLOBAL__N__c0d6c1cb_32_DistributionExponentialKernel_cu_5881736643distribution_elementwise_grid_stride_kernelIfLi4EZNS0_9templates4cuda21uniform_and_transformIN3c104HalfEfPNS_17CUDAGeneratorImplEZZZNS4_18exponential_kernelIS9_EEvRNS_18TensorIteratorBaseEdT_ENKUlvE_clEvENKUlvE1_clEvEUlfE_EEvSC_T1_T2_EUlP24curandStatePhilox4_32_10E_ZNS1_27distribution_nullary_kernelIS7_f7double2S9_SL_SG_EEvSC_SI_RKT3_T4_EUlifE_EEvlNS_15PhiloxCudaStateESH_SI_)
        /*0170*/ 	.word	0x00000000


	//----- nvinfo : EIATTR_REGCOUNT
	.align		4
.L_98:
        /*0174*/ 	.byte	0x04, 0x2f
        /*0176*/ 	.short	(.L_100 - .L_99)
	.align		4
.L_99:
        /*0178*/ 	.word	index@(_ZN2at6native65_GLOBAL__N__c0d6c1cb_32_DistributionExponentialKernel_cu_5881736643distribution_elementwise_grid_stride_kernelIfLi4EZNS0_9templates4cuda21uniform_and_transformIN3c104HalfEfPNS_17CUDAGeneratorImplEZZZNS4_18exponential_kernelIS9_EEvRNS_18TensorIteratorBaseEdT_ENKUlvE_clEvENKUlvE1_clEvEUlfE_EEvSC_T1_T2_EUlP24curandStatePhilox4_32_10E_ZNS1_27distribution_nullary_kernelIS7_f7double2S9_SL_SG_EEvSC_SI_RKT3_T4_EUlifE0_EEvlNS_15PhiloxCudaStateESH_SI_)
        /*017c*/ 	.word	0x00000033


	//----- nvinfo : EIATTR_FRAME_SIZE
	.align		4
.L_100:
        /*0180*/ 	.byte	0x04, 0x11
        /*0182*/ 	.short	(.L_102 - .L_101)
	.align		4
.L_101:
        /*0184*/ 	.word	index@($__internal_6_$__cuda_sm20_div_s64)
        /*0188*/ 	.word	0x00000000


	//----- nvinfo : EIATTR_FRAME_SIZE
	.align		4
.L_102:
        /*018c*/ 	.byte	0x04, 0x11
        /*018e*/ 	.short	(.L_104 - .L_103)
	.align		4
.L_103:
        /*0190*/ 	.word	index@(_ZN2at6native65_GLOBAL__N__c0d6c1cb_32_DistributionExponentialKernel_cu_5881736643distribution_elementwise_grid_stride_kernelIfLi4EZNS0_9templates4cuda21uniform_and_transformIN3c104HalfEfPNS_17CUDAGeneratorImplEZZZNS4_18exponential_kernelIS9_EEvRNS_18TensorIteratorBaseEdT_ENKUlvE_clEvENKUlvE1_clEvEUlfE_EEvSC_T1_T2_EUlP24curandStatePhilox4_32_10E_ZNS1_27distribution_nullary_kernelIS7_f7double2S9_SL_SG_EEvSC_SI_RKT3_T4_EUlifE0_EEvlNS_15PhiloxCudaStateESH_SI_)
        /*0194*/ 	.word	0x00000000


	//----- nvinfo : EIATTR_REGCOUNT
	.align		4
.L_104:
        /*0198*/ 	.byte	0x04, 0x2f
        /*019a*/ 	.short	(.L_106 - .L_105)
	.align		4
.L_105:
        /*019c*/ 	.word	index@(_ZN2at6native65_GLOBAL__N__c0d6c1cb_32_DistributionExponentialKernel_cu_5881736643distribution_elementwise_grid_stride_kernelIfLi4EZNS0_9templates4cuda21uniform_and_transformIN3c104HalfEfPNS_17CUDAGeneratorImplEZZZNS4_18exponential_kernelIS9_EEvRNS_18TensorIteratorBaseEdT_ENKUlvE_clEvENKUlvE1_clEvEUlfE_EEvSC_T1_T2_EUlP24curandStatePhilox4_32_10E0_ZNS1_27distribution_nullary_kernelIS7_f6float4S9_SL_SG_EEvSC_SI_RKT3_T4_EUlifE_EEvlNS_15PhiloxCudaStateESH_SI_)
        /*01a0*/ 	.word	0x00000038


	//----- nvinfo : EIATTR_FRAME_SIZE
	.align		4
.L_106:
        /*01a4*/ 	.byte	0x04, 0x11
        /*01a6*/ 	.short	(.L_108 - .L_107)
	.align		4
.L_107:
        /*01a8*/ 	.word	index@($__internal_5_$__cuda_sm20_div_s64)
        /*01ac*/ 	.word	0x00000000


	//----- nvinfo : EIATTR_FRAME_SIZE
	.align		4
.L_108:
        /*01b0*/ 	.byte	0x04, 0x11
        /*01b2*/ 	.short	(.L_110 - .L_109)
	.align		4
.L_109:
        /*01b4*/ 	.word	index@(_ZN2at6native65_GLOBAL__N__c0d6c1cb_32_DistributionExponentialKernel_cu_5881736643distribution_elementwise_grid_stride_kernelIfLi4EZNS0_9templates4cuda21uniform_and_transformIN3c104HalfEfPNS_17CUDAGeneratorImplEZZZNS4_18exponential_kernelIS9_EEvRNS_18TensorIteratorBaseEdT_ENKUlvE_clEvENKUlvE1_clEvEUlfE_EEvSC_T1_T2_EUlP24curandStatePhilox4_32_10E0_ZNS1_27distribution_nullary_kernelIS7_f6float4S9_SL_SG_EEvSC_SI_RKT3_T4_EUlifE_EEvlNS_15PhiloxCudaStateESH_SI_)
        /*01b8*/ 	.word	0x00000000


	//----- nvinfo : EIATTR_REGCOUNT
	.align		4
.L_110:
        /*01bc*/ 	.byte	0x04, 0x2f
        /*01be*/ 	.short	(.L_112 - .L_111)
	.align		4
.L_111:
        /*01c0*/ 	.word	index@(_ZN2at6native65_GLOBAL__N__c0d6c1cb_32_DistributionExponentialKernel_cu_5881736643distribution_elementwise_grid_stride_kernelIfLi4EZNS0_9templates4cuda21uniform_and_transformIN3c104HalfEfPNS_17CUDAGeneratorImplEZZZNS4_18exponential_kernelIS9_EEvRNS_18TensorIteratorBaseEdT_ENKUlvE_clEvENKUlvE1_clEvEUlfE_EEvSC_T1_T2_EUlP24curandStatePhilox4_32_10E0_ZNS1_27distribution_nullary_kernelIS7_f6float4S9_SL_SG_EEvSC_SI_RKT3_T4_EUlifE0_EEvlNS_15PhiloxCudaStateESH_SI_)
        /*01c4*/ 	.word	0x0000002d


	//----- nvinfo : EIATTR_FRAME_SIZE
	.align		4
.L_112:
        /*01c8*/ 	.byte	0x04, 0x11
        /*01ca*/ 	.short	(.L_114 - .L_113)
	.align		4
.L_113:
        /*01cc*/ 	.word	index@($__internal_4_$__cuda_sm20_div_s64)
        /*01d0*/ 	.word	0x00000000


	//----- nvinfo : EIATTR_FRAME_SIZE
	.align		4
.L_114:
        /*01d4*/ 	.byte	0x04, 0x11
        /*01d6*/ 	.short	(.L_116 - .L_115)
	.align		4
.L_115:
        /*01d8*/ 	.word	index@(_ZN2at6native65_GLOBAL__N__c0d6c1cb_32_DistributionExponentialKernel_cu_5881736643distribution_elementwise_grid_stride_kernelIfLi4EZNS0_9templates4cuda21uniform_and_transformIN3c104HalfEfPNS_17CUDAGeneratorImplEZZZNS4_18exponential_kernelIS9_EEvRNS_18TensorIteratorBaseEdT_ENKUlvE_clEvENKUlvE1_clEvEUlfE_EEvSC_T1_T2_EUlP24curandStatePhilox4_32_10E0_ZNS1_27distribution_nullary_kernelIS7_f6float4S9_SL_SG_EEvSC_SI_RKT3_T4_EUlifE0_EEvlNS_15PhiloxCudaStateESH_SI_)
        /*01dc*/ 	.word	0x00000000


	//----- nvinfo : EIATTR_REGCOUNT
	.align		4
.L_116:
        /*01e0*/ 	.byte	0x04, 0x2f
        /*01e2*/ 	.short	(.L_118 - .L_117)
	.align		4
.L_117:
        /*01e4*/ 	.word	index@(_ZN2at6native65_GLOBAL__N__c0d6c1cb_32_DistributionExponentialKernel_cu_5881736643distribution_elementwise_grid_stride_kernelIfLi4EZNS0_9templates4cuda21uniform_and_transformIN3c108BFloat16EfPNS_17CUDAGeneratorImplEZZZNS4_18exponential_kernelIS9_EEvRNS_18TensorIteratorBaseEdT_ENKUlvE_clEvENKUlvE2_clEvEUlfE_EEvSC_T1_T2_EUlP24curandStatePhilox4_32_10E_ZNS1_27distribution_nullary_kernelIS7_f7double2S9_SL_SG_EEvSC_SI_RKT3_T4_EUlifE_EEvlNS_15PhiloxCudaStateESH_SI_)
        /*01e8*/ 	.word	0x00000037


	//----- nvinfo : EIATTR_FRAME_SIZE
	.align		4
.L_118:
        /*01ec*/ 	.byte	0x04, 0x11
        /*01ee*/ 	.short	(.L_120 - .L_119)
	.align		4
.L_119:
        /*01f0*/ 	.word	index@($__internal_3_$__cuda_sm20_div_s64)
        /*01f4*/ 	.word	0x00000000


	//----- nvinfo : EIATTR_FRAME_SIZE
	.align		4
.L_120:
        /*01f8*/ 	.byte	0x04, 0x11
        /*01fa*/ 	.short	(.L_122 - .L_121)
	.align		4
.L_121:
        /*01fc*/ 	.word	index@(_ZN2at6native65_GLOBAL__N__c0d6c1cb_32_DistributionExponentialKernel_cu_5881736643distribution_elementwise_grid_stride_kernelIfLi4EZNS0_9templates4cuda21uniform_and_transformIN3c108BFloat16EfPNS_17CUDAGeneratorImplEZZZNS4_18exponential_kernelIS9_EEvRNS_18TensorIteratorBaseEdT_ENKUlvE_clEvENKUlvE2_clEvEUlfE_EEvSC_T1_T2_EUlP24curandStatePhilox4_32_10E_ZNS1_27distribution_nullary_kernelIS7_f7double2S9_SL_SG_EEvSC_SI_RKT3_T4_EUlifE_EEvlNS_15PhiloxCudaStateESH_SI_)
        /*0200*/ 	.word	0x00000000


	//----- nvinfo : EIATTR_REGCOUNT
	.align		4
.L_122:
        /*0204*/ 	.byte	0x04, 0x2f
        /*0206*/ 	.short	(.L_124 - .L_123)
	.align		4
.L_123:
        /*0208*/ 	.word	index@(_ZN2at6native65_GLOBAL__N__c0d6c1cb_32_DistributionExponentialKernel_cu_5881736643distribution_elementwise_grid_stride_kernelIfLi4EZNS0_9templates4cuda21uniform_and_transformIN3c108BFloat16EfPNS_17CUDAGeneratorImplEZZZNS4_18exponential_kernelIS9_EEvRNS_18TensorIteratorBaseEdT_ENKUlvE_clEvENKUlvE2_clEvEUlfE_EEvSC_T1_T2_EUlP24curandStatePhilox4_32_10E_ZNS1_27distribution_nullary_kernelIS7_f7double2S9_SL_SG_EEvSC_SI_RKT3_T4_EUlifE0_EEvlNS_15PhiloxCudaStateESH_SI_)
        /*020c*/ 	.word	0x00000033


	//----- nvinfo : EIATTR_FRAME_SIZE
	.align		4
.L_124:
        /*0210*/ 	.byte	0x04, 0x11
        /*0212*/ 	.short	(.L_126 - .L_125)
	.align		4
.L_125:
        /*0214*/ 	.word	index@($__internal_2_$__cuda_sm20_div_s64)
        /*0218*/ 	.word	0x00000000


	//----- nvinfo : EIATTR_FRAME_SIZE
	.align		4
.L_126:
        /*021c*/ 	.byte	0x04, 0x11
        /*021e*/ 	.short	(.L_128 - .L_127)
	.align		4
.L_127:
        /*0220*/ 	.word	index@(_ZN2at6native65_GLOBAL__N__c0d6c1cb_32_DistributionExponentialKernel_cu_5881736643distribution_elementwise_grid_stride_kernelIfLi4EZNS0_9templates4cuda21uniform_and_transformIN3c108BFloat16EfPNS_17CUDAGeneratorImplEZZZNS4_18exponential_kernelIS9_EEvRNS_18TensorIteratorBaseEdT_ENKUlvE_clEvENKUlvE2_clEvEUlfE_EEvSC_T1_T2_EUlP24curandStatePhilox4_32_10E_ZNS1_27distribution_nullary_kernelIS7_f7double2S9_SL_SG_EEvSC_SI_RKT3_T4_EUlifE0_EEvlNS_15PhiloxCudaStateESH_SI_)
        /*0224*/ 	.word	0x00000000


	//----- nvinfo : EIATTR_REGCOUNT
	.align		4
.L_128:
        /*0228*/ 	.byte	0x04, 0x2f
        /*022a*/ 	.short	(.L_130 - .L_129)
	.align		4
.L_129:
        /*022c*/ 	.word	index@(_ZN2at6native65_GLOBAL__N__c0d6c1cb_32_DistributionExponentialKernel_cu_5881736643distribution_elementwise_grid_stride_kernelIfLi4EZNS0_9templates4cuda21uniform_and_transformIN3c108BFloat16EfPNS_17CUDAGeneratorImplEZZZNS4_18exponential_kernelIS9_EEvRNS_18TensorIteratorBaseEdT_ENKUlvE_clEvENKUlvE2_clEvEUlfE_EEvSC_T1_T2_EUlP24curandStatePhilox4_32_10E0_ZNS1_27distribution_nullary_kernelIS7_f6float4S9_SL_SG_EEvSC_SI_RKT3_T4_EUlifE_EEvlNS_15PhiloxCudaStateESH_SI_)
        /*0230*/ 	.word	0x00000038


	//----- nvinfo : EIATTR_FRAME_SIZE
	.align		4
.L_130:
        /*0234*/ 	.byte	0x04, 0x11
        /*0236*/ 	.short	(.L_132 - .L_131)
	.align		4
.L_131:
        /*0238*/ 	.word	index@($__internal_1_$__cuda_sm20_div_s64)
        /*023c*/ 	.word	0x00000000


	//----- nvinfo : EIATTR_FRAME_SIZE
	.align		4
.L_132:
        /*0240*/ 	.byte	0x04, 0x11
        /*0242*/ 	.short	(.L_134 - .L_133)
	.align		4
.L_133:
        /*0244*/ 	.word	index@(_ZN2at6native65_GLOBAL__N__c0d6c1cb_32_DistributionExponentialKernel_cu_5881736643distribution_elementwise_grid_stride_kernelIfLi4EZNS0_9templates4cuda21uniform_and_transformIN3c108BFloat16EfPNS_17CUDAGeneratorImplEZZZNS4_18exponential_kernelIS9_EEvRNS_18TensorIteratorBaseEdT_ENKUlvE_clEvENKUlvE2_clEvEUlfE_EEvSC_T1_T2_EUlP24curandStatePhilox4_32_10E0_ZNS1_27distribution_nullary_kernelIS7_f6float4S9_SL_SG_EEvSC_SI_RKT3_T4_EUlifE_EEvlNS_15PhiloxCudaStateESH_SI_)
        /*0248*/ 	.word	0x00000000


	//----- nvinfo : EIATTR_REGCOUNT
	.align		4
.L_134:
        /*024c*/ 	.byte	0x04, 0x2f
        /*024e*/ 	.short	(.L_136 - .L_135)
	.align		4
.L_135:
        /*0250*/ 	.word	index@(_ZN2at6native65_GLOBAL__N__c0d6c1cb_32_DistributionExponentialKernel_cu_5881736643distribution_elementwise_grid_stride_kernelIfLi4EZNS0_9templates4cuda21uniform_and_transformIN3c108BFloat16EfPNS_17CUDAGeneratorImplEZZZNS4_18exponential_kernelIS9_EEvRNS_18TensorIteratorBaseEdT_ENKUlvE_clEvENKUlvE2_clEvEUlfE_EEvSC_T1_T2_EUlP24curandStatePhilox4_32_10E0_ZNS1_27distribution_nullary_kernelIS7_f6float4S9_SL_SG_EEvSC_SI_RKT3_T4_EUlifE0_EEvlNS_15PhiloxCudaStateESH_SI_)
        /*0254*/ 	.word	0x0000002d


	//----- nvinfo : EIATTR_FRAME_SIZE
	.align		4
.L_136:
        /*0258*/ 	.byte	0x04, 0x11
        /*025a*/ 	.short	(.L_138 - .L_137)
	.align		4
.L_137:
        /*025c*/ 	.word	index@($__internal_0_$__cuda_sm20_div_s64)
        /*0260*/ 	.word	0x00000000


	//----- nvinfo : EIATTR_FRAME_SIZE
	.align		4
.L_138:
        /*0264*/ 	.byte	0x04, 0x11
        /*0266*/ 	.short	(.L_140 - .L_139)
	.align		4
.L_139:
        /*0268*/ 	.word	index@(_ZN2at6native65_GLOBAL__N__c0d6c1cb_32_DistributionExponentialKernel_cu_5881736643distribution_elementwise_grid_stride_kernelIfLi4EZNS0_9templates4cuda21uniform_and_transformIN3c108BFloat16EfPNS_17CUDAGeneratorImplEZZZNS4_18exponential_kernelIS9_EEvRNS_18TensorIteratorBaseEdT_ENKUlvE_clEvENKUlvE2_clEvEUlfE_EEvSC_T1_T2_EUlP24curandStatePhilox4_32_10E0_ZNS1_27distribution_nullary_kernelIS7_f6float4S9_SL_SG_EEvSC_SI_RKT3_T4_EUlifE0_EEvlNS_15PhiloxCudaStateESH_SI_)
        /*026c*/ 	.word	0x00000000


	//----- nvinfo : EIATTR_MIN_STACK_SIZE
	.align		4
.L_140:
        /*0270*/ 	.byte	0x04, 0x12
        /*0272*/ 	.short	(.L_142 - .L_141)
	.align		4
.L_141:
        /*0274*/ 	.word	index@(_ZN2at6native65_GLOBAL__N__c0d6c1cb_32_DistributionExponentialKernel_cu_5881736643distribution_elementwise_grid_stride_kernelIfLi4EZNS0_9templates4cuda21uniform_and_transformIN3c108BFloat16EfPNS_17CUDAGeneratorImplEZZZNS4_18exponential_kernelIS9_EEvRNS_18TensorIteratorBaseEdT_ENKUlvE_clEvENKUlvE2_clEvEUlfE_EEvSC_T1_T2_EUlP24curandStatePhilox4_32_10E0_ZNS1_27distribution_nullary_kernelIS7_f6float4S9_SL_SG_EEvSC_SI_RKT3_T4_EUlifE0_EEvlNS_15PhiloxCudaStateESH_SI_)
        /*0278*/ 	.word	0x00000000


	//----- nvinfo : EIATTR_MIN_STACK_SIZE
	.align		4
.L_142:
        /*027c*/ 	.byte	0x04, 0x12
        /*027e*/ 	.short	(.L_144 - .L_143)
	.align		4
.L_143:
        /*0280*/ 	.word	index@(_ZN2at6native65_GLOBAL__N__c0d6c1cb_32_DistributionExponentialKernel_cu_5881736643distribution_elementwise_grid_stride_kernelIfLi4EZNS0_9templates4cuda21uniform_and_transformIN3c108BFloat16EfPNS_17CUDAGeneratorImplEZZZNS4_18exponential_kernelIS9_EEvRNS_18TensorIteratorBaseEdT_ENKUlvE_clEvENKUlvE2_clEvEUlfE_EEvSC_T1_T2_EUlP24curandStatePhilox4_32_10E0_ZNS1_27distribution_nullary_kernelIS7_f6float4S9_SL_SG_EEvSC_SI_RKT3_T4_EUlifE_EEvlNS_15PhiloxCudaStateESH_SI_)
        /*0284*/ 	.word	0x00000000


	//----- nvinfo : EIATTR_MIN_STACK_SIZE
	.align		4
.L_144:
        /*0288*/ 	.byte	0x04, 0x12
        /*028a*/ 	.short	(.L_146 - .L_145)
	.align		4
.L_145:
        /*028c*/ 	.word	index@(_ZN2at6native65_GLOBAL__N__c0d6c1cb_32_DistributionExponentialKernel_cu_5881736643distribution_elementwise_grid_stride_kernelIfLi4EZNS0_9templates4cuda21uniform_and_transformIN3c108BFloat16EfPNS_17CUDAGeneratorImplEZZZNS4_18exponential_kernelIS9_EEvRNS_18TensorIteratorBaseEdT_ENKUlvE_clEvENKUlvE2_clEvEUlfE_EEvSC_T1_T2_EUlP24curandStatePhilox4_32_10E_ZNS1_27distribution_nullary_kernelIS7_f7double2S9_SL_SG_EEvSC_SI_RKT3_T4_EUlifE0_EEvlNS_15PhiloxCudaStateESH_SI_)
        /*0290*/ 	.word	0x00000000


	//----- nvinfo : EIATTR_MIN_STACK_SIZE
	.align		4
.L_146:
        /*0294*/ 	.byte	0x04, 0x12
        /*0296*/ 	.short	(.L_148 - .L_147)
	.align		4
.L_147:
        /*0298*/ 	.word	index@(_ZN2at6native65_GLOBAL__N__c0d6c1cb_32_DistributionExponentialKernel_cu_5881736643distribution_elementwise_grid_stride_kernelIfLi4EZNS0_9templates4cuda21uniform_and_transformIN3c108BFloat16EfPNS_17CUDAGeneratorImplEZZZNS4_18exponential_kernelIS9_EEvRNS_18TensorIteratorBaseEdT_ENKUlvE_clEvENKUlvE2_clEvEUlfE_EEvSC_T1_T2_EUlP24curandStatePhilox4_32_10E_ZNS1_27distribution_nullary_kernelIS7_f7double2S9_SL_SG_EEvSC_SI_RKT3_T4_EUlifE_EEvlNS_15PhiloxCudaStateESH_SI_)
        /*029c*/ 	.word	0x00000000


	//----- nvinfo : EIATTR_MIN_STACK_SIZE
	.align		4
.L_148:
        /*02a0*/ 	.byte	0x04, 0x12
        /*02a2*/ 	.short	(.L_150 - .L_149)
	.align		4
.L_149:
        /*02a4*/ 	.word	index@(_ZN2at6native65_GLOBAL__N__c0d6c1cb_32_DistributionExponentialKernel_cu_5881736643distribution_elementwise_grid_stride_kernelIfLi4EZNS0_9templates4cuda21uniform_and_transformIN3c104HalfEfPNS_17CUDAGeneratorImplEZZZNS4_18exponential_kernelIS9_EEvRNS_18TensorIteratorBaseEdT_ENKUlvE_clEvENKUlvE1_clEvEUlfE_EEvSC_T1_T2_EUlP24curandStatePhilox4_32_10E0_ZNS1_27distribution_nullary_kernelIS7_f6float4S9_SL_SG_EEvSC_SI_RKT3_T4_EUlifE0_EEvlNS_15PhiloxCudaStateESH_SI_)
        /*02a8*/ 	.word	0x00000000


	//----- nvinfo : EIATTR_MIN_STACK_SIZE
	.align		4
.L_150:
        /*02ac*/ 	.byte	0x04, 0x12
        /*02ae*/ 	.short	(.L_152 - .L_151)
	.align		4
.L_151:
        /*02b0*/ 	.word	index@(_ZN2at6native65_GLOBAL__N__c0d6c1cb_32_DistributionExponentialKernel_cu_5881736643distribution_elementwise_grid_stride_kernelIfLi4EZNS0_9templates4cuda21uniform_and_transformIN3c104HalfEfPNS_17CUDAGeneratorImplEZZZNS4_18exponential_kernelIS9_EEvRNS_18TensorIteratorBaseEdT_ENKUlvE_clEvENKUlvE1_clEvEUlfE_EEvSC_T1_T2_EUlP24curandStatePhilox4_32_10E0_ZNS1_27distribution_nullary_kernelIS7_f6float4S9_SL_SG_EEvSC_SI_RKT3_T4_EUlifE_EEvlNS_15PhiloxCudaStateESH_SI_)
        /*02b4*/ 	.word	0x00000000


	//----- nvinfo : EIATTR_MIN_STACK_SIZE
	.align		4
.L_152:
        /*02b8*/ 	.byte	0x04, 0x12
        /*02ba*/ 	.short	(.L_154 - .L_153)
	.align		4
.L_153:
        /*02bc*/ 	.word	index@(_ZN2at6native65_GLOBAL__N__c0d6c1cb_32_DistributionExponentialKernel_cu_5881736643distribution_elementwise_grid_stride_kernelIfLi4EZNS0_9templates4cuda21uniform_and_transformIN3c104HalfEfPNS_17CUDAGeneratorImplEZZZNS4_18exponential_kernelIS9_EEvRNS_18TensorIteratorBaseEdT_ENKUlvE_clEvENKUlvE1_clEvEUlfE_EEvSC_T1_T2_EUlP24curandStatePhilox4_32_10E_ZNS1_27distribution_nullary_kernelIS7_f7double2S9_SL_SG_EEvSC_SI_RKT3_T4_EUlifE0_EEvlNS_15PhiloxCudaStateESH_SI_)
        /*02c0*/ 	.word	0x00000000


	//----- nvinfo : EIATTR_MIN_STACK_SIZE
	.align		4
.L_154:
        /*02c4*/ 	.byte	0x04, 0x12
        /*02c6*/ 	.short	(.L_156 - .L_155)
	.align		4
.L_155:
        /*02c8*/ 	.word	index@(_ZN2at6native65_GLOBAL__N__c0d6c1cb_32_DistributionExponentialKernel_cu_5881736643distribution_elementwise_grid_stride_kernelIfLi4EZNS0_9templates4cuda21uniform_and_transformIN3c104HalfEfPNS_17CUDAGeneratorImplEZZZNS4_18exponential_kernelIS9_EEvRNS_18TensorIteratorBaseEdT_ENKUlvE_clEvENKUlvE1_clEvEUlfE_EEvSC_T1_T2_EUlP24curandStatePhilox4_32_10E_ZNS1_27distribution_nullary_kernelIS7_f7double2S9_SL_SG_EEvSC_SI_RKT3_T4_EUlifE_EEvlNS_15PhiloxCudaStateESH_SI_)
        /*02cc*/ 	.word	0x00000000


	//----- nvinfo : EIATTR_MIN_STACK_SIZE
	.align		4
.L_156:
        /*02d0*/ 	.byte	0x04, 0x12
        /*02d2*/ 	.short	(.L_158 - .L_157)
	.align		4
.L_157:
        /*02d4*/ 	.word	index@(_ZN2at6native65_GLOBAL__N__c0d6c1cb_32_DistributionExponentialKernel_cu_5881736643distribution_elementwise_grid_stride_kernelIfLi4EZNS0_9templates4cuda21uniform_and_transformIffPNS_17CUDAGeneratorImplEZZZNS4_18exponential_kernelIS7_EEvRNS_18TensorIteratorBaseEdT_ENKUlvE_clEvENKUlvE0_clEvEUlfE_EEvSA_T1_T2_EUlP24curandStatePhilox4_32_10E0_ZNS1_27distribution_nullary_kernelIff6float4S7_SJ_SE_EEvSA_SG_RKT3_T4_EUlifE0_EEvlNS_15PhiloxCudaStateESF_SG_)
        /*02d8*/ 	.word	0x00000000


	//----- nvinfo : EIATTR_MIN_STACK_SIZE
	.align		4
.L_158:
        /*02dc*/ 	.byte	0x04, 0x12
        /*02de*/ 	.short	(.L_160 - .L_159)
	.align		4
.L_159:
        /*02e0*/ 	.word	index@(_ZN2at6native65_GLOBAL__N__c0d6c1cb_32_DistributionExponentialKernel_cu_5881736643distribution_elementwise_grid_stride_kernelIfLi4EZNS0_9templates4cuda21uniform_and_transformIffPNS_17CUDAGeneratorImplEZZZNS4_18exponential_kernelIS7_EEvRNS_18TensorIteratorBaseEdT_ENKUlvE_clEvENKUlvE0_clEvEUlfE_EEvSA_T1_T2_EUlP24curandStatePhilox4_32_10E0_ZNS1_27distribution_nullary_kernelIff6float4S7_SJ_SE_EEvSA_SG_RKT3_T4_EUlifE_EEvlNS_15PhiloxCudaStateESF_SG_)
        /*02e4*/ 	.word	0x00000000


	//----- nvinfo : EIATTR_MIN_STACK_SIZE
	.align		4
.L_160:
        /*02e8*/ 	.byte	0x04, 0x12
        /*02ea*/ 	.short	(.L_162 - .L_161)
	.align		4
.L_161:
        /*02ec*/ 	.word	index@(_ZN2at6native65_GLOBAL__N__c0d6c1cb_32_DistributionExponentialKernel_cu_5881736643distribution_elementwise_grid_stride_kernelIfLi4EZNS0_9templates4cuda21uniform_and_transformIffPNS_17CUDAGeneratorImplEZZZNS4_18exponential_kernelIS7_EEvRNS_18TensorIteratorBaseEdT_ENKUlvE_clEvENKUlvE0_clEvEUlfE_EEvSA_T1_T2_EUlP24curandStatePhilox4_32_10E_ZNS1_27distribution_nullary_kernelIff7double2S7_SJ_SE_EEvSA_SG_RKT3_T4_EUlifE0_EEvlNS_15PhiloxCudaStateESF_SG_)
        /*02f0*/ 	.word	0x00000000


	//----- nvinfo : EIATTR_MIN_STACK_SIZE
	.align		4
.L_162:
        /*02f4*/ 	.byte	0x04, 0x12
        /*02f6*/ 	.short	(.L_164 - .L_163)
	.align		4
.L_163:
        /*02f8*/ 	.word	index@(_ZN2at6native65_GLOBAL__N__c0d6c1cb_32_DistributionExponentialKernel_cu_5881736643distribution_elementwise_grid_stride_kernelIfLi4EZNS0_9templates4cuda21uniform_and_transformIffPNS_17CUDAGeneratorImplEZZZNS4_18exponential_kernelIS7_EEvRNS_18TensorIteratorBaseEdT_ENKUlvE_clEvENKUlvE0_clEvEUlfE_EEvSA_T1_T2_EUlP24curandStatePhilox4_32_10E_ZNS1_27distribution_nullary_kernelIff7double2S7_SJ_SE_EEvSA_SG_RKT3_T4_EUlifE_EEvlNS_15PhiloxCudaStateESF_SG_)
        /*02fc*/ 	.word	0x00000000


	//----- nvinfo : EIATTR_MIN_STACK_SIZE
	.align		4
.L_164:
        /*0300*/ 	.byte	0x04, 0x12
        /*0302*/ 	.short	(.L_166 - .L_165)
	.align		4
.L_165:
        /*0304*/ 	.word	index@(_ZN2at6native65_GLOBAL__N__c0d6c1cb_32_DistributionExponentialKernel_cu_5881736643distribution_elementwise_grid_stride_kernelIdLi2EZNS0_9templates4cuda21uniform_and_transformIddPNS_17CUDAGeneratorImplEZZZNS4_18exponential_kernelIS7_EEvRNS_18TensorIteratorBaseEdT_ENKUlvE_clEvENKUlvE_clEvEUldE_EEvSA_T1_T2_EUlP24curandStatePhilox4_32_10E0_ZNS1_27distribution_nullary_kernelIdd6float4S7_SJ_SE_EEvSA_SG_RKT3_T4_EUlidE0_EEvlNS_15PhiloxCudaStateESF_SG_)
        /*0308*/ 	.word	0x00000000


	//----- nvinfo : EIATTR_MIN_STACK_SIZE
	.align		4
.L_166:
        /*030c*/ 	.byte	0x04, 0x12
        /*030e*/ 	.short	(.L_168 - .L_167)
	.align		4
.L_167:
        /*0310*/ 	.word	index@(_ZN2at6native65_GLOBAL__N__c0d6c1cb_32_DistributionExponentialKernel_cu_5881736643distribution_elementwise_grid_stride_kernelIdLi2EZNS0_9templates4cuda21uniform_and_transformIddPNS_17CUDAGeneratorImplEZZZNS4_18exponential_kernelIS7_EEvRNS_18TensorIteratorBaseEdT_ENKUlvE_clEvENKUlvE_clEvEUldE_EEvSA_T1_T2_EUlP24curandStatePhilox4_32_10E0_ZNS1_27distribution_nullary_kernelIdd6float4S7_SJ_SE_EEvSA_SG_RKT3_T4_EUlidE_EEvlNS_15PhiloxCudaStateESF_SG_)
        /*0314*/ 	.word	0x00000000


	//----- nvinfo : EIATTR_MIN_STACK_SIZE
	.align		4
.L_168:
        /*0318*/ 	.byte	0x04, 0x12
        /*031a*/ 	.short	(.L_170 - .L_169)
	.align		4
.L_169:
        /*031c*/ 	.word	index@(_ZN2at6native65_GLOBAL__N__c0d6c1cb_32_DistributionExponentialKernel_cu_5881736643distribution_elementwise_grid_stride_kernelIdLi2EZNS0_9templates4cuda21uniform_and_transformIddPNS_17CUDAGeneratorImplEZZZNS4_18exponential_kernelIS7_EEvRNS_18TensorIteratorBaseEdT_ENKUlvE_clEvENKUlvE_clEvEUldE_EEvSA_T1_T2_EUlP24curandStatePhilox4_32_10E_ZNS1_27distribution_nullary_kernelIdd7double2S7_SJ_SE_EEvSA_SG_RKT3_T4_EUlidE0_EEvlNS_15PhiloxCudaStateESF_SG_)
        /*0320*/ 	.word	0x00000000


	//----- nvinfo : EIATTR_MIN_STACK_SIZE
	.align		4
.L_170:
        /*0324*/ 	.byte	0x04, 0x12
        /*0326*/ 	.short	(.L_172 - .L_171)
	.align		4
.L_171:
        /*0328*/ 	.word	index@(_ZN2at6native65_GLOBAL__N__c0d6c1cb_32_DistributionExponentialKernel_cu_5881736643distribution_elementwise_grid_stride_kernelIdLi2EZNS0_9templates4cuda21uniform_and_transformIddPNS_17CUDAGeneratorImplEZZZNS4_18exponential_kernelIS7_EEvRNS_18TensorIteratorBaseEdT_ENKUlvE_clEvENKUlvE_clEvEUldE_EEvSA_T1_T2_EUlP24curandStatePhilox4_32_10E_ZNS1_27distribution_nullary_kernelIdd7double2S7_SJ_SE_EEvSA_SG_RKT3_T4_EUlidE_EEvlNS_15PhiloxCudaStateESF_SG_)
        /*032c*/ 	.word	0x00000000
.L_172:


//--------------------- .nv.compat                --------------------------
	.section	.nv.compat,"",@"SHT_CUDA_COMPAT_INFO"
	.align	4
        /*0000*/ 	.byte	0x02, 0x09, 0x01, 0x00, 0x02, 0x02, 0x01, 0x00, 0x02, 0x05, 0x05, 0x00, 0x03, 0x07, 0x01, 0x01
        /*0010*/ 	.byte	0x02, 0x03, 0x00, 0x00, 0x02, 0x06, 0x01, 0x00, 0x04, 0x0b, 0x08, 0x00, 0x00, 0x00, 0x00, 0x00
        /*0020*/ 	.byte	0x00, 0x00, 0x00, 0x00


//--------------------- .nv.info._ZN2at6native65_GLOBAL__N__c0d6c1cb_32_DistributionExponentialKernel_cu_5881736643distribution_elementwise_grid_stride_kernelIfLi4EZNS0_9templates4cuda21uniform_and_transformIN3c108BFloat16EfPNS_17CUDAGeneratorImplEZZZNS4_18exponential_kernelIS9_EEvRNS_18TensorIteratorBaseEdT_ENKUlvE_clEvENKUlvE2_clEvEUlfE_EEvSC_T1_T2_EUlP24curandStatePhilox4_32_10E0_ZNS1_27distribution_nullary_kernelIS7_f6float4S9_SL_SG_EEvSC_SI_RKT3_T4_EUlifE0_EEvlNS_15PhiloxCudaStateESH_SI_ --------------------------
	.section	.nv.info._ZN2at6native65_GLOBAL__N__c0d6c1cb_32_DistributionExponentialKernel_cu_5881736643distribution_elementwise_grid_stride_kernelIfLi4EZNS0_9templates4cuda21uniform_and_transformIN3c108BFloat16EfPNS_17CUDAGeneratorImplEZZZNS4_18exponential_kernelIS9_EEvRNS_18TensorIteratorBaseEdT_ENKUlvE_clEvENKUlvE2_clEvEUlfE_EEvSC_T1_T2_EUlP24curandStatePhilox4_32_10E0_ZNS1_27distribution_nullary_kernelIS7_f6float4S9_SL_SG_EEvSC_SI_RKT3_T4_EUlifE0_EEvlNS_15PhiloxCudaStateESH_SI_,"",@"SHT_CUDA_INFO"
	.sectionflags	@""
	.align	4


	//----- nvinfo : EIATTR_CUDA_API_VERSION
	.align		4
        /*0000*/ 	.byte	0x04, 0x37
        /*0002*/ 	.short	(.L_174 - .L_173)
.L_173:
        /*0004*/ 	.word	0x00000082


	//----- nvinfo : EIATTR_KPARAM_INFO
	.align		4
.L_174:
        /*0008*/ 	.byte	0x04, 0x17
        /*000a*/ 	.short	(.L_176 - .L_175)
.L_175:
        /*000c*/ 	.word	0x00000000
        /*0010*/ 	.short	0x0003
        /*0012*/ 	.short	0x0028
        /*0014*/ 	.byte	0x00, 0xf0, 0xa1, 0x06


	//----- nvinfo : EIATTR_KPARAM_INFO
	.align		4
.L_176:
        /*0018*/ 	.byte	0x04, 0x17
        /*001a*/ 	.short	(.L_178 - .L_177)
.L_177:
        /*001c*/ 	.word	0x00000000
        /*0020*/ 	.short	0x0002
        /*0022*/ 	.short	0x0020
        /*0024*/ 	.byte	0x00, 0xf0, 0x05, 0x00


	//----- nvinfo : EIATTR_KPARAM_INFO
	.align		4
.L_178:
        /*0028*/ 	.byte	0x04, 0x17
        /*002a*/ 	.short	(.L_180 - .L_179)
.L_179:
        /*002c*/ 	.word	0x00000000
        /*0030*/ 	.short	0x0001
        /*0032*/ 	.short	0x0008
        /*0034*/ 	.byte	0x00, 0xf0, 0x61, 0x00


	//----- nvinfo : EIATTR_KPARAM_INFO
	.align		4
.L_180:
        /*0038*/ 	.byte	0x04, 0x17
        /*003a*/ 	.short	(.L_182 - .L_181)
.L_181:
        /*003c*/ 	.word	0x00000000
        /*0040*/ 	.short	0x0000
        /*0042*/ 	.short	0x0000
        /*0044*/ 	.byte	0x00, 0xf0, 0x21, 0x00


	//----- nvinfo : EIATTR_SPARSE_MMA_MASK
	.align		4
.L_182:
        /*0048*/ 	.byte	0x03, 0x50
        /*004a*/ 	.short	0x0000


	//----- nvinfo : EIATTR_MAXREG_COUNT
	.align		4
        /*004c*/ 	.byte	0x03, 0x1b
        /*004e*/ 	.short	0x0040


	//----- nvinfo : EIATTR_NUM_BARRIERS
	.align		4
        /*0050*/ 	.byte	0x02, 0x4c
        /*0052*/ 	.byte	0x01
	.zero		1


	//----- nvinfo : EIATTR_MERCURY_ISA_VERSION
	.align		4
        /*0054*/ 	.byte	0x03, 0x5f
        /*0056*/ 	.short	0x0101


	//----- nvinfo : EIATTR_VRC_CTA_INIT_COUNT
	.align		4
        /*0058*/ 	.byte	0x02, 0x4a
	.zero		1
	.zero		1


	//----- nvinfo : EIATTR_EXIT_INSTR_OFFSETS
	.align		4
        /*005c*/ 	.byte	0x04, 0x1c
        /*005e*/ 	.short	(.L_184 - .L_183)


	//   ....[0]....
.L_183:
        /*0060*/ 	.word	0x000007d0


	//   ....[1]....
        /*0064*/ 	.word	0x00005620


	//----- nvinfo : EIATTR_MAX_THREADS
	.align		4
.L_184:
        /*0068*/ 	.byte	0x04, 0x05
        /*006a*/ 	.short	(.L_186 - .L_185)
.L_185:
        /*006c*/ 	.word	0x00000100
        /*0070*/ 	.word	0x00000001
        /*0074*/ 	.word	0x00000001


	//----- nvinfo : EIATTR_CRS_STACK_SIZE
	.align		4
.L_186:
        /*0078*/ 	.byte	0x04, 0x1e
        /*007a*/ 	.short	(.L_188 - .L_187)
.L_187:
        /*007c*/ 	.word	0x00000000


	//----- nvinfo : EIATTR_CBANK_PARAM_SIZE
	.align		4
.L_188:
        /*0080*/ 	.byte	0x03, 0x19
        /*0082*/ 	.short	0x01d0


	//----- nvinfo : EIATTR_PARAM_CBANK
	.align		4
        /*0084*/ 	.byte	0x04, 0x0a
        /*0086*/ 	.short	(.L_190 - .L_189)
	.align		4
.L_189:
        /*0088*/ 	.word	index@(.nv.constant0._ZN2at6native65_GLOBAL__N__c0d6c1cb_32_DistributionExponentialKernel_cu_5881736643distribution_elementwise_grid_stride_kernelIfLi4EZNS0_9templates4cuda21uniform_and_transformIN3c108BFloat16EfPNS_17CUDAGeneratorImplEZZZNS4_18exponential_kernelIS9_EEvRNS_18TensorIteratorBaseEdT_ENKUlvE_clEvENKUlvE2_clEvEUlfE_EEvSC_T1_T2_EUlP24curandStatePhilox4_32_10E0_ZNS1_27distribution_nullary_kernelIS7_f6float4S9_SL_SG_EEvSC_SI_RKT3_T4_EUlifE0_EEvlNS_15PhiloxCudaStateESH_SI_)
        /*008c*/ 	.short	0x0380
        /*008e*/ 	.short	0x01d0


	//----- nvinfo : EIATTR_SW_WAR
	.align		4
.L_190:
        /*0090*/ 	.byte	0x04, 0x36
        /*0092*/ 	.short	(.L_192 - .L_191)
.L_191:
        /*0094*/ 	.word	0x00000008
.L_192:


//--------------------- .nv.info._ZN2at6native65_GLOBAL__N__c0d6c1cb_32_DistributionExponentialKernel_cu_5881736643distribution_elementwise_grid_stride_kernelIfLi4EZNS0_9templates4cuda21uniform_and_transformIN3c108BFloat16EfPNS_17CUDAGeneratorImplEZZZNS4_18exponential_kernelIS9_EEvRNS_18TensorIteratorBaseEdT_ENKUlvE_clEvENKUlvE2_clEvEUlfE_EEvSC_T1_T2_EUlP24curandStatePhilox4_32_10E0_ZNS1_27distribution_nullary_kernelIS7_f6float4S9_SL_SG_EEvSC_SI_RKT3_T4_EUlifE_EEvlNS_15PhiloxCudaStateESH_SI_ --------------------------
	.section	.nv.info._ZN2at6native65_GLOBAL__N__c0d6c1cb_32_DistributionExponentialKernel_cu_5881736643distribution_elementwise_grid_stride_kernelIfLi4EZNS0_9templates4cuda21uniform_and_transformIN3c108BFloat16EfPNS_17CUDAGeneratorImplEZZZNS4_18exponential_kernelIS9_EEvRNS_18TensorIteratorBaseEdT_ENKUlvE_clEvENKUlvE2_clEvEUlfE_EEvSC_T1_T2_EUlP24curandStatePhilox4_32_10E0_ZNS1_27distribution_nullary_kernelIS7_f6float4S9_SL_SG_EEvSC_SI_RKT3_T4_EUlifE_EEvlNS_15PhiloxCudaStateESH_SI_,"",@"SHT_CUDA_INFO"
	.sectionflags	@""
	.align	4


	//----- nvinfo : EIATTR_CUDA_API_VERSION
	.align		4
        /*0000*/ 	.byte	0x04, 0x37
        /*0002*/ 	.short	(.L_194 - .L_193)
.L_193:
        /*0004*/ 	.word	0x00000082


	//----- nvinfo : EIATTR_KPARAM_INFO
	.align		4
.L_194:
        /*0008*/ 	.byte	0x04, 0x17
        /*000a*/ 	.short	(.L_196 - .L_195)
.L_195:
        /*000c*/ 	.word	0x00000000
        /*0010*/ 	.short	0x0003
        /*0012*/ 	.short	0x0028
        /*0014*/ 	.byte	0x00, 0xf0, 0x41, 0x00


	//----- nvinfo : EIATTR_KPARAM_INFO
	.align		4
.L_196:
        /*0018*/ 	.byte	0x04, 0x17
        /*001a*/ 	.short	(.L_198 - .L_197)
.L_197:
        /*001c*/ 	.word	0x00000000
        /*0020*/ 	.short	0x0002
        /*0022*/ 	.short	0x0020
        /*0024*/ 	.byte	0x00, 0xf0, 0x05, 0x00


	//----- nvinfo : EIATTR_KPARAM_INFO
	.align		4
.L_198:
        /*0028*/ 	.byte	0x04, 0x17
        /*002a*/ 	.short	(.L_200 - .L_199)
.L_199:
        /*002c*/ 	.word	0x00000000
        /*0030*/ 	.short	0x0001
        /*0032*/ 	.short	0x0008
        /*0034*/ 	.byte	0x00, 0xf0, 0x61, 0x00


	//----- nvinfo : EIATTR_KPARAM_INFO
	.align		4
.L_200:
        /*0038*/ 	.byte	0x04, 0x17
        /*003a*/ 	.short	(.L_202 - .L_201)
.L_201:
        /*003c*/ 	.word	0x00000000
        /*0040*/ 	.short	0x0000
        /*0042*/ 	.short	0x0000
        /*0044*/ 	.byte	0x00, 0xf0, 0x21, 0x00


	//----- nvinfo : EIATTR_SPARSE_MMA_MASK
	.align		4
.L_202:
        /*0048*/ 	.byte	0x03, 0x50
        /*004a*/ 	.short	0x0000


	//----- nvinfo : EIATTR_MAXREG_COUNT
	.align		4
        /*004c*/ 	.byte	0x03, 0x1b
        /*004e*/ 	.short	0x0040


	//----- nvinfo : EIATTR_NUM_BARRIERS
	.align		4
        /*0050*/ 	.byte	0x02, 0x4c
        /*0052*/ 	.byte	0x01
	.zero		1


	//----- nvinfo : EIATTR_MERCURY_ISA_VERSION
	.align		4
        /*0054*/ 	.byte	0x03, 0x5f
        /*0056*/ 	.short	0x0101


	//----- nvinfo : EIATTR_VRC_CTA_INIT_COUNT
	.align		4
        /*0058*/ 	.byte	0x02, 0x4a
	.zero		1
	.zero		1


	//----- nvinfo : EIATTR_EXIT_INSTR_OFFSETS
	.align		4
        /*005c*/ 	.byte	0x04, 0x1c
        /*005e*/ 	.short	(.L_204 - .L_203)


	//   ....[0]....
.L_203:
        /*0060*/ 	.word	0x000007d0


	//   ....[1]....
        /*0064*/ 	.word	0x000012b0


	//----- nvinfo : EIATTR_MAX_THREADS
	.align		4
.L_204:
        /*0068*/ 	.byte	0x04, 0x05
        /*006a*/ 	.short	(.L_206 - .L_205)
.L_205:
        /*006c*/ 	.word	0x00000100
        /*0070*/ 	.word	0x00000001
        /*0074*/ 	.word	0x00000001


	//----- nvinfo : EIATTR_CRS_STACK_SIZE
	.align		4
.L_206:
        /*0078*/ 	.byte	0x04, 0x1e
        /*007a*/ 	.short	(.L_208 - .L_207)
.L_207:
        /*007c*/ 	.word	0x00000000


	//----- nvinfo : EIATTR_CBANK_PARAM_SIZE
	.align		4
.L_208:
        /*0080*/ 	.byte	0x03, 0x19
        /*0082*/ 	.short	0x0038


	//----- nvinfo : EIATTR_PARAM_CBANK
	.align		4
        /*0084*/ 	.byte	0x04, 0x0a
        /*0086*/ 	.short	(.L_210 - .L_209)
	.align		4
.L_209:
        /*0088*/ 	.word	index@(.nv.constant0._ZN2at6native65_GLOBAL__N__c0d6c1cb_32_DistributionExponentialKernel_cu_5881736643distribution_elementwise_grid_stride_kernelIfLi4EZNS0_9templates4cuda21uniform_and_transformIN3c108BFloat16EfPNS_17CUDAGeneratorImplEZZZNS4_18exponential_kernelIS9_EEvRNS_18TensorIteratorBaseEdT_ENKUlvE_clEvENKUlvE2_clEvEUlfE_EEvSC_T1_T2_EUlP24curandStatePhilox4_32_10E0_ZNS1_27distribution_nullary_kernelIS7_f6float4S9_SL_SG_EEvSC_SI_RKT3_T4_EUlifE_EEvlNS_15PhiloxCudaStateESH_SI_)
        /*008c*/ 	.short	0x0380
        /*008e*/ 	.short	0x0038


	//----- nvinfo : EIATTR_SW_WAR
	.align		4
.L_210:
        /*0090*/ 	.byte	0x04, 0x36
        /*0092*/ 	.short	(.L_212 - .L_211)
.L_211:
        /*0094*/ 	.word	0x00000008
.L_212:


//--------------------- .nv.info._ZN2at6native65_GLOBAL__N__c0d6c1cb_32_DistributionExponentialKernel_cu_5881736643distribution_elementwise_grid_stride_kernelIfLi4EZNS0_9templates4cuda21uniform_and_transformIN3c108BFloat16EfPNS_17CUDAGeneratorImplEZZZNS4_18exponential_kernelIS9_EEvRNS_18TensorIteratorBaseEdT_ENKUlvE_clEvENKUlvE2_clEvEUlfE_EEvSC_T1_T2_EUlP24curandStatePhilox4_32_10E_ZNS1_27distribution_nullary_kernelIS7_f7double2S9_SL_SG_EEvSC_SI_RKT3_T4_EUlifE0_EEvlNS_15PhiloxCudaStateESH_SI_ --------------------------
	.section	.nv.info._ZN2at6native65_GLOBAL__N__c0d6c1cb_32_DistributionExponentialKernel_cu_5881736643distribution_elementwise_grid_stride_kernelIfLi4EZNS0_9templates4cuda21uniform_and_transformIN3c108BFloat16EfPNS_17CUDAGeneratorImplEZZZNS4_18exponential_kernelIS9_EEvRNS_18TensorIteratorBaseEdT_ENKUlvE_clEvENKUlvE2_clEvEUlfE_EEvSC_T1_T2_EUlP24curandStatePhilox4_32_10E_ZNS1_27distribution_nullary_kernelIS7_f7double2S9_SL_SG_EEvSC_SI_RKT3_T4_EUlifE0_EEvlNS_15PhiloxCudaStateESH_SI_,"",@"SHT_CUDA_INFO"
	.sectionflags	@""
	.align	4


	//----- nvinfo : EIATTR_CUDA_API_VERSION
	.align		4
        /*0000*/ 	.byte	0x04, 0x37
        /*0002*/ 	.short	(.L_214 - .L_213)
.L_213:
        /*0004*/ 	.word	0x00000082


	//----- nvinfo : EIATTR_KPARAM_INFO
	.align		4
.L_214:
        /*0008*/ 	.byte	0x04, 0x17
        /*000a*/ 	.short	(.L_216 - .L_215)
.L_215:
        /*000c*/ 	.word	0x00000000
        /*0010*/ 	.short	0x0003
        /*0012*/ 	.short	0x0028
        /*0014*/ 	.byte	0x00, 0xf0, 0xa1, 0x06


	//----- nvinfo : EIATTR_KPARAM_INFO
	.align		4
.L_216:
        /*0018*/ 	.byte	0x04, 0x17
        /*001a*/ 	.short	(.L_218 - .L_217)
.L_217:
        /*001c*/ 	.word	0x00000000
        /*0020*/ 	.short	0x0002
        /*0022*/ 	.short	0x0020
        /*0024*/ 	.byte	0x00, 0xf0, 0x05, 0x00


	//----- nvinfo : EIATTR_KPARAM_INFO
	.align		4
.L_218:
        /*0028*/ 	.byte	0x04, 0x17
        /*002a*/ 	.short	(.L_220 - .L_219)
.L_219:
        /*002c*/ 	.word	0x00000000
        /*0030*/ 	.short	0x0001
        /*0032*/ 	.short	0x0008
        /*0034*/ 	.byte	0x00, 0xf0, 0x61, 0x00


	//----- nvinfo : EIATTR_KPARAM_INFO
	.align		4
.L_220:
        /*0038*/ 	.byte	0x04, 0x17
        /*003a*/ 	.short	(.L_222 - .L_221)
.L_221:
        /*003c*/ 	.word	0x00000000
        /*0040*/ 	.short	0x0000
        /*0042*/ 	.short	0x0000
        /*0044*/ 	.byte	0x00, 0xf0, 0x21, 0x00


	//----- nvinfo : EIATTR_SPARSE_MMA_MASK
	.align		4
.L_222:
        /*0048*/ 	.byte	0x03, 0x50
        /*004a*/ 	.short	0x0000


	//----- nvinfo : EIATTR_MAXREG_COUNT
	.align		4
        /*004c*/ 	.byte	0x03, 0x1b
        /*004e*/ 	.short	0x0040


	//----- nvinfo : EIATTR_NUM_BARRIERS
	.align		4
        /*0050*/ 	.byte	0x02, 0x4c
        /*0052*/ 	.byte	0x01
	.zero		1


	//----- nvinfo : EIATTR_MERCURY_ISA_VERSION
	.align		4
        /*0054*/ 	.byte	0x03, 0x5f
        /*0056*/ 	.short	0x0101


	//----- nvinfo : EIATTR_VRC_CTA_INIT_COUNT
	.align		4
        /*0058*/ 	.byte	0x02, 0x4a
	.zero		1
	.zero		1


	//----- nvinfo : EIATTR_EXIT_INSTR_OFFSETS
	.align		4
        /*005c*/ 	.byte	0x04, 0x1c
        /*005e*/ 	.short	(.L_224 - .L_223)


	//   ....[0]....
.L_223:
        /*0060*/ 	.word	0x000007d0


	//   ....[1]....
        /*0064*/ 	.word	0x000035b0


	//----- nvinfo : EIATTR_MAX_THREADS
	.align		4
.L_224:
        /*0068*/ 	.byte	0x04, 0x05
        /*006a*/ 	.short	(.L_226 - .L_225)
.L_225:
        /*006c*/ 	.word	0x00000100
        /*0070*/ 	.word	0x00000001
        /*0074*/ 	.word	0x00000001


	//----- nvinfo : EIATTR_CRS_STACK_SIZE
	.align		4
.L_226:
        /*0078*/ 	.byte	0x04, 0x1e
        /*007a*/ 	.short	(.L_228 - .L_227)
.L_227:
        /*007c*/ 	.word	0x00000000


	//----- nvinfo : EIATTR_CBANK_PARAM_SIZE
	.align		4
.L_228:
        /*0080*/ 	.byte	0x03, 0x19
        /*0082*/ 	.short	0x01d0


	//----- nvinfo : EIATTR_PARAM_CBANK
	.align		4
        /*0084*/ 	.byte	0x04, 0x0a
        /*0086*/ 	.short	(.L_230 - .L_229)
	.align		4
.L_229:
        /*0088*/ 	.word	index@(.nv.constant0._ZN2at6native65_GLOBAL__N__c0d6c1cb_32_DistributionExponentialKernel_cu_5881736643distribution_elementwise_grid_stride_kernelIfLi4EZNS0_9templates4cuda21uniform_and_transformIN3c108BFloat16EfPNS_17CUDAGeneratorImplEZZZNS4_18exponential_kernelIS9_EEvRNS_18TensorIteratorBaseEdT_ENKUlvE_clEvENKUlvE2_clEvEUlfE_EEvSC_T1_T2_EUlP24curandStatePhilox4_32_10E_ZNS1_27distribution_nullary_kernelIS7_f7double2S9_SL_SG_EEvSC_SI_RKT3_T4_EUlifE0_EEvlNS_15PhiloxCudaStateESH_SI_)
        /*008c*/ 	.short	0x0380
        /*008e*/ 	.short	0x01d0


	//----- nvinfo : EIATTR_SW_WAR
	.align		4
.L_230:
        /*0090*/ 	.byte	0x04, 0x36
        /*0092*/ 	.short	(.L_232 - .L_231)
.L_231:
        /*0094*/ 	.word	0x00000008
.L_232:


//--------------------- .nv.info._ZN2at6native65_GLOBAL__N__c0d6c1cb_32_DistributionExponentialKernel_cu_5881736643distribution_elementwise_grid_stride_kernelIfLi4EZNS0_9templates4cuda21uniform_and_transformIN3c108BFloat16EfPNS_17CUDAGeneratorImplEZZZNS4_18exponential_kernelIS9_EEvRNS_18TensorIteratorBaseEdT_ENKUlvE_clEvENKUlvE2_clEvEUlfE_EEvSC_T1_T2_EUlP24curandStatePhilox4_32_10E_ZNS1_27distribution_nullary_kernelIS7_f7double2S9_SL_SG_EEvSC_SI_RKT3_T4_EUlifE_EEvlNS_15PhiloxCudaStateESH_SI_ --------------------------
	.section	.nv.info._ZN2at6native65_GLOBAL__N__c0d6c1cb_32_DistributionExponentialKernel_cu_5881736643distribution_elementwise_grid_stride_kernelIfLi4EZNS0_9templates4cuda21uniform_and_transformIN3c108BFloat16EfPNS_17CUDAGeneratorImplEZZZNS4_18exponential_kernelIS9_EEvRNS_18TensorIteratorBaseEdT_ENKUlvE_clEvENKUlvE2_clEvEUlfE_EEvSC_T1_T2_EUlP24curandStatePhilox4_32_10E_ZNS1_27distribution_nullary_kernelIS7_f7double2S9_SL_SG_EEvSC_SI_RKT3_T4_EUlifE_EEvlNS_15PhiloxCudaStateESH_SI_,"",@"SHT_CUDA_INFO"
	.sectionflags	@""
	.align	4


	//----- nvinfo : EIATTR_CUDA_API_VERSION
	.align		4
        /*0000*/ 	.byte	0x04, 0x37
        /*0002*/ 	.short	(.L_234 - .L_233)
.L_233:
        /*0004*/ 	.word	0x00000082


	//----- nvinfo : EIATTR_KPARAM_INFO
	.align		4
.L_234:
        /*0008*/ 	.byte	0x04, 0x17
        /*000a*/ 	.short	(.L_236 - .L_235)
.L_235:
        /*000c*/ 	.word	0x00000000
        /*0010*/ 	.short	0x0003
        /*0012*/ 	.short	0x0028
        /*0014*/ 	.byte	0x00, 0xf0, 0x41, 0x00


	//----- nvinfo : EIATTR_KPARAM_INFO
	.align		4
.L_236:
        /*0018*/ 	.byte	0x04, 0x17
        /*001a*/ 	.short	(.L_238 - .L_237)
.L_237:
        /*001c*/ 	.word	0x00000000
        /*0020*/ 	.short	0x0002
        /*0022*/ 	.short	0x0020
        /*0024*/ 	.byte	0x00, 0xf0, 0x05, 0x00


	//----- nvinfo : EIATTR_KPARAM_INFO
	.align		4
.L_238:
        /*0028*/ 	.byte	0x04, 0x17
        /*002a*/ 	.short	(.L_240 - .L_239)
.L_239:
        /*002c*/ 	.word	0x00000000
        /*0030*/ 	.short	0x0001
        /*0032*/ 	.short	0x0008
        /*0034*/ 	.byte	0x00, 0xf0, 0x61, 0x00


	//----- nvinfo : EIATTR_KPARAM_INFO
	.align		4
.L_240:
        /*0038*/ 	.byte	0x04, 0x17
        /*003a*/ 	.short	(.L_242 - .L_241)
.L_241:
        /*003c*/ 	.word	0x00000000
        /*0040*/ 	.short	0x0000
        /*0042*/ 	.short	0x0000
        /*0044*/ 	.byte	0x00, 0xf0, 0x21, 0x00


	//----- nvinfo : EIATTR_SPARSE_MMA_MASK
	.align		4
.L_242:
        /*0048*/ 	.byte	0x03, 0x50
        /*004a*/ 	.short	0x0000


	//----- nvinfo : EIATTR_MAXREG_COUNT
	.align		4
        /*004c*/ 	.byte	0x03, 0x1b
        /*004e*/ 	.short	0x0040


	//----- nvinfo : EIATTR_NUM_BARRIERS
	.align		4
        /*0050*/ 	.byte	0x02, 0x4c
        /*0052*/ 	.byte	0x01
	.zero		1


	//----- nvinfo : EIATTR_MERCURY_ISA_VERSION
	.align		4
        /*0054*/ 	.byte	0x03, 0x5f
        /*0056*/ 	.short	0x0101


	//----- nvinfo : EIATTR_VRC_CTA_INIT_COUNT
	.align		4
        /*0058*/ 	.byte	0x02, 0x4a
	.zero		1
	.zero		1


	//----- nvinfo : EIATTR_EXIT_INSTR_OFFSETS
	.align		4
        /*005c*/ 	.byte	0x04, 0x1c
        /*005e*/ 	.short	(.L_244 - .L_243)


	//   ....[0]....
.L_243:
        /*0060*/ 	.word	0x000007b0


	//   ....[1]....
        /*0064*/ 	.word	0x00001220


	//----- nvinfo : EIATTR_MAX_THREADS
	.align		4
.L_244:
        /*0068*/ 	.byte	0x04, 0x05
        /*006a*/ 	.short	(.L_246 - .L_245)
.L_245:
        /*006c*/ 	.word	0x00000100
        /*0070*/ 	.word	0x00000001
        /*0074*/ 	.word	0x00000001


	//----- nvinfo : EIATTR_CRS_STACK_SIZE
	.align		4
.L_246:
        /*0078*/ 	.byte	0x04, 0x1e
        /*007a*/ 	.short	(.L_248 - .L_247)
.L_247:
        /*007c*/ 	.word	0x00000000


	//----- nvinfo : EIATTR_CBANK_PARAM_SIZE
	.align		4
.L_248:
        /*0080*/ 	.byte	0x03, 0x19
        /*0082*/ 	.short	0x0038


	//----- nvinfo : EIATTR_PARAM_CBANK
	.align		4
        /*0084*/ 	.byte	0x04, 0x0a
        /*0086*/ 	.short	(.L_250 - .L_249)
	.align		4
.L_249:
        /*0088*/ 	.word	index@(.nv.constant0._ZN2at6native65_GLOBAL__N__c0d6c1cb_32_DistributionExponentialKernel_cu_5881736643distribution_elementwise_grid_stride_kernelIfLi4EZNS0_9templates4cuda21uniform_and_transformIN3c108BFloat16EfPNS_17CUDAGeneratorImplEZZZNS4_18exponential_kernelIS9_EEvRNS_18TensorIteratorBaseEdT_ENKUlvE_clEvENKUlvE2_clEvEUlfE_EEvSC_T1_T2_EUlP24curandStatePhilox4_32_10E_ZNS1_27distribution_nullary_kernelIS7_f7double2S9_SL_SG_EEvSC_SI_RKT3_T4_EUlifE_EEvlNS_15PhiloxCudaStateESH_SI_)
        /*008c*/ 	.short	0x0380
        /*008e*/ 	.short	0x0038


	//----- nvinfo : EIATTR_SW_WAR
	.align		4
.L_250:
        /*0090*/ 	.byte	0x04, 0x36
        /*0092*/ 	.short	(.L_252 - .L_251)
.L_251:
        /*0094*/ 	.word	0x00000008
.L_252:


//--------------------- .nv.info._ZN2at6native65_GLOBAL__N__c0d6c1cb_32_DistributionExponentialKernel_cu_5881736643distribution_elementwise_grid_stride_kernelIfLi4EZNS0_9templates4cuda21uniform_and_transformIN3c104HalfEfPNS_17CUDAGeneratorImplEZZZNS4_18exponential_kernelIS9_EEvRNS_18TensorIteratorBaseEdT_ENKUlvE_clEvENKUlvE1_clEvEUlfE_EEvSC_T1_T2_EUlP24curandStatePhilox4_32_10E0_ZNS1_27distribution_nullary_kernelIS7_f6float4S9_SL_SG_EEvSC_SI_RKT3_T4_EUlifE0_EEvlNS_15PhiloxCudaStateESH_SI_ --------------------------
	.section	.nv.info._ZN2at6native65_GLOBAL__N__c0d6c1cb_32_DistributionExponentialKernel_cu_5881736643distribution_elementwise_grid_stride_kernelIfLi4EZNS0_9templates4cuda21uniform_and_transformIN3c104HalfEfPNS_17CUDAGeneratorImplEZZZNS4_18exponential_kernelIS9_EEvRNS_18TensorIteratorBaseEdT_ENKUlvE_clEvENKUlvE1_clEvEUlfE_EEvSC_T1_T2_EUlP24curandStatePhilox4_32_10E0_ZNS1_27distribution_nullary_kernelIS7_f6float4S9_SL_SG_EEvSC_SI_RKT3_T4_EUlifE0_EEvlNS_15PhiloxCudaStateESH_SI_,"",@"SHT_CUDA_INFO"
	.sectionflags	@""
	.align	4


	//----- nvinfo : EIATTR_CUDA_API_VERSION
	.align		4
        /*0000*/ 	.byte	0x04, 0x37
        /*0002*/ 	.short	(.L_254 - .L_253)
.L_253:
        /*0004*/ 	.word	0x00000082


	//----- nvinfo : EIATTR_KPARAM_INFO
	.align		4
.L_254:
        /*0008*/ 	.byte	0x04, 0x17
        /*000a*/ 	.short	(.L_256 - .L_255)
.L_255:
        /*000c*/ 	.word	0x00000000
        /*0010*/ 	.short	0x0003
        /*0012*/ 	.short	0x0028
        /*0014*/ 	.byte	0x00, 0xf0, 0xa1, 0x06


	//----- nvinfo : EIATTR_KPARAM_INFO
	.align		4
.L_256:
        /*0018*/ 	.byte	0x04, 0x17
        /*001a*/ 	.short	(.L_258 - .L_257)
.L_257:
        /*001c*/ 	.word	0x00000000
        /*0020*/ 	.short	0x0002
        /*0022*/ 	.short	0x0020
        /*0024*/ 	.byte	0x00, 0xf0, 0x05, 0x00


	//----- nvinfo : EIATTR_KPARAM_INFO
	.align		4
.L_258:
        /*0028*/ 	.byte	0x04, 0x17
        /*002a*/ 	.short	(.L_260 - .L_259)
.L_259:
        /*002c*/ 	.word	0x00000000
        /*0030*/ 	.short	0x0001
        /*0032*/ 	.short	0x0008
        /*0034*/ 	.byte	0x00, 0xf0, 0x61, 0x00


	//----- nvinfo : EIATTR_KPARAM_INFO
	.align		4
.L_260:
        /*0038*/ 	.byte	0x04, 0x17
        /*003a*/ 	.short	(.L_262 - .L_261)
.L_261:
        /*003c*/ 	.word	0x00000000
        /*0040*/ 	.short	0x0000
        /*0042*/ 	.short	0x0000
        /*0044*/ 	.byte	0x00, 0xf0, 0x21, 0x00


	//----- nvinfo : EIATTR_SPARSE_MMA_MASK
	.align		4
.L_262:
        /*0048*/ 	.byte	0x03, 0x50
        /*004a*/ 	.short	0x0000


	//----- nvinfo : EIATTR_MAXREG_COUNT
	.align		4
        /*004c*/ 	.byte	0x03, 0x1b
        /*004e*/ 	.short	0x0040


	//----- nvinfo : EIATTR_NUM_BARRIERS
	.align		4
        /*0050*/ 	.byte	0x02, 0x4c
        /*0052*/ 	.byte	0x01
	.zero		1


	//----- nvinfo : EIATTR_MERCURY_ISA_VERSION
	.align		4
        /*0054*/ 	.byte	0x03, 0x5f
        /*0056*/ 	.short	0x0101


	//----- nvinfo : EIATTR_VRC_CTA_INIT_COUNT
	.align		4
        /*0058*/ 	.byte	0x02, 0x4a
	.zero		1
	.zero		1


	//----- nvinfo : EIATTR_EXIT_INSTR_OFFSETS
	.align		4
        /*005c*/ 	.byte	0x04, 0x1c
        /*005e*/ 	.short	(.L_264 - .L_263)


	//   ....[0]....
.L_263:
        /*0060*/ 	.word	0x000007d0


	//   ....[1]....
        /*0064*/ 	.word	0x00005620


	//----- nvinfo : EIATTR_MAX_THREADS
	.align		4
.L_264:
        /*0068*/ 	.byte	0x04, 0x05
        /*006a*/ 	.short	(.L_266 - .L_265)
.L_265:
        /*006c*/ 	.word	0x00000100
        /*0070*/ 	.word	0x00000001
        /*0074*/ 	.word	0x00000001


	//----- nvinfo : EIATTR_CRS_STACK_SIZE
	.align		4
.L_266:
        /*0078*/ 	.byte	0x04, 0x1e
        /*007a*/ 	.short	(.L_268 - .L_267)
.L_267:
        /*007c*/ 	.word	0x00000000


	//----- nvinfo : EIATTR_CBANK_PARAM_SIZE
	.align		4
.L_268:
        /*0080*/ 	.byte	0x03, 0x19
        /*0082*/ 	.short	0x01d0


	//----- nvinfo : EIATTR_PARAM_CBANK
	.align		4
        /*0084*/ 	.byte	0x04, 0x0a
        /*0086*/ 	.short	(.L_270 - .L_269)
	.align		4
.L_269:
        /*0088*/ 	.word	index@(.nv.constant0._ZN2at6native65_GLOBAL__N__c0d6c1cb_32_DistributionExponentialKernel_cu_5881736643distribution_elementwise_grid_stride_kernelIfLi4EZNS0_9templates4cuda21uniform_and_transformIN3c104HalfEfPNS_17CUDAGeneratorImplEZZZNS4_18exponential_kernelIS9_EEvRNS_18TensorIteratorBaseEdT_ENKUlvE_clEvENKUlvE1_clEvEUlfE_EEvSC_T1_T2_EUlP24curandStatePhilox4_32_10E0_ZNS1_27distribution_nullary_kernelIS7_f6float4S9_SL_SG_EEvSC_SI_RKT3_T4_EUlifE0_EEvlNS_15PhiloxCudaStateESH_SI_)
        /*008c*/ 	.short	0x0380
        /*008e*/ 	.short	0x01d0


	//----- nvinfo : EIATTR_SW_WAR
	.align		4
.L_270:
        /*0090*/ 	.byte	0x04, 0x36
        /*0092*/ 	.short	(.L_272 - .L_271)
.L_271:
        /*0094*/ 	.word	0x00000008
.L_272:


//--------------------- .nv.info._ZN2at6native65_GLOBAL__N__c0d6c1cb_32_DistributionExponentialKernel_cu_5881736643distribution_elementwise_grid_stride_kernelIfLi4EZNS0_9templates4cuda21uniform_and_transformIN3c104HalfEfPNS_17CUDAGeneratorImplEZZZNS4_18exponential_kernelIS9_EEvRNS_18TensorIteratorBaseEdT_ENKUlvE_clEvENKUlvE1_clEvEUlfE_EEvSC_T1_T2_EUlP24curandStatePhilox4_32_10E0_ZNS1_27distribution_nullary_kernelIS7_f6float4S9_SL_SG_EEvSC_SI_RKT3_T4_EUlifE_EEvlNS_15PhiloxCudaStateESH_SI_ --------------------------
	.section	.nv.info._ZN2at6native65_GLOBAL__N__c0d6c1cb_32_DistributionExponentialKernel_cu_5881736643distribution_elementwise_grid_stride_kernelIfLi4EZNS0_9templates4cuda21uniform_and_transformIN3c104HalfEfPNS_17CUDAGeneratorImplEZZZNS4_18exponential_kernelIS9_EEvRNS_18TensorIteratorBaseEdT_ENKUlvE_clEvENKUlvE1_clEvEUlfE_EEvSC_T1_T2_EUlP24curandStatePhilox4_32_10E0_ZNS1_27distribution_nullary_kernelIS7_f6float4S9_SL_SG_EEvSC_SI_RKT3_T4_EUlifE_EEvlNS_15PhiloxCudaStateESH_SI_,"",@"SHT_CUDA_INFO"
	.sectionflags	@""
	.align	4


	//----- nvinfo : EIATTR_CUDA_API_VERSION
	.align		4
        /*0000*/ 	.byte	0x04, 0x37
        /*0002*/ 	.short	(.L_274 - .L_273)
.L_273:
        /*0004*/ 	.word	0x00000082


	//----- nvinfo : EIATTR_KPARAM_INFO
	.align		4
.L_274:
        /*0008*/ 	.byte	0x04, 0x17
        /*000a*/ 	.short	(.L_276 - .L_275)
.L_275:
        /*000c*/ 	.word	0x00000000
        /*0010*/ 	.short	0x0003
        /*0012*/ 	.short	0x0028
        /*0014*/ 	.byte	0x00, 0xf0, 0x41, 0x00


	//----- nvinfo : EIATTR_KPARAM_INFO
	.align		4
.L_276:
        /*0018*/ 	.byte	0x04, 0x17
        /*001a*/ 	.short	(.L_278 - .L_277)
.L_277:
        /*001c*/ 	.word	0x00000000
        /*0020*/ 	.short	0x0002
        /*0022*/ 	.short	0x0020
        /*0024*/ 	.byte	0x00, 0xf0, 0x05, 0x00


	//----- nvinfo : EIATTR_KPARAM_INFO
	.align		4
.L_278:
        /*0028*/ 	.byte	0x04, 0x17
        /*002a*/ 	.short	(.L_280 - .L_279)
.L_279:
        /*002c*/ 	.word	0x00000000
        /*0030*/ 	.short	0x0001
        /*0032*/ 	.short	0x0008
        /*0034*/ 	.byte	0x00, 0xf0, 0x61, 0x00


	//----- nvinfo : EIATTR_KPARAM_INFO
	.align		4
.L_280:
        /*0038*/ 	.byte	0x04, 0x17
        /*003a*/ 	.short	(.L_282 - .L_281)
.L_281:
        /*003c*/ 	.word	0x00000000
        /*0040*/ 	.short	0x0000
        /*0042*/ 	.short	0x0000
        /*0044*/ 	.byte	0x00, 0xf0, 0x21, 0x00


	//----- nvinfo : EIATTR_SPARSE_MMA_MASK
	.align		4
.L_282:
        /*0048*/ 	.byte	0x03, 0x50
        /*004a*/ 	.short	0x0000


	//----- nvinfo : EIATTR_MAXREG_COUNT
	.align		4
        /*004c*/ 	.byte	0x03, 0x1b
        /*004e*/ 	.short	0x0040


	//----- nvinfo : EIATTR_NUM_BARRIERS
	.align		4
        /*0050*/ 	.byte	0x02, 0x4c
        /*0052*/ 	.byte	0x01
	.zero		1


	//----- nvinfo : EIATTR_MERCURY_ISA_VERSION
	.align		4
        /*0054*/ 	.byte	0x03, 0x5f
        /*0056*/ 	.short	0x0101


	//----- nvinfo : EIATTR_VRC_CTA_INIT_COUNT
	.align		4
        /*0058*/ 	.byte	0x02, 0x4a
	.zero		1
	.zero		1


	//----- nvinfo : EIATTR_EXIT_INSTR_OFFSETS
	.align		4
        /*005c*/ 	.byte	0x04, 0x1c
        /*005e*/ 	.short	(.L_284 - .L_283)


	//   ....[0]....
.L_283:
        /*0060*/ 	.word	0x000007d0


	//   ....[1]....
        /*0064*/ 	.word	0x000012b0


	//----- nvinfo : EIATTR_MAX_THREADS
	.align		4
.L_284:
        /*0068*/ 	.byte	0x04, 0x05
        /*006a*/ 	.short	(.L_286 - .L_285)
.L_285:
        /*006c*/ 	.word	0x00000100
        /*0070*/ 	.word	0x00000001
        /*0074*/ 	.word	0x00000001


	//----- nvinfo : EIATTR_CRS_STACK_SIZE
	.align		4
.L_286:
        /*0078*/ 	.byte	0x04, 0x1e
        /*007a*/ 	.short	(.L_288 - .L_287)
.L_287:
        /*007c*/ 	.word	0x00000000


	//----- nvinfo : EIATTR_CBANK_PARAM_SIZE
	.align		4
.L_288:
        /*0080*/ 	.byte	0x03, 0x19
        /*0082*/ 	.short	0x0038


	//----- nvinfo : EIATTR_PARAM_CBANK
	.align		4
        /*0084*/ 	.byte	0x04, 0x0a
        /*0086*/ 	.short	(.L_290 - .L_289)
	.align		4
.L_289:
        /*0088*/ 	.word	index@(.nv.constant0._ZN2at6native65_GLOBAL__N__c0d6c1cb_32_DistributionExponentialKernel_cu_5881736643distribution_elementwise_grid_stride_kernelIfLi4EZNS0_9templates4cuda21uniform_and_transformIN3c104HalfEfPNS_17CUDAGeneratorImplEZZZNS4_18exponential_kernelIS9_EEvRNS_18TensorIteratorBaseEdT_ENKUlvE_clEvENKUlvE1_clEvEUlfE_EEvSC_T1_T2_EUlP24curandStatePhilox4_32_10E0_ZNS1_27distribution_nullary_kernelIS7_f6float4S9_SL_SG_EEvSC_SI_RKT3_T4_EUlifE_EEvlNS_15PhiloxCudaStateESH_SI_)
        /*008c*/ 	.short	0x0380
        /*008e*/ 	.short	0x0038


	//----- nvinfo : EIATTR_SW_WAR
	.align		4
.L_290:
        /*0090*/ 	.byte	0x04, 0x36
        /*0092*/ 	.short	(.L_292 - .L_291)
.L_291:
        /*0094*/ 	.word	0x00000008
.L_292:


//--------------------- .nv.info._ZN2at6native65_GLOBAL__N__c0d6c1cb_32_DistributionExponentialKernel_cu_5881736643distribution_elementwise_grid_stride_kernelIfLi4EZNS0_9templates4cuda21uniform_and_transformIN3c104HalfEfPNS_17CUDAGeneratorImplEZZZNS4_18exponential_kernelIS9_EEvRNS_18TensorIteratorBaseEdT_ENKUlvE_clEvENKUlvE1_clEvEUlfE_EEvSC_T1_T2_EUlP24curandStatePhilox4_32_10E_ZNS1_27distribution_nullary_kernelIS7_f7double2S9_SL_SG_EEvSC_SI_RKT3_T4_EUlifE0_EEvlNS_15PhiloxCudaStateESH_SI_ --------------------------
	.section	.nv.info._ZN2at6native65_GLOBAL__N__c0d6c1cb_32_DistributionExponentialKernel_cu_5881736643distribution_elementwise_grid_stride_kernelIfLi4EZNS0_9templates4cuda21uniform_and_transformIN3c104HalfEfPNS_17CUDAGeneratorImplEZZZNS4_18exponential_kernelIS9_EEvRNS_18TensorIteratorBaseEdT_ENKUlvE_clEvENKUlvE1_clEvEUlfE_EEvSC_T1_T2_EUlP24curandStatePhilox4_32_10E_ZNS1_27distribution_nullary_kernelIS7_f7double2S9_SL_SG_EEvSC_SI_RKT3_T4_EUlifE0_EEvlNS_15PhiloxCudaStateESH_SI_,"",@"SHT_CUDA_INFO"
	.sectionflags	@""
	.align	4


	//----- nvinfo : EIATTR_CUDA_API_VERSION
	.align		4
        /*0000*/ 	.byte	0x04, 0x37
        /*0002*/ 	.short	(.L_294 - .L_293)
.L_293:
        /*0004*/ 	.word	0x00000082


	//----- nvinfo : EIATTR_KPARAM_INFO
	.align		4
.L_294:
        /*0008*/ 	.byte	0x04, 0x17
        /*000a*/ 	.short	(.L_296 - .L_295)
.L_295:
        /*000c*/ 	.word	0x00000000
        /*0010*/ 	.short	0x0003
        /*0012*/ 	.short	0x0028
        /*0014*/ 	.byte	0x00, 0xf0, 0xa1, 0x06


	//----- nvinfo : EIATTR_KPARAM_INFO
	.align		4
.L_296:
        /*0018*/ 	.byte	0x04, 0x17
        /*001a*/ 	.short	(.L_298 - .L_297)
.L_297:
        /*001c*/ 	.word	0x00000000
        /*0020*/ 	.short	0x0002
        /*0022*/ 	.short	0x0020
        /*0024*/ 	.byte	0x00, 0xf0, 0x05, 0x00


	//----- nvinfo : EIATTR_KPARAM_INFO
	.align		4
.L_298:
        /*0028*/ 	.byte	0x04, 0x17
        /*002a*/ 	.short	(.L_300 - .L_299)
.L_299:
        /*002c*/ 	.word	0x00000000
        /*0030*/ 	.short	0x0001
        /*0032*/ 	.short	0x0008
        /*0034*/ 	.byte	0x00, 0xf0, 0x61, 0x00


	//----- nvinfo : EIATTR_KPARAM_INFO
	.align		4
.L_300:
        /*0038*/ 	.byte	0x04, 0x17
        /*003a*/ 	.short	(.L_302 - .L_301)
.L_301:
        /*003c*/ 	.word	0x00000000
        /*0040*/ 	.short	0x0000
        /*0042*/ 	.short	0x0000
        /*0044*/ 	.byte	0x00, 0xf0, 0x21, 0x00


	//----- nvinfo : EIATTR_SPARSE_MMA_MASK
	.align		4
.L_302:
        /*0048*/ 	.byte	0x03, 0x50
        /*004a*/ 	.short	0x0000


	//----- nvinfo : EIATTR_MAXREG_COUNT
	.align		4
        /*004c*/ 	.byte	0x03, 0x1b
        /*004e*/ 	.short	0x0040


	//----- nvinfo : EIATTR_NUM_BARRIERS
	.align		4
        /*0050*/ 	.byte	0x02, 0x4c
        /*0052*/ 	.byte	0x01
	.zero		1


	//----- nvinfo : EIATTR_MERCURY_ISA_VERSION
	.align		4
        /*0054*/ 	.byte	0x03, 0x5f
        /*0056*/ 	.short	0x0101


	//----- nvinfo : EIATTR_VRC_CTA_INIT_COUNT
	.align		4
        /*0058*/ 	.byte	0x02, 0x4a
	.zero		1
	.zero		1


	//----- nvinfo : EIATTR_EXIT_INSTR_OFFSETS
	.align		4
        /*005c*/ 	.byte	0x04, 0x1c
        /*005e*/ 	.short	(.L_304 - .L_303)


	//   ....[0]....
.L_303:
        /*0060*/ 	.word	0x000007d0


	//   ....[1]....
        /*0064*/ 	.word	0x000035b0


	//----- nvinfo : EIATTR_MAX_THREADS
	.align		4
.L_304:
        /*0068*/ 	.byte	0x04, 0x05
        /*006a*/ 	.short	(.L_306 - .L_305)
.L_305:
        /*006c*/ 	.word	0x00000100
        /*0070*/ 	.word	0x00000001
        /*0074*/ 	.word	0x00000001


	//----- nvinfo : EIATTR_CRS_STACK_SIZE
	.align		4
.L_306:
        /*0078*/ 	.byte	0x04, 0x1e
        /*007a*/ 	.short	(.L_308 - .L_307)
.L_307:
        /*007c*/ 	.word	0x00000000


	//----- nvinfo : EIATTR_CBANK_PARAM_SIZE
	.align		4
.L_308:
        /*0080*/ 	.byte	0x03, 0x19
        /*0082*/ 	.short	0x01d0


	//----- nvinfo : EIATTR_PARAM_CBANK
	.align		4
        /*0084*/ 	.byte	0x04, 0x0a
        /*0086*/ 	.short	(.L_310 - .L_309)
	.align		4
.L_309:
        /*0088*/ 	.word	index@(.nv.constant0._ZN2at6native65_GLOBAL__N__c0d6c1cb_32_DistributionExponentialKernel_cu_5881736643distribution_elementwise_grid_stride_kernelIfLi4EZNS0_9templates4cuda21uniform_and_transformIN3c104HalfEfPNS_17CUDAGeneratorImplEZZZNS4_18exponential_kernelIS9_EEvRNS_18TensorIteratorBaseEdT_ENKUlvE_clEvENKUlvE1_clEvEUlfE_EEvSC_T1_T2_EUlP24curandStatePhilox4_32_10E_ZNS1_27distribution_nullary_kernelIS7_f7double2S9_SL_SG_EEvSC_SI_RKT3_T4_EUlifE0_EEvlNS_15PhiloxCudaStateESH_SI_)
        /*008c*/ 	.short	0x0380
        /*008e*/ 	.short	0x01d0


	//----- nvinfo : EIATTR_SW_WAR
	.align		4
.L_310:
        /*0090*/ 	.byte	0x04, 0x36
        /*0092*/ 	.short	(.L_312 - .L_311)
.L_311:
        /*0094*/ 	.word	0x00000008
.L_312:


//--------------------- .nv.info._ZN2at6native65_GLOBAL__N__c0d6c1cb_32_DistributionExponentialKernel_cu_5881736643distribution_elementwise_grid_stride_kernelIfLi4EZNS0_9templates4cuda21uniform_and_transformIN3c104HalfEfPNS_17CUDAGeneratorImplEZZZNS4_18exponential_kernelIS9_EEvRNS_18TensorIteratorBaseEdT_ENKUlvE_clEvENKUlvE1_clEvEUlfE_EEvSC_T1_T2_EUlP24curandStatePhilox4_32_10E_ZNS1_27distribution_nullary_kernelIS7_f7double2S9_SL_SG_EEvSC_SI_RKT3_T4_EUlifE_EEvlNS_15PhiloxCudaStateESH_SI_ --------------------------
	.section	.nv.info._ZN2at6native65_GLOBAL__N__c0d6c1cb_32_DistributionExponentialKernel_cu_5881736643distribution_elementwise_grid_stride_kernelIfLi4EZNS0_9templates4cuda21uniform_and_transformIN3c104HalfEfPNS_17CUDAGeneratorImplEZZZNS4_18exponential_kernelIS9_EEvRNS_18TensorIteratorBaseEdT_ENKUlvE_clEvENKUlvE1_clEvEUlfE_EEvSC_T1_T2_EUlP24curandStatePhilox4_32_10E_ZNS1_27distribution_nullary_kernelIS7_f7double2S9_SL_SG_EEvSC_SI_RKT3_T4_EUlifE_EEvlNS_15PhiloxCudaStateESH_SI_,"",@"SHT_CUDA_INFO"
	.sectionflags	@""
	.align	4


	//----- nvinfo : EIATTR_CUDA_API_VERSION
	.align		4
        /*0000*/ 	.byte	0x04, 0x37
        /*0002*/ 	.short	(.L_314 - .L_313)
.L_313:
        /*0004*/ 	.word	0x00000082


	//----- nvinfo : EIATTR_KPARAM_INFO
	.align		4
.L_314:
        /*0008*/ 	.byte	0x04, 0x17
        /*000a*/ 	.short	(.L_316 - .L_315)
.L_315:
        /*000c*/ 	.word	0x00000000
        /*0010*/ 	.short	0x0003
        /*0012*/ 	.short	0x0028
        /*0014*/ 	.byte	0x00, 0xf0, 0x41, 0x00


	//----- nvinfo : EIATTR_KPARAM_INFO
	.align		4
.L_316:
        /*0018*/ 	.byte	0x04, 0x17
        /*001a*/ 	.short	(.L_318 - .L_317)
.L_317:
        /*001c*/ 	.word	0x00000000
        /*0020*/ 	.short	0x0002
        /*0022*/ 	.short	0x0020
        /*0024*/ 	.byte	0x00, 0xf0, 0x05, 0x00


	//----- nvinfo : EIATTR_KPARAM_INFO
	.align		4
.L_318:
        /*0028*/ 	.byte	0x04, 0x17
        /*002a*/ 	.short	(.L_320 - .L_319)
.L_319:
        /*002c*/ 	.word	0x00000000
        /*0030*/ 	.short	0x0001
        /*0032*/ 	.short	0x0008
        /*0034*/ 	.byte	0x00, 0xf0, 0x61, 0x00


	//----- nvinfo : EIATTR_KPARAM_INFO
	.align		4
.L_320:
        /*0038*/ 	.byte	0x04, 0x17
        /*003a*/ 	.short	(.L_322 - .L_321)
.L_321:
        /*003c*/ 	.word	0x00000000
        /*0040*/ 	.short	0x0000
        /*0042*/ 	.short	0x0000
        /*0044*/ 	.byte	0x00, 0xf0, 0x21, 0x00


	//----- nvinfo : EIATTR_SPARSE_MMA_MASK
	.align		4
.L_322:
        /*0048*/ 	.byte	0x03, 0x50
        /*004a*/ 	.short	0x0000


	//----- nvinfo : EIATTR_MAXREG_COUNT
	.align		4
        /*004c*/ 	.byte	0x03, 0x1b
        /*004e*/ 	.short	0x0040


	//----- nvinfo : EIATTR_NUM_BARRIERS
	.align		4
        /*0050*/ 	.byte	0x02, 0x4c
        /*0052*/ 	.byte	0x01
	.zero		1


	//----- nvinfo : EIATTR_MERCURY_ISA_VERSION
	.align		4
        /*0054*/ 	.byte	0x03, 0x5f
        /*0056*/ 	.short	0x0101


	//----- nvinfo : EIATTR_VRC_CTA_INIT_COUNT
	.align		4
        /*0058*/ 	.byte	0x02, 0x4a
	.zero		1
	.zero		1


	//----- nvinfo : EIATTR_EXIT_INSTR_OFFSETS
	.align		4
        /*005c*/ 	.byte	0x04, 0x1c
        /*005e*/ 	.short	(.L_324 - .L_323)


	//   ....[0]....
.L_323:
        /*0060*/ 	.word	0x000007b0


	//   ....[1]....
        /*0064*/ 	.word	0x00001220


	//----- nvinfo : EIATTR_MAX_THREADS
	.align		4
.L_324:
        /*0068*/ 	.byte	0x04, 0x05
        /*006a*/ 	.short	(.L_326 - .L_325)
.L_325:
        /*006c*/ 	.word	0x00000100
        /*0070*/ 	.word	0x00000001
        /*0074*/ 	.word	0x00000001


	//----- nvinfo : EIATTR_CRS_STACK_SIZE
	.align		4
.L_326:
        /*0078*/ 	.byte	0x04, 0x1e
        /*007a*/ 	.short	(.L_328 - .L_327)
.L_327:
        /*007c*/ 	.word	0x00000000


	//----- nvinfo : EIATTR_CBANK_PARAM_SIZE
	.align		4
.L_328:
        /*0080*/ 	.byte	0x03, 0x19
        /*0082*/ 	.short	0x0038


	//----- nvinfo : EIATTR_PARAM_CBANK
	.align		4
        /*0084*/ 	.byte	0x04, 0x0a
        /*0086*/ 	.short	(.L_330 - .L_329)
	.align		4
.L_329:
        /*0088*/ 	.word	index@(.nv.constant0._ZN2at6native65_GLOBAL__N__c0d6c1cb_32_DistributionExponentialKernel_cu_5881736643distribution_elementwise_grid_stride_kernelIfLi4EZNS0_9templates4cuda21uniform_and_transformIN3c104HalfEfPNS_17CUDAGeneratorImplEZZZNS4_18exponential_kernelIS9_EEvRNS_18TensorIteratorBaseEdT_ENKUlvE_clEvENKUlvE1_clEvEUlfE_EEvSC_T1_T2_EUlP24curandStatePhilox4_32_10E_ZNS1_27distribution_nullary_kernelIS7_f7double2S9_SL_SG_EEvSC_SI_RKT3_T4_EUlifE_EEvlNS_15PhiloxCudaStateESH_SI_)
        /*008c*/ 	.short	0x0380
        /*008e*/ 	.short	0x0038


	//----- nvinfo : EIATTR_SW_WAR
	.align		4
.L_330:
        /*0090*/ 	.byte	0x04, 0x36
        /*0092*/ 	.short	(.L_332 - .L_331)
.L_331:
        /*0094*/ 	.word	0x00000008
.L_332:


//--------------------- .nv.info._ZN2at6native65_GLOBAL__N__c0d6c1cb_32_DistributionExponentialKernel_cu_5881736643distribution_elementwise_grid_stride_kernelIfLi4EZNS0_9templates4cuda21uniform_and_transformIffPNS_17CUDAGeneratorImplEZZZNS4_18exponential_kernelIS7_EEvRNS_18TensorIteratorBaseEdT_ENKUlvE_clEvENKUlvE0_clEvEUlfE_EEvSA_T1_T2_EUlP24curandStatePhilox4_32_10E0_ZNS1_27distribution_nullary_kernelIff6float4S7_SJ_SE_EEvSA_SG_RKT3_T4_EUlifE0_EEvlNS_15PhiloxCudaStateESF_SG_ --------------------------
	.section	.nv.info._ZN2at6native65_GLOBAL__N__c0d6c1cb_32_DistributionExponentialKernel_cu_5881736643distribution_elementwise_grid_stride_kernelIfLi4EZNS0_9templates4cuda21uniform_and_transformIffPNS_17CUDAGeneratorImplEZZZNS4_18exponential_kernelIS7_EEvRNS_18TensorIteratorBaseEdT_ENKUlvE_clEvENKUlvE0_clEvEUlfE_EEvSA_T1_T2_EUlP24curandStatePhilox4_32_10E0_ZNS1_27distribution_nullary_kernelIff6float4S7_SJ_SE_EEvSA_SG_RKT3_T4_EUlifE0_EEvlNS_15PhiloxCudaStateESF_SG_,"",@"SHT_CUDA_INFO"
	.sectionflags	@""
	.align	4


	//----- nvinfo : EIATTR_CUDA_API_VERSION
	.align		4
        /*0000*/ 	.byte	0x04, 0x37
        /*0002*/ 	.short	(.L_334 - .L_333)
.L_333:
        /*0004*/ 	.word	0x00000082


	//----- nvinfo : EIATTR_KPARAM_INFO
	.align		4
.L_334:
        /*0008*/ 	.byte	0x04, 0x17
        /*000a*/ 	.short	(.L_336 - .L_335)
.L_335:
        /*000c*/ 	.word	0x00000000
        /*0010*/ 	.short	0x0003
        /*0012*/ 	.short	0x0028
        /*0014*/ 	.byte	0x00, 0xf0, 0xa1, 0x06


	//----- nvinfo : EIATTR_KPARAM_INFO
	.align		4
.L_336:
        /*0018*/ 	.byte	0x04, 0x17
        /*001a*/ 	.short	(.L_338 - .L_337)
.L_337:
        /*001c*/ 	.word	0x00000000
        /*0020*/ 	.short	0x0002
        /*0022*/ 	.short	0x0020
        /*0024*/ 	.byte	0x00, 0xf0, 0x05, 0x00


	//----- nvinfo : EIATTR_KPARAM_INFO
	.align		4
.L_338:
        /*0028*/ 	.byte	0x04, 0x17
        /*002a*/ 	.short	(.L_340 - .L_339)
.L_339:
        /*002c*/ 	.word	0x00000000
        /*0030*/ 	.short	0x0001
        /*0032*/ 	.short	0x0008
        /*0034*/ 	.byte	0x00, 0xf0, 0x61, 0x00


	//----- nvinfo : EIATTR_KPARAM_INFO
	.align		4
.L_340:
        /*0038*/ 	.byte	0x04, 0x17
        /*003a*/ 	.short	(.L_342 - .L_341)
.L_341:
        /*003c*/ 	.word	0x00000000
        /*0040*/ 	.short	0x0000
        /*0042*/ 	.short	0x0000
        /*0044*/ 	.byte	0x00, 0xf0, 0x21, 0x00


	//----- nvinfo : EIATTR_SPARSE_MMA_MASK
	.align		4
.L_342:
        /*0048*/ 	.byte	0x03, 0x50
        /*004a*/ 	.short	0x0000


	//----- nvinfo : EIATTR_MAXREG_COUNT
	.align		4
        /*004c*/ 	.byte	0x03, 0x1b
        /*004e*/ 	.short	0x0040


	//----- nvinfo : EIATTR_NUM_BARRIERS
	.align		4
        /*0050*/ 	.byte	0x02, 0x4c
        /*0052*/ 	.byte	0x01
	.zero		1


	//----- nvinfo : EIATTR_MERCURY_ISA_VERSION
	.align		4
        /*0054*/ 	.byte	0x03, 0x5f
        /*0056*/ 	.short	0x0101


	//----- nvinfo : EIATTR_VRC_CTA_INIT_COUNT
	.align		4
        /*0058*/ 	.byte	0x02, 0x4a
	.zero		1
	.zero		1


	//----- nvinfo : EIATTR_EXIT_INSTR_OFFSETS
	.align		4
        /*005c*/ 	.byte	0x04, 0x1c
        /*005e*/ 	.short	(.L_344 - .L_343)


	//   ....[0]....
.L_343:
        /*0060*/ 	.word	0x000007d0


	//   ....[1]....
        /*0064*/ 	.word	0x000055a0


	//----- nvinfo : EIATTR_MAX_THREADS
	.align		4
.L_344:
        /*0068*/ 	.byte	0x04, 0x05
        /*006a*/ 	.short	(.L_346 - .L_345)
.L_345:
        /*006c*/ 	.word	0x00000100
        /*0070*/ 	.word	0x00000001
        /*0074*/ 	.word	0x00000001


	//----- nvinfo : EIATTR_CRS_STACK_SIZE
	.align		4
.L_346:
        /*0078*/ 	.byte	0x04, 0x1e
        /*007a*/ 	.short	(.L_348 - .L_347)
.L_347:
        /*007c*/ 	.word	0x00000000


	//----- nvinfo : EIATTR_CBANK_PARAM_SIZE
	.align		4
.L_348:
        /*0080*/ 	.byte	0x03, 0x19
        /*0082*/ 	.short	0x01d0


	//----- nvinfo : EIATTR_PARAM_CBANK
	.align		4
        /*0084*/ 	.byte	0x04, 0x0a
        /*0086*/ 	.short	(.L_350 - .L_349)
	.align		4
.L_349:
        /*0088*/ 	.word	index@(.nv.constant0._ZN2at6native65_GLOBAL__N__c0d6c1cb_32_DistributionExponentialKernel_cu_5881736643distribution_elementwise_grid_stride_kernelIfLi4EZNS0_9templates4cuda21uniform_and_transformIffPNS_17CUDAGeneratorImplEZZZNS4_18exponential_kernelIS7_EEvRNS_18TensorIteratorBaseEdT_ENKUlvE_clEvENKUlvE0_clEvEUlfE_EEvSA_T1_T2_EUlP24curandStatePhilox4_32_10E0_ZNS1_27distribution_nullary_kernelIff6float4S7_SJ_SE_EEvSA_SG_RKT3_T4_EUlifE0_EEvlNS_15PhiloxCudaStateESF_SG_)
        /*008c*/ 	.short	0x0380
        /*008e*/ 	.short	0x01d0


	//----- nvinfo : EIATTR_SW_WAR
	.align		4
.L_350:
        /*0090*/ 	.byte	0x04, 0x36
        /*0092*/ 	.short	(.L_352 - .L_351)
.L_351:
        /*0094*/ 	.word	0x00000008
.L_352:


//--------------------- .nv.info._ZN2at6native65_GLOBAL__N__c0d6c1cb_32_DistributionExponentialKernel_cu_5881736643distribution_elementwise_grid_stride_kernelIfLi4EZNS0_9templates4cuda21uniform_and_transformIffPNS_17CUDAGeneratorImplEZZZNS4_18exponential_kernelIS7_EEvRNS_18TensorIteratorBaseEdT_ENKUlvE_clEvENKUlvE0_clEvEUlfE_EEvSA_T1_T2_EUlP24curandStatePhilox4_32_10E0_ZNS1_27distribution_nullary_kernelIff6float4S7_SJ_SE_EEvSA_SG_RKT3_T4_EUlifE_EEvlNS_15PhiloxCudaStateESF_SG_ --------------------------
	.section	.nv.info._ZN2at6native65_GLOBAL__N__c0d6c1cb_32_DistributionExponentialKernel_cu_5881736643distribution_elementwise_grid_stride_kernelIfLi4EZNS0_9templates4cuda21uniform_and_transformIffPNS_17CUDAGeneratorImplEZZZNS4_18exponential_kernelIS7_EEvRNS_18TensorIteratorBaseEdT_ENKUlvE_clEvENKUlvE0_clEvEUlfE_EEvSA_T1_T2_EUlP24curandStatePhilox4_32_10E0_ZNS1_27distribution_nullary_kernelIff6float4S7_SJ_SE_EEvSA_SG_RKT3_T4_EUlifE_EEvlNS_15PhiloxCudaStateESF_SG_,"",@"SHT_CUDA_INFO"
	.sectionflags	@""
	.align	4


	//----- nvinfo : EIATTR_CUDA_API_VERSION
	.align		4
        /*0000*/ 	.byte	0x04, 0x37
        /*0002*/ 	.short	(.L_354 - .L_353)
.L_353:
        /*0004*/ 	.word	0x00000082


	//----- nvinfo : EIATTR_KPARAM_INFO
	.align		4
.L_354:
        /*0008*/ 	.byte	0x04, 0x17
        /*000a*/ 	.short	(.L_356 - .L_355)
.L_355:
        /*000c*/ 	.word	0x00000000
        /*0010*/ 	.short	0x0003
        /*0012*/ 	.short	0x0028
        /*0014*/ 	.byte	0x00, 0xf0, 0x41, 0x00


	//----- nvinfo : EIATTR_KPARAM_INFO
	.align		4
.L_356:
        /*0018*/ 	.byte	0x04, 0x17
        /*001a*/ 	.short	(.L_358 - .L_357)
.L_357:
        /*001c*/ 	.word	0x00000000
        /*0020*/ 	.short	0x0002
        /*0022*/ 	.short	0x0020
        /*0024*/ 	.byte	0x00, 0xf0, 0x05, 0x00


	//----- nvinfo : EIATTR_KPARAM_INFO
	.align		4
.L_358:
        /*0028*/ 	.byte	0x04, 0x17
        /*002a*/ 	.short	(.L_360 - .L_359)
.L_359:
        /*002c*/ 	.word	0x00000000
        /*0030*/ 	.short	0x0001
        /*0032*/ 	.short	0x0008
        /*0034*/ 	.byte	0x00, 0xf0, 0x61, 0x00


	//----- nvinfo : EIATTR_KPARAM_INFO
	.align		4
.L_360:
        /*0038*/ 	.byte	0x04, 0x17
        /*003a*/ 	.short	(.L_362 - .L_361)
.L_361:
        /*003c*/ 	.word	0x00000000
        /*0040*/ 	.short	0x0000
        /*0042*/ 	.short	0x0000
        /*0044*/ 	.byte	0x00, 0xf0, 0x21, 0x00


	//----- nvinfo : EIATTR_SPARSE_MMA_MASK
	.align		4
.L_362:
        /*0048*/ 	.byte	0x03, 0x50
        /*004a*/ 	.short	0x0000


	//----- nvinfo : EIATTR_MAXREG_COUNT
	.align		4
        /*004c*/ 	.byte	0x03, 0x1b
        /*004e*/ 	.short	0x0040


	//----- nvinfo : EIATTR_NUM_BARRIERS
	.align		4
        /*0050*/ 	.byte	0x02, 0x4c
        /*0052*/ 	.byte	0x01
	.zero		1


	//----- nvinfo : EIATTR_MERCURY_ISA_VERSION
	.align		4
        /*0054*/ 	.byte	0x03, 0x5f
        /*0056*/ 	.short	0x0101


	//----- nvinfo : EIATTR_VRC_CTA_INIT_COUNT
	.align		4
        /*0058*/ 	.byte	0x02, 0x4a
	.zero		1
	.zero		1


	//----- nvinfo : EIATTR_EXIT_INSTR_OFFSETS
	.align		4
        /*005c*/ 	.byte	0x04, 0x1c
        /*005e*/ 	.short	(.L_364 - .L_363)


	//   ....[0]....
.L_363:
        /*0060*/ 	.word	0x000007d0


	//   ....[1]....
        /*0064*/ 	.word	0x00001270


	//----- nvinfo : EIATTR_MAX_THREADS
	.align		4
.L_364:
        /*0068*/ 	.byte	0x04, 0x05
        /*006a*/ 	.short	(.L_366 - .L_365)
.L_365:
        /*006c*/ 	.word	0x00000100
        /*0070*/ 	.word	0x00000001
        /*0074*/ 	.word	0x00000001


	//----- nvinfo : EIATTR_CRS_STACK_SIZE
	.align		4
.L_366:
        /*0078*/ 	.byte	0x04, 0x1e
        /*007a*/ 	.short	(.L_368 - .L_367)
.L_367:
        /*007c*/ 	.word	0x00000000


	//----- nvinfo : EIATTR_CBANK_PARAM_SIZE
	.align		4
.L_368:
        /*0080*/ 	.byte	0x03, 0x19
        /*0082*/ 	.short	0x0038


	//----- nvinfo : EIATTR_PARAM_CBANK
	.align		4
        /*0084*/ 	.byte	0x04, 0x0a
        /*0086*/ 	.short	(.L_370 - .L_369)
	.align		4
.L_369:
        /*0088*/ 	.word	index@(.nv.constant0._ZN2at6native65_GLOBAL__N__c0d6c1cb_32_DistributionExponentialKernel_cu_5881736643distribution_elementwise_grid_stride_kernelIfLi4EZNS0_9templates4cuda21uniform_and_transformIffPNS_17CUDAGeneratorImplEZZZNS4_18exponential_kernelIS7_EEvRNS_18TensorIteratorBaseEdT_ENKUlvE_clEvENKUlvE0_clEvEUlfE_EEvSA_T1_T2_EUlP24curandStatePhilox4_32_10E0_ZNS1_27distribution_nullary_kernelIff6float4S7_SJ_SE_EEvSA_SG_RKT3_T4_EUlifE_EEvlNS_15PhiloxCudaStateESF_SG_)
        /*008c*/ 	.short	0x0380
        /*008e*/ 	.short	0x0038


	//----- nvinfo : EIATTR_SW_WAR
	.align		4
.L_370:
        /*0090*/ 	.byte	0x04, 0x36
        /*0092*/ 	.short	(.L_372 - .L_371)
.L_371:
        /*0094*/ 	.word	0x00000008
.L_372:


//--------------------- .nv.info._ZN2at6native65_GLOBAL__N__c0d6c1cb_32_DistributionExponentialKernel_cu_5881736643distribution_elementwise_grid_stride_kernelIfLi4EZNS0_9templates4cuda21uniform_and_transformIffPNS_17CUDAGeneratorImplEZZZNS4_18exponential_kernelIS7_EEvRNS_18TensorIteratorBaseEdT_ENKUlvE_clEvENKUlvE0_clEvEUlfE_EEvSA_T1_T2_EUlP24curandStatePhilox4_32_10E_ZNS1_27distribution_nullary_kernelIff7double2S7_SJ_SE_EEvSA_SG_RKT3_T4_EUlifE0_EEvlNS_15PhiloxCudaStateESF_SG_ --------------------------
	.section	.nv.info._ZN2at6native65_GLOBAL__N__c0d6c1cb_32_DistributionExponentialKernel_cu_5881736643distribution_elementwise_grid_stride_kernelIfLi4EZNS0_9templates4cuda21uniform_and_transformIffPNS_17CUDAGeneratorImplEZZZNS4_18exponential_kernelIS7_EEvRNS_18TensorIteratorBaseEdT_ENKUlvE_clEvENKUlvE0_clEvEUlfE_EEvSA_T1_T2_EUlP24curandStatePhilox4_32_10E_ZNS1_27distribution_nullary_kernelIff7double2S7_SJ_SE_EEvSA_SG_RKT3_T4_EUlifE0_EEvlNS_15PhiloxCudaStateESF_SG_,"",@"SHT_CUDA_INFO"
	.sectionflags	@""
	.align	4


	//----- nvinfo : EIATTR_CUDA_API_VERSION
	.align		4
        /*0000*/ 	.byte	0x04, 0x37
        /*0002*/ 	.short	(.L_374 - .L_373)
.L_373:
        /*0004*/ 	.word	0x00000082


	//----- nvinfo : EIATTR_KPARAM_INFO
	.align		4
.L_374:
        /*0008*/ 	.byte	0x04, 0x17
        /*000a*/ 	.short	(.L_376 - .L_375)
.L_375:
        /*000c*/ 	.word	0x00000000
        /*0010*/ 	.short	0x0003
        /*0012*/ 	.short	0x0028
        /*0014*/ 	.byte	0x00, 0xf0, 0xa1, 0x06


	//----- nvinfo : EIATTR_KPARAM_INFO
	.align		4
.L_376:
        /*0018*/ 	.byte	0x04, 0x17
        /*001a*/ 	.short	(.L_378 - .L_377)
.L_377:
        /*001c*/ 	.word	0x00000000
        /*0020*/ 	.short	0x0002
        /*0022*/ 	.short	0x0020
        /*0024*/ 	.byte	0x00, 0xf0, 0x05, 0x00


	//----- nvinfo : EIATTR_KPARAM_INFO
	.align		4
.L_378:
        /*0028*/ 	.byte	0x04, 0x17
        /*002a*/ 	.short	(.L_380 - .L_379)
.L_379:
        /*002c*/ 	.word	0x00000000
        /*0030*/ 	.short	0x0001
        /*0032*/ 	.short	0x0008
        /*0034*/ 	.byte	0x00, 0xf0, 0x61, 0x00


	//----- nvinfo : EIATTR_KPARAM_INFO
	.align		4
.L_380:
        /*0038*/ 	.byte	0x04, 0x17
        /*003a*/ 	.short	(.L_382 - .L_381)
.L_381:
        /*003c*/ 	.word	0x00000000
        /*0040*/ 	.short	0x0000
        /*0042*/ 	.short	0x0000
        /*0044*/ 	.byte	0x00, 0xf0, 0x21, 0x00


	//----- nvinfo : EIATTR_SPARSE_MMA_MASK
	.align		4
.L_382:
        /*0048*/ 	.byte	0x03, 0x50
        /*004a*/ 	.short	0x0000


	//----- nvinfo : EIATTR_MAXREG_COUNT
	.align		4
        /*004c*/ 	.byte	0x03, 0x1b
        /*004e*/ 	.short	0x0040


	//----- nvinfo : EIATTR_NUM_BARRIERS
	.align		4
        /*0050*/ 	.byte	0x02, 0x4c
        /*0052*/ 	.byte	0x01
	.zero		1


	//----- nvinfo : EIATTR_MERCURY_ISA_VERSION
	.align		4
        /*0054*/ 	.byte	0x03, 0x5f
        /*0056*/ 	.short	0x0101


	//----- nvinfo : EIATTR_VRC_CTA_INIT_COUNT
	.align		4
        /*0058*/ 	.byte	0x02, 0x4a
	.zero		1
	.zero		1


	//----- nvinfo : EIATTR_EXIT_INSTR_OFFSETS
	.align		4
        /*005c*/ 	.byte	0x04, 0x1c
        /*005e*/ 	.short	(.L_384 - .L_383)


	//   ....[0]....
.L_383:
        /*0060*/ 	.word	0x000007d0


	//   ....[1]....
        /*0064*/ 	.word	0x00003570


	//----- nvinfo : EIATTR_MAX_THREADS
	.align		4
.L_384:
        /*0068*/ 	.byte	0x04, 0x05
        /*006a*/ 	.short	(.L_386 - .L_385)
.L_385:
        /*006c*/ 	.word	0x00000100
        /*0070*/ 	.word	0x00000001
        /*0074*/ 	.word	0x00000001


	//----- nvinfo : EIATTR_CRS_STACK_SIZE
	.align		4
.L_386:
        /*0078*/ 	.byte	0x04, 0x1e
        /*007a*/ 	.short	(.L_388 - .L_387)
.L_387:
        /*007c*/ 	.word	0x00000000


	//----- nvinfo : EIATTR_CBANK_PARAM_SIZE
	.align		4
.L_388:
        /*0080*/ 	.byte	0x03, 0x19
        /*0082*/ 	.short	0x01d0


	//----- nvinfo : EIATTR_PARAM_CBANK
	.align		4
        /*0084*/ 	.byte	0x04, 0x0a
        /*0086*/ 	.short	(.L_390 - .L_389)
	.align		4
.L_389:
        /*0088*/ 	.word	index@(.nv.constant0._ZN2at6native65_GLOBAL__N__c0d6c1cb_32_DistributionExponentialKernel_cu_5881736643distribution_elementwise_grid_stride_kernelIfLi4EZNS0_9templates4cuda21uniform_and_transformIffPNS_17CUDAGeneratorImplEZZZNS4_18exponential_kernelIS7_EEvRNS_18TensorIteratorBaseEdT_ENKUlvE_clEvENKUlvE0_clEvEUlfE_EEvSA_T1_T2_EUlP24curandStatePhilox4_32_10E_ZNS1_27distribution_nullary_kernelIff7double2S7_SJ_SE_EEvSA_SG_RKT3_T4_EUlifE0_EEvlNS_15PhiloxCudaStateESF_SG_)
        /*008c*/ 	.short	0x0380
        /*008e*/ 	.short	0x01d0


	//----- nvinfo : EIATTR_SW_WAR
	.align		4
.L_390:
        /*0090*/ 	.byte	0x04, 0x36
        /*0092*/ 	.short	(.L_392 - .L_391)
.L_391:
        /*0094*/ 	.word	0x00000008
.L_392:


//--------------------- .nv.info._ZN2at6native65_GLOBAL__N__c0d6c1cb_32_DistributionExponentialKernel_cu_5881736643distribution_elementwise_grid_stride_kernelIfLi4EZNS0_9templates4cuda21uniform_and_transformIffPNS_17CUDAGeneratorImplEZZZNS4_18exponential_kernelIS7_EEvRNS_18TensorIteratorBaseEdT_ENKUlvE_clEvENKUlvE0_clEvEUlfE_EEvSA_T1_T2_EUlP24curandStatePhilox4_32_10E_ZNS1_27distribution_nullary_kernelIff7double2S7_SJ_SE_EEvSA_SG_RKT3_T4_EUlifE_EEvlNS_15PhiloxCudaStateESF_SG_ --------------------------
	.section	.nv.info._ZN2at6native65_GLOBAL__N__c0d6c1cb_32_DistributionExponentialKernel_cu_5881736643distribution_elementwise_grid_stride_kernelIfLi4EZNS0_9templates4cuda21uniform_and_transformIffPNS_17CUDAGeneratorImplEZZZNS4_18exponential_kernelIS7_EEvRNS_18TensorIteratorBaseEdT_ENKUlvE_clEvENKUlvE0_clEvEUlfE_EEvSA_T1_T2_EUlP24curandStatePhilox4_32_10E_ZNS1_27distribution_nullary_kernelIff7double2S7_SJ_SE_EEvSA_SG_RKT3_T4_EUlifE_EEvlNS_15PhiloxCudaStateESF_SG_,"",@"SHT_CUDA_INFO"
	.sectionflags	@""
	.align	4


	//----- nvinfo : EIATTR_CUDA_API_VERSION
	.align		4
        /*0000*/ 	.byte	0x04, 0x37
        /*0002*/ 	.short	(.L_394 - .L_393)
.L_393:
        /*0004*/ 	.word	0x00000082


	//----- nvinfo : EIATTR_KPARAM_INFO
	.align		4
.L_394:
        /*0008*/ 	.byte	0x04, 0x17
        /*000a*/ 	.short	(.L_396 - .L_395)
.L_395:
        /*000c*/ 	.word	0x00000000
        /*0010*/ 	.short	0x0003
        /*0012*/ 	.short	0x0028
        /*0014*/ 	.byte	0x00, 0xf0, 0x41, 0x00


	//----- nvinfo : EIATTR_KPARAM_INFO
	.align		4
.L_396:
        /*0018*/ 	.byte	0x04, 0x17
        /*001a*/ 	.short	(.L_398 - .L_397)
.L_397:
        /*001c*/ 	.word	0x00000000
        /*0020*/ 	.short	0x0002
        /*0022*/ 	.short	0x0020
        /*0024*/ 	.byte	0x00, 0xf0, 0x05, 0x00


	//----- nvinfo : EIATTR_KPARAM_INFO
	.align		4
.L_398:
        /*0028*/ 	.byte	0x04, 0x17
        /*002a*/ 	.short	(.L_400 - .L_399)
.L_399:
        /*002c*/ 	.word	0x00000000
        /*0030*/ 	.short	0x0001
        /*0032*/ 	.short	0x0008
        /*0034*/ 	.byte	0x00, 0xf0, 0x61, 0x00


	//----- nvinfo : EIATTR_KPARAM_INFO
	.align		4
.L_400:
        /*0038*/ 	.byte	0x04, 0x17
        /*003a*/ 	.short	(.L_402 - .L_401)
.L_401:
        /*003c*/ 	.word	0x00000000
        /*0040*/ 	.short	0x0000
        /*0042*/ 	.short	0x0000
        /*0044*/ 	.byte	0x00, 0xf0, 0x21, 0x00


	//----- nvinfo : EIATTR_SPARSE_MMA_MASK
	.align		4
.L_402:
        /*0048*/ 	.byte	0x03, 0x50
        /*004a*/ 	.short	0x0000


	//----- nvinfo : EIATTR_MAXREG_COUNT
	.align		4
        /*004c*/ 	.byte	0x03, 0x1b
        /*004e*/ 	.short	0x0040


	//----- nvinfo : EIATTR_NUM_BARRIERS
	.align		4
        /*0050*/ 	.byte	0x02, 0x4c
        /*0052*/ 	.byte	0x01
	.zero		1


	//----- nvinfo : EIATTR_MERCURY_ISA_VERSION
	.align		4
        /*0054*/ 	.byte	0x03, 0x5f
        /*0056*/ 	.short	0x0101


	//----- nvinfo : EIATTR_VRC_CTA_INIT_COUNT
	.align		4
        /*0058*/ 	.byte	0x02, 0x4a
	.zero		1
	.zero		1


	//----- nvinfo : EIATTR_EXIT_INSTR_OFFSETS
	.align		4
        /*005c*/ 	.byte	0x04, 0x1c
        /*005e*/ 	.short	(.L_404 - .L_403)


	//   ....[0]....
.L_403:
        /*0060*/ 	.word	0x000007b0


	//   ....[1]....
        /*0064*/ 	.word	0x000011f0


	//----- nvinfo : EIATTR_MAX_THREADS
	.align		4
.L_404:
        /*0068*/ 	.byte	0x04, 0x05
        /*006a*/ 	.short	(.L_406 - .L_405)
.L_405:
        /*006c*/ 	.word	0x00000100
        /*0070*/ 	.word	0x00000001
        /*0074*/ 	.word	0x00000001


	//----- nvinfo : EIATTR_CRS_STACK_SIZE
	.align		4
.L_406:
        /*0078*/ 	.byte	0x04, 0x1e
        /*007a*/ 	.short	(.L_408 - .L_407)
.L_407:
        /*007c*/ 	.word	0x00000000


	//----- nvinfo : EIATTR_CBANK_PARAM_SIZE
	.align		4
.L_408:
        /*0080*/ 	.byte	0x03, 0x19
        /*0082*/ 	.short	0x0038


	//----- nvinfo : EIATTR_PARAM_CBANK
	.align		4
        /*0084*/ 	.byte	0x04, 0x0a
        /*0086*/ 	.short	(.L_410 - .L_409)
	.align		4
.L_409:
        /*0088*/ 	.word	index@(.nv.constant0._ZN2at6native65_GLOBAL__N__c0d6c1cb_32_DistributionExponentialKernel_cu_5881736643distribution_elementwise_grid_stride_kernelIfLi4EZNS0_9templates4cuda21uniform_and_transformIffPNS_17CUDAGeneratorImplEZZZNS4_18exponential_kernelIS7_EEvRNS_18TensorIteratorBaseEdT_ENKUlvE_clEvENKUlvE0_clEvEUlfE_EEvSA_T1_T2_EUlP24curandStatePhilox4_32_10E_ZNS1_27distribution_nullary_kernelIff7double2S7_SJ_SE_EEvSA_SG_RKT3_T4_EUlifE_EEvlNS_15PhiloxCudaStateESF_SG_)
        /*008c*/ 	.short	0x0380
        /*008e*/ 	.short	0x0038


	//----- nvinfo : EIATTR_SW_WAR
	.align		4
.L_410:
        /*0090*/ 	.byte	0x04, 0x36
        /*0092*/ 	.short	(.L_412 - .L_411)
.L_411:
        /*0094*/ 	.word	0x00000008
.L_412:


//--------------------- .nv.info._ZN2at6native65_GLOBAL__N__c0d6c1cb_32_DistributionExponentialKernel_cu_5881736643distribution_elementwise_grid_stride_kernelIdLi2EZNS0_9templates4cuda21uniform_and_transformIddPNS_17CUDAGeneratorImplEZZZNS4_18exponential_kernelIS7_EEvRNS_18TensorIteratorBaseEdT_ENKUlvE_clEvENKUlvE_clEvEUldE_EEvSA_T1_T2_EUlP24curandStatePhilox4_32_10E0_ZNS1_27distribution_nullary_kernelIdd6float4S7_SJ_SE_EEvSA_SG_RKT3_T4_EUlidE0_EEvlNS_15PhiloxCudaStateESF_SG_ --------------------------
	.section	.nv.info._ZN2at6native65_GLOBAL__N__c0d6c1cb_32_DistributionExponentialKernel_cu_5881736643distribution_elementwise_grid_stride_kernelIdLi2EZNS0_9templates4cuda21uniform_and_transformIddPNS_17CUDAGeneratorImplEZZZNS4_18exponential_kernelIS7_EEvRNS_18TensorIteratorBaseEdT_ENKUlvE_clEvENKUlvE_clEvEUldE_EEvSA_T1_T2_EUlP24curandStatePhilox4_32_10E0_ZNS1_27distribution_nullary_kernelIdd6float4S7_SJ_SE_EEvSA_SG_RKT3_T4_EUlidE0_EEvlNS_15PhiloxCudaStateESF_SG_,"",@"SHT_CUDA_INFO"
	.sectionflags	@""
	.align	4


	//----- nvinfo : EIATTR_CUDA_API_VERSION
	.align		4
        /*0000*/ 	.byte	0x04, 0x37
        /*0002*/ 	.short	(.L_414 - .L_413)
.L_413:
        /*0004*/ 	.word	0x00000082


	//----- nvinfo : EIATTR_KPARAM_INFO
	.align		4
.L_414:
        /*0008*/ 	.byte	0x04, 0x17
        /*000a*/ 	.short	(.L_416 - .L_415)
.L_415:
        /*000c*/ 	.word	0x00000000
        /*0010*/ 	.short	0x0003
        /*0012*/ 	.short	0x0028
        /*0014*/ 	.byte	0x00, 0xf0, 0xa1, 0x06


	//----- nvinfo : EIATTR_KPARAM_INFO
	.align		4
.L_416:
        /*0018*/ 	.byte	0x04, 0x17
        /*001a*/ 	.short	(.L_418 - .L_417)
.L_417:
        /*001c*/ 	.word	0x00000000
        /*0020*/ 	.short	0x0002
        /*0022*/ 	.short	0x0020
        /*0024*/ 	.byte	0x00, 0xf0, 0x05, 0x00


	//----- nvinfo : EIATTR_KPARAM_INFO
	.align		4
.L_418:
        /*0028*/ 	.byte	0x04, 0x17
        /*002a*/ 	.short	(.L_420 - .L_419)
.L_419:
        /*002c*/ 	.word	0x00000000
        /*0030*/ 	.short	0x0001
        /*0032*/ 	.short	0x0008
        /*0034*/ 	.byte	0x00, 0xf0, 0x61, 0x00


	//----- nvinfo : EIATTR_KPARAM_INFO
	.align		4
.L_420:
        /*0038*/ 	.byte	0x04, 0x17
        /*003a*/ 	.short	(.L_422 - .L_421)
.L_421:
        /*003c*/ 	.word	0x00000000
        /*0040*/ 	.short	0x0000
        /*0042*/ 	.short	0x0000
        /*0044*/ 	.byte	0x00, 0xf0, 0x21, 0x00


	//----- nvinfo : EIATTR_SPARSE_MMA_MASK
	.align		4
.L_422:
        /*0048*/ 	.byte	0x03, 0x50
        /*004a*/ 	.short	0x0000


	//----- nvinfo : EIATTR_MAXREG_COUNT
	.align		4
        /*004c*/ 	.byte	0x03, 0x1b
        /*004e*/ 	.short	0x0040


	//----- nvinfo : EIATTR_NUM_BARRIERS
	.align		4
        /*0050*/ 	.byte	0x02, 0x4c
        /*0052*/ 	.byte	0x01
	.zero		1


	//----- nvinfo : EIATTR_MERCURY_ISA_VERSION
	.align		4
        /*0054*/ 	.byte	0x03, 0x5f
        /*0056*/ 	.short	0x0101


	//----- nvinfo : EIATTR_VRC_CTA_INIT_COUNT
	.align		4
        /*0058*/ 	.byte	0x02, 0x4a
	.zero		1
	.zero		1


	//----- nvinfo : EIATTR_EXIT_INSTR_OFFSETS
	.align		4
        /*005c*/ 	.byte	0x04, 0x1c
        /*005e*/ 	.short	(.L_424 - .L_423)


	//   ....[0]....
.L_423:
        /*0060*/ 	.word	0x00000770


	//   ....[1]....
        /*0064*/ 	.word	0x000066a0


	//----- nvinfo : EIATTR_MAX_THREADS
	.align		4
.L_424:
        /*0068*/ 	.byte	0x04, 0x05
        /*006a*/ 	.short	(.L_426 - .L_425)
.L_425:
        /*006c*/ 	.word	0x00000100
        /*0070*/ 	.word	0x00000001
        /*0074*/ 	.word	0x00000001


	//----- nvinfo : EIATTR_CRS_STACK_SIZE
	.align		4
.L_426:
        /*0078*/ 	.byte	0x04, 0x1e
        /*007a*/ 	.short	(.L_428 - .L_427)
.L_427:
        /*007c*/ 	.word	0x00000000


	//----- nvinfo : EIATTR_CBANK_PARAM_SIZE
	.align		4
.L_428:
        /*0080*/ 	.byte	0x03, 0x19
        /*0082*/ 	.short	0x01d0


	//----- nvinfo : EIATTR_PARAM_CBANK
	.align		4
        /*0084*/ 	.byte	0x04, 0x0a
        /*0086*/ 	.short	(.L_430 - .L_429)
	.align		4
.L_429:
        /*0088*/ 	.word	index@(.nv.constant0._ZN2at6native65_GLOBAL__N__c0d6c1cb_32_DistributionExponentialKernel_cu_5881736643distribution_elementwise_grid_stride_kernelIdLi2EZNS0_9templates4cuda21uniform_and_transformIddPNS_17CUDAGeneratorImplEZZZNS4_18exponential_kernelIS7_EEvRNS_18TensorIteratorBaseEdT_ENKUlvE_clEvENKUlvE_clEvEUldE_EEvSA_T1_T2_EUlP24curandStatePhilox4_32_10E0_ZNS1_27distribution_nullary_kernelIdd6float4S7_SJ_SE_EEvSA_SG_RKT3_T4_EUlidE0_EEvlNS_15PhiloxCudaStateESF_SG_)
        /*008c*/ 	.short	0x0380
        /*008e*/ 	.short	0x01d0


	//----- nvinfo : EIATTR_SW_WAR
	.align		4
.L_430:
        /*0090*/ 	.byte	0x04, 0x36
        /*0092*/ 	.short	(.L_432 - .L_431)
.L_431:
        /*0094*/ 	.word	0x00000008
.L_432:


//--------------------- .nv.info._ZN2at6native65_GLOBAL__N__c0d6c1cb_32_DistributionExponentialKernel_cu_5881736643distribution_elementwise_grid_stride_kernelIdLi2EZNS0_9templates4cuda21uniform_and_transformIddPNS_17CUDAGeneratorImplEZZZNS4_18exponential_kernelIS7_EEvRNS_18TensorIteratorBaseEdT_ENKUlvE_clEvENKUlvE_clEvEUldE_EEvSA_T1_T2_EUlP24curandStatePhilox4_32_10E0_ZNS1_27distribution_nullary_kernelIdd6float4S7_SJ_SE_EEvSA_SG_RKT3_T4_EUlidE_EEvlNS_15PhiloxCudaStateESF_SG_ --------------------------
	.section	.nv.info._ZN2at6native65_GLOBAL__N__c0d6c1cb_32_DistributionExponentialKernel_cu_5881736643distribution_elementwise_grid_stride_kernelIdLi2EZNS0_9templates4cuda21uniform_and_transformIddPNS_17CUDAGeneratorImplEZZZNS4_18exponential_kernelIS7_EEvRNS_18TensorIteratorBaseEdT_ENKUlvE_clEvENKUlvE_clEvEUldE_EEvSA_T1_T2_EUlP24curandStatePhilox4_32_10E0_ZNS1_27distribution_nullary_kernelIdd6float4S7_SJ_SE_EEvSA_SG_RKT3_T4_EUlidE_EEvlNS_15PhiloxCudaStateESF_SG_,"",@"SHT_CUDA_INFO"
	.sectionflags	@""
	.align	4


	//----- nvinfo : EIATTR_CUDA_API_VERSION
	.align		4
        /*0000*/ 	.byte	0x04, 0x37
        /*0002*/ 	.short	(.L_434 - .L_433)
.L_433:
        /*0004*/ 	.word	0x00000082


	//----- nvinfo : EIATTR_KPARAM_INFO
	.align		4
.L_434:
        /*0008*/ 	.byte	0x04, 0x17
        /*000a*/ 	.short	(.L_436 - .L_435)
.L_435:
        /*000c*/ 	.word	0x00000000
        /*0010*/ 	.short	0x0003
        /*0012*/ 	.short	0x0028
        /*0014*/ 	.byte	0x00, 0xf0, 0x61, 0x00


	//----- nvinfo : EIATTR_KPARAM_INFO
	.align		4
.L_436:
        /*0018*/ 	.byte	0x04, 0x17
        /*001a*/ 	.short	(.L_438 - .L_437)
.L_437:
        /*001c*/ 	.word	0x00000000
        /*0020*/ 	.short	0x0002
        /*0022*/ 	.short	0x0020
        /*0024*/ 	.byte	0x00, 0xf0, 0x05, 0x00


	//----- nvinfo : EIATTR_KPARAM_INFO
	.align		4
.L_438:
        /*0028*/ 	.byte	0x04, 0x17
        /*002a*/ 	.short	(.L_440 - .L_439)
.L_439:
        /*002c*/ 	.word	0x00000000
        /*0030*/ 	.short	0x0001
        /*0032*/ 	.short	0x0008
        /*0034*/ 	.byte	0x00, 0xf0, 0x61, 0x00


	//----- nvinfo : EIATTR_KPARAM_INFO
	.align		4
.L_440:
        /*0038*/ 	.byte	0x04, 0x17
        /*003a*/ 	.short	(.L_442 - .L_441)
.L_441:
        /*003c*/ 	.word	0x00000000
        /*0040*/ 	.short	0x0000
        /*0042*/ 	.short	0x0000
        /*0044*/ 	.byte	0x00, 0xf0, 0x21, 0x00


	//----- nvinfo : EIATTR_SPARSE_MMA_MASK
	.align		4
.L_442:
        /*0048*/ 	.byte	0x03, 0x50
        /*004a*/ 	.short	0x0000


	//----- nvinfo : EIATTR_MAXREG_COUNT
	.align		4
        /*004c*/ 	.byte	0x03, 0x1b
        /*004e*/ 	.short	0x0040


	//----- nvinfo : EIATTR_NUM_BARRIERS
	.align		4
        /*0050*/ 	.byte	0x02, 0x4c
        /*0052*/ 	.byte	0x01
	.zero		1


	//----- nvinfo : EIATTR_MERCURY_ISA_VERSION
	.align		4
        /*0054*/ 	.byte	0x03, 0x5f
        /*0056*/ 	.short	0x0101


	//----- nvinfo : EIATTR_VRC_CTA_INIT_COUNT
	.align		4
        /*0058*/ 	.byte	0x02, 0x4a
	.zero		1
	.zero		1


	//----- nvinfo : EIATTR_EXIT_INSTR_OFFSETS
	.align		4
        /*005c*/ 	.byte	0x04, 0x1c
        /*005e*/ 	.short	(.L_444 - .L_443)


	//   ....[0]....
.L_443:
        /*0060*/ 	.word	0x00000780


	//   ....[1]....
        /*0064*/ 	.word	0x00002a30


	//----- nvinfo : EIATTR_MAX_THREADS
	.align		4
.L_444:
        /*0068*/ 	.byte	0x04, 0x05
        /*006a*/ 	.short	(.L_446 - .L_445)
.L_445:
        /*006c*/ 	.word	0x00000100
        /*0070*/ 	.word	0x00000001
        /*0074*/ 	.word	0x00000001


	//----- nvinfo : EIATTR_CRS_STACK_SIZE
	.align		4
.L_446:
        /*0078*/ 	.byte	0x04, 0x1e
        /*007a*/ 	.short	(.L_448 - .L_447)
.L_447:
        /*007c*/ 	.word	0x00000000


	//----- nvinfo : EIATTR_CBANK_PARAM_SIZE
	.align		4
.L_448:
        /*0080*/ 	.byte	0x03, 0x19
        /*0082*/ 	.short	0x0040


	//----- nvinfo : EIATTR_PARAM_CBANK
	.align		4
        /*0084*/ 	.byte	0x04, 0x0a
        /*0086*/ 	.short	(.L_450 - .L_449)
	.align		4
.L_449:
        /*0088*/ 	.word	index@(.nv.constant0._ZN2at6native65_GLOBAL__N__c0d6c1cb_32_DistributionExponentialKernel_cu_5881736643distribution_elementwise_grid_stride_kernelIdLi2EZNS0_9templates4cuda21uniform_and_transformIddPNS_17CUDAGeneratorImplEZZZNS4_18exponential_kernelIS7_EEvRNS_18TensorIteratorBaseEdT_ENKUlvE_clEvENKUlvE_clEvEUldE_EEvSA_T1_T2_EUlP24curandStatePhilox4_32_10E0_ZNS1_27distribution_nullary_kernelIdd6float4S7_SJ_SE_EEvSA_SG_RKT3_T4_EUlidE_EEvlNS_15PhiloxCudaStateESF_SG_)
        /*008c*/ 	.short	0x0380
        /*008e*/ 	.short	0x0040


	//----- nvinfo : EIATTR_SW_WAR
	.align		4
.L_450:
        /*0090*/ 	.byte	0x04, 0x36
        /*0092*/ 	.short	(.L_452 - .L_451)
.L_451:
        /*0094*/ 	.word	0x00000008
.L_452:


//--------------------- .nv.info._ZN2at6native65_GLOBAL__N__c0d6c1cb_32_DistributionExponentialKernel_cu_5881736643distribution_elementwise_grid_stride_kernelIdLi2EZNS0_9templates4cuda21uniform_and_transformIddPNS_17CUDAGeneratorImplEZZZNS4_18exponential_kernelIS7_EEvRNS_18TensorIteratorBaseEdT_ENKUlvE_clEvENKUlvE_clEvEUldE_EEvSA_T1_T2_EUlP24curandStatePhilox4_32_10E_ZNS1_27distribution_nullary_kernelIdd7double2S7_SJ_SE_EEvSA_SG_RKT3_T4_EUlidE0_EEvlNS_15PhiloxCudaStateESF_SG_ --------------------------
	.section	.nv.info._ZN2at6native65_GLOBAL__N__c0d6c1cb_32_DistributionExponentialKernel_cu_5881736643distribution_elementwise_grid_stride_kernelIdLi2EZNS0_9templates4cuda21uniform_and_transformIddPNS_17CUDAGeneratorImplEZZZNS4_18exponential_kernelIS7_EEvRNS_18TensorIteratorBaseEdT_ENKUlvE_clEvENKUlvE_clEvEUldE_EEvSA_T1_T2_EUlP24curandStatePhilox4_32_10E_ZNS1_27distribution_nullary_kernelIdd7double2S7_SJ_SE_EEvSA_SG_RKT3_T4_EUlidE0_EEvlNS_15PhiloxCudaStateESF_SG_,"",@"SHT_CUDA_INFO"
	.sectionflags	@""
	.align	4


	//----- nvinfo : EIATTR_CUDA_API_VERSION
	.align		4
        /*0000*/ 	.byte	0x04, 0x37
        /*0002*/ 	.short	(.L_454 - .L_453)
.L_453:
        /*0004*/ 	.word	0x00000082


	//----- nvinfo : EIATTR_KPARAM_INFO
	.align		4
.L_454:
        /*0008*/ 	.byte	0x04, 0x17
        /*000a*/ 	.short	(.L_456 - .L_455)
.L_455:
        /*000c*/ 	.word	0x00000000
        /*0010*/ 	.short	0x0003
        /*0012*/ 	.short	0x0028
        /*0014*/ 	.byte	0x00, 0xf0, 0xa1, 0x06


	//----- nvinfo : EIATTR_KPARAM_INFO
	.align		4
.L_456:
        /*0018*/ 	.byte	0x04, 0x17
        /*001a*/ 	.short	(.L_458 - .L_457)
.L_457:
        /*001c*/ 	.word	0x00000000
        /*0020*/ 	.short	0x0002
        /*0022*/ 	.short	0x0020
        /*0024*/ 	.byte	0x00, 0xf0, 0x05, 0x00


	//----- nvinfo : EIATTR_KPARAM_INFO
	.align		4
.L_458:
        /*0028*/ 	.byte	0x04, 0x17
        /*002a*/ 	.short	(.L_460 - .L_459)
.L_459:
        /*002c*/ 	.word	0x00000000
        /*0030*/ 	.short	0x0001
        /*0032*/ 	.short	0x0008
        /*0034*/ 	.byte	0x00, 0xf0, 0x61, 0x00


	//----- nvinfo : EIATTR_KPARAM_INFO
	.align		4
.L_460:
        /*0038*/ 	.byte	0x04, 0x17
        /*003a*/ 	.short	(.L_462 - .L_461)
.L_461:
        /*003c*/ 	.word	0x00000000
        /*0040*/ 	.short	0x0000
        /*0042*/ 	.short	0x0000
        /*0044*/ 	.byte	0x00, 0xf0, 0x21, 0x00


	//----- nvinfo : EIATTR_SPARSE_MMA_MASK
	.align		4
.L_462:
        /*0048*/ 	.byte	0x03, 0x50
        /*004a*/ 	.short	0x0000


	//----- nvinfo : EIATTR_MAXREG_COUNT
	.align		4
        /*004c*/ 	.byte	0x03, 0x1b
        /*004e*/ 	.short	0x0040


	//----- nvinfo : EIATTR_NUM_BARRIERS
	.align		4
        /*0050*/ 	.byte	0x02, 0x4c
        /*0052*/ 	.byte	0x01
	.zero		1


	//----- nvinfo : EIATTR_MERCURY_ISA_VERSION
	.align		4
        /*0054*/ 	.byte	0x03, 0x5f
        /*0056*/ 	.short	0x0101


	//----- nvinfo : EIATTR_VRC_CTA_INIT_COUNT
	.align		4
        /*0058*/ 	.byte	0x02, 0x4a
	.zero		1
	.zero		1


	//----- nvinfo : EIATTR_EXIT_INSTR_OFFSETS
	.align		4
        /*005c*/ 	.byte	0x04, 0x1c
        /*005e*/ 	.short	(.L_464 - .L_463)


	//   ....[0]....
.L_463:
        /*0060*/ 	.word	0x000007b0


	//   ....[1]....
        /*0064*/ 	.word	0x00006760


	//----- nvinfo : EIATTR_MAX_THREADS
	.align		4
.L_464:
        /*0068*/ 	.byte	0x04, 0x05
        /*006a*/ 	.short	(.L_466 - .L_465)
.L_465:
        /*006c*/ 	.word	0x00000100
        /*0070*/ 	.word	0x00000001
        /*0074*/ 	.word	0x00000001


	//----- nvinfo : EIATTR_CRS_STACK_SIZE
	.align		4
.L_466:
        /*0078*/ 	.byte	0x04, 0x1e
        /*007a*/ 	.short	(.L_468 - .L_467)
.L_467:
        /*007c*/ 	.word	0x00000000


	//----- nvinfo : EIATTR_CBANK_PARAM_SIZE
	.align		4
.L_468:
        /*0080*/ 	.byte	0x03, 0x19
        /*0082*/ 	.short	0x01d0


	//----- nvinfo : EIATTR_PARAM_CBANK
	.align		4
        /*0084*/ 	.byte	0x04, 0x0a
        /*0086*/ 	.short	(.L_470 - .L_469)
	.align		4
.L_469:
        /*0088*/ 	.word	index@(.nv.constant0._ZN2at6native65_GLOBAL__N__c0d6c1cb_32_DistributionExponentialKernel_cu_5881736643distribution_elementwise_grid_stride_kernelIdLi2EZNS0_9templates4cuda21uniform_and_transformIddPNS_17CUDAGeneratorImplEZZZNS4_18exponential_kernelIS7_EEvRNS_18TensorIteratorBaseEdT_ENKUlvE_clEvENKUlvE_clEvEUldE_EEvSA_T1_T2_EUlP24curandStatePhilox4_32_10E_ZNS1_27distribution_nullary_kernelIdd7double2S7_SJ_SE_EEvSA_SG_RKT3_T4_EUlidE0_EEvlNS_15PhiloxCudaStateESF_SG_)
        /*008c*/ 	.short	0x0380
        /*008e*/ 	.short	0x01d0


	//----- nvinfo : EIATTR_SW_WAR
	.align		4
.L_470:
        /*0090*/ 	.byte	0x04, 0x36
        /*0092*/ 	.short	(.L_472 - .L_471)
.L_471:
        /*0094*/ 	.word	0x00000008
.L_472:


//--------------------- .nv.info._ZN2at6native65_GLOBAL__N__c0d6c1cb_32_DistributionExponentialKernel_cu_5881736643distribution_elementwise_grid_stride_kernelIdLi2EZNS0_9templates4cuda21uniform_and_transformIddPNS_17CUDAGeneratorImplEZZZNS4_18exponential_kernelIS7_EEvRNS_18TensorIteratorBaseEdT_ENKUlvE_clEvENKUlvE_clEvEUldE_EEvSA_T1_T2_EUlP24curandStatePhilox4_32_10E_ZNS1_27distribution_nullary_kernelIdd7double2S7_SJ_SE_EEvSA_SG_RKT3_T4_EUlidE_EEvlNS_15PhiloxCudaStateESF_SG_ --------------------------
	.section	.nv.info._ZN2at6native65_GLOBAL__N__c0d6c1cb_32_DistributionExponentialKernel_cu_5881736643distribution_elementwise_grid_stride_kernelIdLi2EZNS0_9templates4cuda21uniform_and_transformIddPNS_17CUDAGeneratorImplEZZZNS4_18exponential_kernelIS7_EEvRNS_18TensorIteratorBaseEdT_ENKUlvE_clEvENKUlvE_clEvEUldE_EEvSA_T1_T2_EUlP24curandStatePhilox4_32_10E_ZNS1_27distribution_nullary_kernelIdd7double2S7_SJ_SE_EEvSA_SG_RKT3_T4_EUlidE_EEvlNS_15PhiloxCudaStateESF_SG_,"",@"SHT_CUDA_INFO"
	.sectionflags	@""
	.align	4


	//----- nvinfo : EIATTR_CUDA_API_VERSION
	.align		4
        /*0000*/ 	.byte	0x04, 0x37
        /*0002*/ 	.short	(.L_474 - .L_473)
.L_473:
        /*0004*/ 	.word	0x00000082


	//----- nvinfo : EIATTR_KPARAM_INFO
	.align		4
.L_474:
        /*0008*/ 	.byte	0x04, 0x17
        /*000a*/ 	.short	(.L_476 - .L_475)
.L_475:
        /*000c*/ 	.word	0x00000000
        /*0010*/ 	.short	0x0003
        /*0012*/ 	.short	0x0028
        /*0014*/ 	.byte	0x00, 0xf0, 0x61, 0x00


	//----- nvinfo : EIATTR_KPARAM_INFO
	.align		4
.L_476:
        /*0018*/ 	.byte	0x04, 0x17
        /*001a*/ 	.short	(.L_478 - .L_477)
.L_477:
        /*001c*/ 	.word	0x00000000
        /*0020*/ 	.short	0x0002
        /*0022*/ 	.short	0x0020
        /*0024*/ 	.byte	0x00, 0xf0, 0x05, 0x00


	//----- nvinfo : EIATTR_KPARAM_INFO
	.align		4
.L_478:
        /*0028*/ 	.byte	0x04, 0x17
        /*002a*/ 	.short	(.L_480 - .L_479)
.L_479:
        /*002c*/ 	.word	0x00000000
        /*0030*/ 	.short	0x0001
        /*0032*/ 	.short	0x0008
        /*0034*/ 	.byte	0x00, 0xf0, 0x61, 0x00


	//----- nvinfo : EIATTR_KPARAM_INFO
	.align		4
.L_480:
        /*0038*/ 	.byte	0x04, 0x17
        /*003a*/ 	.short	(.L_482 - .L_481)
.L_481:
        /*003c*/ 	.word	0x00000000
        /*0040*/ 	.short	0x0000
        /*0042*/ 	.short	0x0000
        /*0044*/ 	.byte	0x00, 0xf0, 0x21, 0x00


	//----- nvinfo : EIATTR_SPARSE_MMA_MASK
	.align		4
.L_482:
        /*0048*/ 	.byte	0x03, 0x50
        /*004a*/ 	.short	0x0000


	//----- nvinfo : EIATTR_MAXREG_COUNT
	.align		4
        /*004c*/ 	.byte	0x03, 0x1b
        /*004e*/ 	.short	0x0040


	//----- nvinfo : EIATTR_NUM_BARRIERS
	.align		4
        /*0050*/ 	.byte	0x02, 0x4c
        /*0052*/ 	.byte	0x01
	.zero		1


	//----- nvinfo : EIATTR_MERCURY_ISA_VERSION
	.align		4
        /*0054*/ 	.byte	0x03, 0x5f
        /*0056*/ 	.short	0x0101


	//----- nvinfo : EIATTR_VRC_CTA_INIT_COUNT
	.align		4
        /*0058*/ 	.byte	0x02, 0x4a
	.zero		1
	.zero		1


	//----- nvinfo : EIATTR_EXIT_INSTR_OFFSETS
	.align		4
        /*005c*/ 	.byte	0x04, 0x1c
        /*005e*/ 	.short	(.L_484 - .L_483)


	//   ....[0]....
.L_483:
        /*0060*/ 	.word	0x000007b0


	//   ....[1]....
        /*0064*/ 	.word	0x00002ab0


	//----- nvinfo : EIATTR_MAX_THREADS
	.align		4
.L_484:
        /*0068*/ 	.byte	0x04, 0x05
        /*006a*/ 	.short	(.L_486 - .L_485)
.L_485:
        /*006c*/ 	.word	0x00000100
        /*0070*/ 	.word	0x00000001
        /*0074*/ 	.word	0x00000001


	//----- nvinfo : EIATTR_CRS_STACK_SIZE
	.align		4
.L_486:
        /*0078*/ 	.byte	0x04, 0x1e
        /*007a*/ 	.short	(.L_488 - .L_487)
.L_487:
        /*007c*/ 	.word	0x00000000


	//----- nvinfo : EIATTR_CBANK_PARAM_SIZE
	.align		4
.L_488:
        /*0080*/ 	.byte	0x03, 0x19
        /*0082*/ 	.short	0x0040


	//----- nvinfo : EIATTR_PARAM_CBANK
	.align		4
        /*0084*/ 	.byte	0x04, 0x0a
        /*0086*/ 	.short	(.L_490 - .L_489)
	.align		4
.L_489:
        /*0088*/ 	.word	index@(.nv.constant0._ZN2at6native65_GLOBAL__N__c0d6c1cb_32_DistributionExponentialKernel_cu_5881736643distribution_elementwise_grid_stride_kernelIdLi2EZNS0_9templates4cuda21uniform_and_transformIddPNS_17CUDAGeneratorImplEZZZNS4_18exponential_kernelIS7_EEvRNS_18TensorIteratorBaseEdT_ENKUlvE_clEvENKUlvE_clEvEUldE_EEvSA_T1_T2_EUlP24curandStatePhilox4_32_10E_ZNS1_27distribution_nullary_kernelIdd7double2S7_SJ_SE_EEvSA_SG_RKT3_T4_EUlidE_EEvlNS_15PhiloxCudaStateESF_SG_)
        /*008c*/ 	.short	0x0380
        /*008e*/ 	.short	0x0040


	//----- nvinfo : EIATTR_SW_WAR
	.align		4
.L_490:
        /*0090*/ 	.byte	0x04, 0x36
        /*0092*/ 	.short	(.L_492 - .L_491)
.L_491:
        /*0094*/ 	.word	0x00000008
.L_492:


//--------------------- .nv.callgraph             --------------------------
	.section	.nv.callgraph,"",@"SHT_CUDA_CALLGRAPH"
	.align	4
	.sectionentsize	8
	.align		4
        /*0000*/ 	.word	0x00000000
	.align		4
        /*0004*/ 	.word	0xffffffff
	.align		4
        /*0008*/ 	.word	0x00000000
	.align		4
        /*000c*/ 	.word	0xfffffffe
	.align		4
        /*0010*/ 	.word	0x00000000
	.align		4
        /*0014*/ 	.word	0xfffffffd
	.align		4
        /*0018*/ 	.word	0x00000000
	.align		4
        /*001c*/ 	.word	0xfffffffc


//--------------------- .nv.constant4             --------------------------
	.section	.nv.constant4,"a",@progbits
	.align	8
	.align		8
.nv.constant4:
        /*0000*/ 	.dword	precalc_xorwow_matrix
	.align		8
        /*0008*/ 	.dword	precalc_xorwow_offset_matrix
	.align		8
        /*0010*/ 	.dword	mrg32k3aM1
	.align		8
        /*0018*/ 	.dword	mrg32k3aM2
	.align		8
        /*0020*/ 	.dword	mrg32k3aM1SubSeq
	.align		8
        /*0028*/ 	.dword	mrg32k3aM2SubSeq
	.align		8
        /*0030*/ 	.dword	mrg32k3aM1Seq
	.align		8
        /*0038*/ 	.dword	mrg32k3aM2Seq
	.align		8
        /*0040*/ 	.dword	_ZN63_INTERNAL_c0d6c1cb_32_DistributionExponentialKernel_cu_588173664cuda3std3__45__cpo5beginE
	.align		8
        /*0048*/ 	.dword	_ZN63_INTERNAL_c0d6c1cb_32_DistributionExponentialKernel_cu_588173664cuda3std3__45__cpo3endE
	.align		8
        /*0050*/ 	.dword	_ZN63_INTERNAL_c0d6c1cb_32_DistributionExponentialKernel_cu_588173664cuda3std3__45__cpo6cbeginE
	.align		8
        /*0058*/ 	.dword	_ZN63_INTERNAL_c0d6c1cb_32_DistributionExponentialKernel_cu_588173664cuda3std3__45__cpo4cendE
	.align		8
        /*0060*/ 	.dword	_ZN63_INTERNAL_c0d6c1cb_32_DistributionExponentialKernel_cu_588173664cuda3std3__45__cpo6rbeginE
	.align		8
        /*0068*/ 	.dword	_ZN63_INTERNAL_c0d6c1cb_32_DistributionExponentialKernel_cu_588173664cuda3std3__45__cpo4rendE
	.align		8
        /*0070*/ 	.dword	_ZN63_INTERNAL_c0d6c1cb_32_DistributionExponentialKernel_cu_588173664cuda3std3__45__cpo7crbeginE
	.align		8
        /*0078*/ 	.dword	_ZN63_INTERNAL_c0d6c1cb_32_DistributionExponentialKernel_cu_588173664cuda3std3__45__cpo5crendE
	.align		8
        /*0080*/ 	.dword	_ZN63_INTERNAL_c0d6c1cb_32_DistributionExponentialKernel_cu_588173664cuda3std3__465_GLOBAL__N__c0d6c1cb_32_DistributionExponentialKernel_cu_588173666ignoreE
	.align		8
        /*0088*/ 	.dword	_ZN63_INTERNAL_c0d6c1cb_32_DistributionExponentialKernel_cu_588173664cuda3std3__419piecewise_constructE
	.align		8
        /*0090*/ 	.dword	_ZN63_INTERNAL_c0d6c1cb_32_DistributionExponentialKernel_cu_588173664cuda3std3__48in_placeE
	.align		8
        /*0098*/ 	.dword	_ZN63_INTERNAL_c0d6c1cb_32_DistributionExponentialKernel_cu_588173664cuda3std3__420unreachable_sentinelE
	.align		8
        /*00a0*/ 	.dword	_ZN63_INTERNAL_c0d6c1cb_32_DistributionExponentialKernel_cu_588173664cuda3std6ranges3__45__cpo4swapE
	.align		8
        /*00a8*/ 	.dword	_ZN63_INTERNAL_c0d6c1cb_32_DistributionExponentialKernel_cu_588173664cuda3std6ranges3__45__cpo9iter_moveE
	.align		8
        /*00b0*/ 	.dword	_ZN63_INTERNAL_c0d6c1cb_32_DistributionExponentialKernel_cu_588173664cuda3std6ranges3__45__cpo5beginE
	.align		8
        /*00b8*/ 	.dword	_ZN63_INTERNAL_c0d6c1cb_32_DistributionExponentialKernel_cu_588173664cuda3std6ranges3__45__cpo3endE
	.align		8
        /*00c0*/ 	.dword	_ZN63_INTERNAL_c0d6c1cb_32_DistributionExponentialKernel_cu_588173664cuda3std6ranges3__45__cpo6cbeginE
	.align		8
        /*00c8*/ 	.dword	_ZN63_INTERNAL_c0d6c1cb_32_DistributionExponentialKernel_cu_588173664cuda3std6ranges3__45__cpo4cendE
	.align		8
        /*00d0*/ 	.dword	_ZN63_INTERNAL_c0d6c1cb_32_DistributionExponentialKernel_cu_588173664cuda3std6ranges3__45__cpo7advanceE
	.align		8
        /*00d8*/ 	.dword	_ZN63_INTERNAL_c0d6c1cb_32_DistributionExponentialKernel_cu_588173664cuda3std6ranges3__45__cpo9iter_swapE
	.align		8
        /*00e0*/ 	.dword	_ZN63_INTERNAL_c0d6c1cb_32_DistributionExponentialKernel_cu_588173664cuda3std6ranges3__45__cpo4nextE
	.align		8
        /*00e8*/ 	.dword	_ZN63_INTERNAL_c0d6c1cb_32_DistributionExponentialKernel_cu_588173664cuda3std6ranges3__45__cpo4prevE
	.align		8
        /*00f0*/ 	.dword	_ZN63_INTERNAL_c0d6c1cb_32_DistributionExponentialKernel_cu_588173664cuda3std6ranges3__45__cpo4dataE
	.align		8
        /*00f8*/ 	.dword	_ZN63_INTERNAL_c0d6c1cb_32_DistributionExponentialKernel_cu_588173664cuda3std6ranges3__45__cpo5cdataE
	.align		8
        /*0100*/ 	.dword	_ZN63_INTERNAL_c0d6c1cb_32_DistributionExponentialKernel_cu_588173664cuda3std6ranges3__45__cpo4sizeE
	.align		8
        /*0108*/ 	.dword	_ZN63_INTERNAL_c0d6c1cb_32_DistributionExponentialKernel_cu_588173664cuda3std6ranges3__45__cpo5ssizeE
	.align		8
        /*0110*/ 	.dword	_ZN63_INTERNAL_c0d6c1cb_32_DistributionExponentialKernel_cu_588173664cuda3std6ranges3__45__cpo8distanceE
	.align		8
        /*0118*/ 	.dword	_ZN63_INTERNAL_c0d6c1cb_32_DistributionExponentialKernel_cu_588173666thrust24THRUST_300001_SM_1030_NS6system6detail10sequential3seqE


//--------------------- .nv.constant3             --------------------------
	.section	.nv.constant3,"a",@progbits
	.align	8
.nv.constant3:
	.type		__cr_lgamma_table,@object
	.size		__cr_lgamma_table,(.L_8 - __cr_lgamma_table)
__cr_lgamma_table:
        /*0000*/ 	.byte	0x00, 0x00, 0x00, 0x00, 0x00, 0x00, 0x00, 0x00, 0x00, 0x00, 0x00, 0x00, 0x00, 0x00, 0x00, 0x00
        /*0010*/ 	.byte	0xef, 0x39, 0xfa, 0xfe, 0x42, 0x2e, 0xe6, 0x3f, 0x02, 0x20, 0x2a, 0xfa, 0x0b, 0xab, 0xfc, 0x3f
        /*0020*/ 	.byte	0xf9, 0x2c, 0x92, 0x7c, 0xa7, 0x6c, 0x09, 0x40, 0xc9, 0x79, 0x44, 0x3c, 0x64, 0x26, 0x13, 0x40
        /*0030*/ 	.byte	0xca, 0x01, 0xcf, 0x3a, 0x27, 0x51, 0x1a, 0x40, 0x30, 0xcc, 0x2d, 0xf3, 0xe1, 0x0c, 0x21, 0x40
        /*0040*/ 	.byte	0x0d, 0xb7, 0xfc, 0x82, 0x8e, 0x35, 0x25, 0x40
.L_8:


//--------------------- .text._ZN2at6native65_GLOBAL__N__c0d6c1cb_32_DistributionExponentialKernel_cu_5881736643distribution_elementwise_grid_stride_kernelIfLi4EZNS0_9templates4cuda21uniform_and_transformIN3c108BFloat16EfPNS_17CUDAGeneratorImplEZZZNS4_18exponential_kernelIS9_EEvRNS_18TensorIteratorBaseEdT_ENKUlvE_clEvENKUlvE2_clEvEUlfE_EEvSC_T1_T2_EUlP24curandStatePhilox4_32_10E0_ZNS1_27distribution_nullary_kernelIS7_f6float4S9_SL_SG_EEvSC_SI_RKT3_T4_EUlifE0_EEvlNS_15PhiloxCudaStateESH_SI_ --------------------------
	.section	.text._ZN2at6native65_GLOBAL__N__c0d6c1cb_32_DistributionExponentialKernel_cu_5881736643distribution_elementwise_grid_stride_kernelIfLi4EZNS0_9templates4cuda21uniform_and_transformIN3c108BFloat16EfPNS_17CUDAGeneratorImplEZZZNS4_18exponential_kernelIS9_EEvRNS_18TensorIteratorBaseEdT_ENKUlvE_clEvENKUlvE2_clEvEUlfE_EEvSC_T1_T2_EUlP24curandStatePhilox4_32_10E0_ZNS1_27distribution_nullary_kernelIS7_f6float4S9_SL_SG_EEvSC_SI_RKT3_T4_EUlifE0_EEvlNS_15PhiloxCudaStateESH_SI_,"ax",@progbits
	.align	128
.text._ZN2at6native65_GLOBAL__N__c0d6c1cb_32_DistributionExponentialKernel_cu_5881736643distribution_elementwise_grid_stride_kernelIfLi4EZNS0_9templates4cuda21uniform_and_transformIN3c108BFloat16EfPNS_17CUDAGeneratorImplEZZZNS4_18exponential_kernelIS9_EEvRNS_18TensorIteratorBaseEdT_ENKUlvE_clEvENKUlvE2_clEvEUlfE_EEvSC_T1_T2_EUlP24curandStatePhilox4_32_10E0_ZNS1_27distribution_nullary_kernelIS7_f6float4S9_SL_SG_EEvSC_SI_RKT3_T4_EUlifE0_EEvlNS_15PhiloxCudaStateESH_SI_:
        .type           _ZN2at6native65_GLOBAL__N__c0d6c1cb_32_DistributionExponentialKernel_cu_5881736643distribution_elementwise_grid_stride_kernelIfLi4EZNS0_9templates4cuda21uniform_and_transformIN3c108BFloat16EfPNS_17CUDAGeneratorImplEZZZNS4_18exponential_kernelIS9_EEvRNS_18TensorIteratorBaseEdT_ENKUlvE_clEvENKUlvE2_clEvEUlfE_EEvSC_T1_T2_EUlP24curandStatePhilox4_32_10E0_ZNS1_27distribution_nullary_kernelIS7_f6float4S9_SL_SG_EEvSC_SI_RKT3_T4_EUlifE0_EEvlNS_15PhiloxCudaStateESH_SI_,@function
        .size           _ZN2at6native65_GLOBAL__N__c0d6c1cb_32_DistributionExponentialKernel_cu_5881736643distribution_elementwise_grid_stride_kernelIfLi4EZNS0_9templates4cuda21uniform_and_transformIN3c108BFloat16EfPNS_17CUDAGeneratorImplEZZZNS4_18exponential_kernelIS9_EEvRNS_18TensorIteratorBaseEdT_ENKUlvE_clEvENKUlvE2_clEvEUlfE_EEvSC_T1_T2_EUlP24curandStatePhilox4_32_10E0_ZNS1_27distribution_nullary_kernelIS7_f6float4S9_SL_SG_EEvSC_SI_RKT3_T4_EUlifE0_EEvlNS_15PhiloxCudaStateESH_SI_,(.L_x_302 - _ZN2at6native65_GLOBAL__N__c0d6c1cb_32_DistributionExponentialKernel_cu_5881736643distribution_elementwise_grid_stride_kernelIfLi4EZNS0_9templates4cuda21uniform_and_transformIN3c108BFloat16EfPNS_17CUDAGeneratorImplEZZZNS4_18exponential_kernelIS9_EEvRNS_18TensorIteratorBaseEdT_ENKUlvE_clEvENKUlvE2_clEvEUlfE_EEvSC_T1_T2_EUlP24curandStatePhilox4_32_10E0_ZNS1_27distribution_nullary_kernelIS7_f6float4S9_SL_SG_EEvSC_SI_RKT3_T4_EUlifE0_EEvlNS_15PhiloxCudaStateESH_SI_)
        .other          _ZN2at6native65_GLOBAL__N__c0d6c1cb_32_DistributionExponentialKernel_cu_5881736643distribution_elementwise_grid_stride_kernelIfLi4EZNS0_9templates4cuda21uniform_and_transformIN3c108BFloat16EfPNS_17CUDAGeneratorImplEZZZNS4_18exponential_kernelIS9_EEvRNS_18TensorIteratorBaseEdT_ENKUlvE_clEvENKUlvE2_clEvEUlfE_EEvSC_T1_T2_EUlP24curandStatePhilox4_32_10E0_ZNS1_27distribution_nullary_kernelIS7_f6float4S9_SL_SG_EEvSC_SI_RKT3_T4_EUlifE0_EEvlNS_15PhiloxCudaStateESH_SI_,@"STO_CUDA_ENTRY STV_DEFAULT"
_ZN2at6native65_GLOBAL__N__c0d6c1cb_32_DistributionExponentialKernel_cu_5881736643distribution_elementwise_grid_stride_kernelIfLi4EZNS0_9templates4cuda21uniform_and_transformIN3c108BFloat16EfPNS_17CUDAGeneratorImplEZZZNS4_18exponential_kernelIS9_EEvRNS_18TensorIteratorBaseEdT_ENKUlvE_clEvENKUlvE2_clEvEUlfE_EEvSC_T1_T2_EUlP24curandStatePhilox4_32_10E0_ZNS1_27distribution_nullary_kernelIS7_f6float4S9_SL_SG_EEvSC_SI_RKT3_T4_EUlifE0_EEvlNS_15PhiloxCudaStateESH_SI_:
[----:B------:R-:W-:Y:S01]  /*0000*/  LDC R1, c[0x0][0x37c] ;  /* 0x0000df00ff017b82 */ /* 0x000fe20000000800 */
[----:B------:R-:W0:Y:S07]  /*0010*/  LDCU UR4, c[0x0][0x39c] ;  /* 0x00007380ff0477ac */ /* 0x000e2e0008000800 */
[----:B------:R-:W1:Y:S01]  /*0020*/  LDC R34, c[0x0][0x390] ;  /* 0x0000e400ff227b82 */ /* 0x000e620000000800 */
[----:B------:R-:W2:Y:S07]  /*0030*/  LDCU.64 UR76, c[0x0][0x358] ;  /* 0x00006b00ff4c77ac */ /* 0x000eae0008000a00 */
[----:B------:R-:W3:Y:S01]  /*0040*/  LDC R35, c[0x0][0x394] ;  /* 0x0000e500ff237b82 */ /* 0x000ee20000000800 */
[----:B0-----:R-:W-:-:S06]  /*0050*/  UPRMT UR4, UR4, 0x7770, URZ ;  /* 0x0000777004047896 */ /* 0x001fcc00080000ff */
[----:B------:R-:W-:-:S05]  /*0060*/  ISETP.NE.AND P0, PT, RZ, UR4, PT ;  /* 0x00000004ff007c0c */ /* 0x000fca000bf05270 */
[----:B------:R-:W0:Y:S08]  /*0070*/  LDCU.64 UR4, c[0x0][0x388] ;  /* 0x00007100ff0477ac */ /* 0x000e300008000a00 */
[----:B-1----:R-:W-:Y:S01]  /*0080*/  @P0 MOV R2, R34 ;  /* 0x0000002200020202 */ /* 0x002fe20000000f00 */
[----:B------:R-:W1:Y:S01]  /*0090*/  S2R R26, SR_TID.X ;  /* 0x00000000001a7919 */ /* 0x000e620000002100 */
[----:B---3--:R-:W-:Y:S01]  /*00a0*/  @P0 MOV R3, R35 ;  /* 0x0000002300030202 */ /* 0x008fe20000000f00 */
[----:B------:R-:W3:Y:S05]  /*00b0*/  @P0 LDC R5, c[0x0][0x398] ;  /* 0x0000e600ff050b82 */ /* 0x000eea0000000800 */
[----:B--2---:R-:W3:Y:S01]  /*00c0*/  @P0 LDG.E.64 R2, desc[UR76][R2.64] ;  /* 0x0000004c02020981 */ /* 0x004ee2000c1e1b00 */
[----:B0-----:R-:W-:Y:S01]  /*00d0*/  IMAD.U32 R22, RZ, RZ, UR4 ;  /* 0x00000004ff167e24 */ /* 0x001fe2000f8e00ff */
[----:B------:R-:W-:-:S06]  /*00e0*/  MOV R23, UR5 ;  /* 0x0000000500177c02 */ /* 0x000fcc0008000f00 */
[----:B------:R-:W2:Y:S01]  /*00f0*/  @P0 LDG.E.64 R22, desc[UR76][R22.64] ;  /* 0x0000004c16160981 */ /* 0x000ea2000c1e1b00 */
[----:B------:R-:W1:Y:S01]  /*0100*/  S2UR UR4, SR_CTAID.X ;  /* 0x00000000000479c3 */ /* 0x000e620000002500 */
[----:B------:R-:W-:-:S07]  /*0110*/  IMAD.MOV.U32 R27, RZ, RZ, RZ ;  /* 0x000000ffff1b7224 */ /* 0x000fce00078e00ff */
[----:B------:R-:W1:Y:S01]  /*0120*/  LDC R21, c[0x0][0x360] ;  /* 0x0000d800ff157b82 */ /* 0x000e620000000800 */
[----:B------:R-:W0:Y:S01]  /*0130*/  LDCU UR6, c[0x0][0x370] ;  /* 0x00006e00ff0677ac */ /* 0x000e220008000800 */
[----:B-1----:R-:W-:Y:S01]  /*0140*/  IMAD.WIDE.U32 R26, R21, UR4, R26 ;  /* 0x00000004151a7c25 */ /* 0x002fe2000f8e001a */
[----:B------:R-:W1:Y:S02]  /*0150*/  LDCU.64 UR4, c[0x0][0x380] ;  /* 0x00007000ff0477ac */ /* 0x000e640008000a00 */
[----:B------:R-:W-:Y:S01]  /*0160*/  MOV R20, R26 ;  /* 0x0000001a00147202 */ /* 0x000fe20000000f00 */
[----:B------:R-:W-:Y:S01]  /*0170*/  IMAD.WIDE.U32 R8, R26, -0x326172a9, RZ ;  /* 0xcd9e8d571a087825 */ /* 0x000fe200078e00ff */
[----:B-1----:R-:W-:-:S04]  /*0180*/  UIADD3 UR4, UP0, UPT, UR4, -0x1, URZ ;  /* 0xffffffff04047890 */ /* 0x002fc8000ff1e0ff */
[----:B------:R-:W-:-:S04]  /*0190*/  UIADD3.X UR5, UPT, UPT, UR5, -0x1, URZ, UP0, !UPT ;  /* 0xffffffff05057890 */ /* 0x000fc800087fe4ff */
[----:B------:R-:W-:Y:S01]  /*01a0*/  UISETP.NE.U32.AND UP0, UPT, UR5, URZ, UPT ;  /* 0x000000ff0500728c */ /* 0x000fe2000bf05070 */
[----:B---3--:R-:W-:-:S04]  /*01b0*/  @P0 IADD3 R34, P1, PT, R2, R5, RZ ;  /* 0x0000000502220210 */ /* 0x008fc80007f3e0ff */
[----:B------:R-:W-:-:S04]  /*01c0*/  @P0 IADD3.X R35, PT, PT, RZ, R3, RZ, P1, !PT ;  /* 0x00000003ff230210 */ /* 0x000fc80000ffe4ff */
[--C-:B------:R-:W-:Y:S01]  /*01d0*/  SHF.R.U64 R0, R34, 0x2, R35.reuse ;  /* 0x0000000222007819 */ /* 0x100fe20000001223 */
[----:B--2---:R-:W-:Y:S01]  /*01e0*/  VIADD R5, R22, 0x3c6ef372 ;  /* 0x3c6ef37216057836 */ /* 0x004fe20000000000 */
[----:B------:R-:W-:Y:S02]  /*01f0*/  SHF.R.U32.HI R2, RZ, 0x2, R35 ;  /* 0x00000002ff027819 */ /* 0x000fe40000011623 */
[C---:B------:R-:W-:Y:S01]  /*0200*/  IADD3 R3, PT, PT, R23.reuse, -0x4498517b, RZ ;  /* 0xbb67ae8517037810 */ /* 0x040fe20007ffe0ff */
[----:B------:R-:W-:Y:S01]  /*0210*/  IMAD.WIDE.U32 R6, R0, -0x2daee0ad, RZ ;  /* 0xd2511f5300067825 */ /* 0x000fe200078e00ff */
[----:B------:R-:W-:Y:S02]  /*0220*/  LOP3.LUT R10, R2, R9, R22, 0x96, !PT ;  /* 0x00000009020a7212 */ /* 0x000fe400078e9616 */
[----:B------:R-:W-:Y:S02]  /*0230*/  IADD3 R4, PT, PT, R22, -0x61c88647, RZ ;  /* 0x9e3779b916047810 */ /* 0x000fe40007ffe0ff */
[C---:B------:R-:W-:Y:S01]  /*0240*/  LOP3.LUT R12, R23.reuse, R7, R27, 0x96, !PT ;  /* 0x00000007170c7212 */ /* 0x040fe200078e961b */
[----:B------:R-:W-:Y:S01]  /*0250*/  IMAD.WIDE.U32 R10, R10, -0x2daee0ad, RZ ;  /* 0xd2511f530a0a7825 */ /* 0x000fe200078e00ff */
[----:B------:R-:W-:-:S02]  /*0260*/  IADD3 R7, PT, PT, R23, 0x32370b8f, RZ ;  /* 0x32370b8f17077810 */ /* 0x000fc40007ffe0ff */
[----:B------:R-:W-:Y:S01]  /*0270*/  IADD3 R9, PT, PT, R22, 0x78dde6e4, RZ ;  /* 0x78dde6e416097810 */ /* 0x000fe20007ffe0ff */
[----:B------:R-:W-:Y:S01]  /*0280*/  IMAD.WIDE.U32 R12, R12, -0x326172a9, RZ ;  /* 0xcd9e8d570c0c7825 */ /* 0x000fe200078e00ff */
[----:B------:R-:W-:Y:S02]  /*0290*/  LOP3.LUT R16, R3, R6, R11, 0x96, !PT ;  /* 0x0000000603107212 */ /* 0x000fe400078e960b */
[C---:B------:R-:W-:Y:S01]  /*02a0*/  IADD3 R6, PT, PT, R23.reuse, 0x76cf5d0a, RZ ;  /* 0x76cf5d0a17067810 */ /* 0x040fe20007ffe0ff */
[----:B------:R-:W-:Y:S01]  /*02b0*/  VIADD R11, R23, 0xa9066899 ;  /* 0xa9066899170b7836 */ /* 0x000fe20000000000 */
[----:B------:R-:W-:Y:S01]  /*02c0*/  LOP3.LUT R14, R4, R8, R13, 0x96, !PT ;  /* 0x00000008040e7212 */ /* 0x000fe200078e960d */
[----:B------:R-:W-:-:S04]  /*02d0*/  IMAD.WIDE.U32 R16, R16, -0x326172a9, RZ ;  /* 0xcd9e8d5710107825 */ /* 0x000fc800078e00ff */
[----:B------:R-:W-:Y:S01]  /*02e0*/  IMAD.WIDE.U32 R14, R14, -0x2daee0ad, RZ ;  /* 0xd2511f530e0e7825 */ /* 0x000fe200078e00ff */
[----:B------:R-:W-:-:S03]  /*02f0*/  LOP3.LUT R12, R5, R12, R17, 0x96, !PT ;  /* 0x0000000c050c7212 */ /* 0x000fc600078e9611 */
[----:B------:R-:W-:Y:S01]  /*0300*/  VIADD R8, R22, 0xdaa66d2b ;  /* 0xdaa66d2b16087836 */ /* 0x000fe20000000000 */
[----:B------:R-:W-:Y:S01]  /*0310*/  LOP3.LUT R24, R6, R10, R15, 0x96, !PT ;  /* 0x0000000a06187212 */ /* 0x000fe200078e960f */
[----:B------:R-:W-:Y:S01]  /*0320*/  IMAD.WIDE.U32 R12, R12, -0x2daee0ad, RZ ;  /* 0xd2511f530c0c7825 */ /* 0x000fe200078e00ff */
[----:B------:R-:W-:-:S03]  /*0330*/  IADD3 R10, PT, PT, R23, -0x126145ec, RZ ;  /* 0xed9eba14170a7810 */ /* 0x000fc60007ffe0ff */
[----:B------:R-:W-:Y:S01]  /*0340*/  IMAD.WIDE.U32 R24, R24, -0x326172a9, RZ ;  /* 0xcd9e8d5718187825 */ /* 0x000fe200078e00ff */
[----:B------:R-:W-:Y:S02]  /*0350*/  LOP3.LUT R17, R7, R14, R13, 0x96, !PT ;  /* 0x0000000e07117212 */ /* 0x000fe400078e960d */
[----:B------:R-:W-:Y:S02]  /*0360*/  IADD3 R13, PT, PT, R22, -0x4ab325aa, RZ ;  /* 0xb54cda56160d7810 */ /* 0x000fe40007ffe0ff */
[----:B------:R-:W-:Y:S01]  /*0370*/  LOP3.LUT R18, R8, R16, R25, 0x96, !PT ;  /* 0x0000001008127212 */ /* 0x000fe200078e9619 */
[----:B------:R-:W-:-:S04]  /*0380*/  IMAD.WIDE.U32 R16, R17, -0x326172a9, RZ ;  /* 0xcd9e8d5711107825 */ /* 0x000fc800078e00ff */
[----:B------:R-:W-:Y:S01]  /*0390*/  IMAD.WIDE.U32 R18, R18, -0x2daee0ad, RZ ;  /* 0xd2511f5312127825 */ /* 0x000fe200078e00ff */
[----:B------:R-:W-:-:S04]  /*03a0*/  LOP3.LUT R14, R9, R24, R17, 0x96, !PT ;  /* 0x00000018090e7212 */ /* 0x000fc800078e9611 */
[----:B------:R-:W-:Y:S01]  /*03b0*/  LOP3.LUT R24, R10, R12, R19, 0x96, !PT ;  /* 0x0000000c0a187212 */ /* 0x000fe200078e9613 */
[----:B------:R-:W-:Y:S01]  /*03c0*/  IMAD.WIDE.U32 R14, R14, -0x2daee0ad, RZ ;  /* 0xd2511f530e0e7825 */ /* 0x000fe200078e00ff */
[----:B------:R-:W-:-:S03]  /*03d0*/  IADD3 R12, PT, PT, R22, 0x1715609d, RZ ;  /* 0x1715609d160c7810 */ /* 0x000fc60007ffe0ff */
[----:B------:R-:W-:Y:S01]  /*03e0*/  IMAD.WIDE.U32 R24, R24, -0x326172a9, RZ ;  /* 0xcd9e8d5718187825 */ /* 0x000fe200078e00ff */
[----:B------:R-:W-:-:S03]  /*03f0*/  LOP3.LUT R17, R11, R18, R15, 0x96, !PT ;  /* 0x000000120b117212 */ /* 0x000fc600078e960f */
[----:B------:R-:W-:Y:S01]  /*0400*/  VIADD R15, R23, 0x646e171e ;  /* 0x646e171e170f7836 */ /* 0x000fe20000000000 */
[----:B------:R-:W-:Y:S01]  /*0410*/  LOP3.LUT R18, R12, R16, R25, 0x96, !PT ;  /* 0x000000100c127212 */ /* 0x000fe200078e9619 */
[----:B------:R-:W-:-:S04]  /*0420*/  IMAD.WIDE.U32 R16, R17, -0x326172a9, RZ ;  /* 0xcd9e8d5711107825 */ /* 0x000fc800078e00ff */
[----:B------:R-:W-:Y:S01]  /*0430*/  IMAD.WIDE.U32 R18, R18, -0x2daee0ad, RZ ;  /* 0xd2511f5312127825 */ /* 0x000fe200078e00ff */
[----:B------:R-:W-:Y:S02]  /*0440*/  LOP3.LUT R32, R13, R24, R17, 0x96, !PT ;  /* 0x000000180d207212 */ /* 0x000fe400078e9611 */
[----:B------:R-:W-:Y:S02]  /*0450*/  IADD3 R17, PT, PT, R22, 0x5384540f, RZ ;  /* 0x5384540f16117810 */ /* 0x000fe40007ffe0ff */
[----:B------:R-:W-:Y:S01]  /*0460*/  LOP3.LUT R15, R15, R14, R19, 0x96, !PT ;  /* 0x0000000e0f0f7212 */ /* 0x000fe200078e9613 */
[----:B------:R-:W-:Y:S01]  /*0470*/  IMAD.WIDE.U32 R32, R32, -0x2daee0ad, RZ ;  /* 0xd2511f5320207825 */ /* 0x000fe200078e00ff */
[----:B------:R-:W-:-:S03]  /*0480*/  IADD3 R19, PT, PT, R23, 0x1fd5c5a3, RZ ;  /* 0x1fd5c5a317137810 */ /* 0x000fc60007ffe0ff */
[----:B------:R-:W-:Y:S01]  /*0490*/  IMAD.WIDE.U32 R14, R15, -0x326172a9, RZ ;  /* 0xcd9e8d570f0e7825 */ /* 0x000fe200078e00ff */
[----:B------:R-:W-:-:S03]  /*04a0*/  LOP3.LUT R19, R19, R18, R33, 0x96, !PT ;  /* 0x0000001213137212 */ /* 0x000fc600078e9621 */
[----:B------:R-:W-:Y:S01]  /*04b0*/  IMAD.MOV.U32 R18, RZ, RZ, R27 ;  /* 0x000000ffff127224 */ /* 0x000fe200078e001b */
[----:B------:R-:W-:Y:S01]  /*04c0*/  LOP3.LUT R17, R17, R16, R15, 0x96, !PT ;  /* 0x0000001011117212 */ /* 0x000fe200078e960f */
[C---:B------:R-:W-:Y:S01]  /*04d0*/  VIADD R15, R22.reuse, 0xf1bbcdc8 ;  /* 0xf1bbcdc8160f7836 */ /* 0x040fe20000000000 */
[----:B------:R-:W-:Y:S01]  /*04e0*/  MOV R16, R26 ;  /* 0x0000001a00107202 */ /* 0x000fe20000000f00 */
[----:B------:R-:W-:Y:S01]  /*04f0*/  IMAD.WIDE.U32 R24, R19, -0x326172a9, RZ ;  /* 0xcd9e8d5713187825 */ /* 0x000fe200078e00ff */
[----:B------:R-:W-:-:S03]  /*0500*/  IADD3 R19, PT, PT, R22, -0x700cb87f, RZ ;  /* 0x8ff3478116137810 */ /* 0x000fc60007ffe0ff */
[----:B------:R-:W-:Y:S01]  /*0510*/  IMAD.WIDE.U32 R30, R17, -0x2daee0ad, RZ ;  /* 0xd2511f53111e7825 */ /* 0x000fe200078e00ff */
[----:B------:R-:W-:Y:S02]  /*0520*/  IADD3 R17, PT, PT, R23, -0x24c28bd8, RZ ;  /* 0xdb3d742817117810 */ /* 0x000fe40007ffe0ff */
[----:B------:R-:W-:Y:S01]  /*0530*/  LOP3.LUT R14, R15, R14, R25, 0x96, !PT ;  /* 0x0000000e0f0e7212 */ /* 0x000fe200078e9619 */
[----:B0-----:R-:W-:Y:S01]  /*0540*/  IMAD R15, R21, UR6, RZ ;  /* 0x00000006150f7c24 */ /* 0x001fe2000f8e02ff */
[----:B------:R-:W-:Y:S01]  /*0550*/  LOP3.LUT R32, R17, R32, R31, 0x96, !PT ;  /* 0x0000002011207212 */ /* 0x000fe200078e961f */
[----:B------:R-:W-:Y:S02]  /*0560*/  IMAD.MOV.U32 R17, RZ, RZ, R27 ;  /* 0x000000ffff117224 */ /* 0x000fe400078e001b */
[----:B------:R-:W-:Y:S01]  /*0570*/  IMAD.HI.U32 R25, R14, -0x2daee0ad, RZ ;  /* 0xd2511f530e197827 */ /* 0x000fe200078e00ff */
[----:B------:R-:W-:-:S03]  /*0580*/  SHF.L.U32 R31, R15, 0x2, RZ ;  /* 0x000000020f1f7819 */ /* 0x000fc600000006ff */
[----:B------:R-:W-:Y:S01]  /*0590*/  IMAD.HI.U32 R28, R32, -0x326172a9, RZ ;  /* 0xcd9e8d57201c7827 */ /* 0x000fe200078e00ff */
[----:B------:R-:W-:-:S04]  /*05a0*/  LOP3.LUT R30, R30, R25, RZ, 0x3c, !PT ;  /* 0x000000191e1e7212 */ /* 0x000fc800078e3cff */
[----:B------:R-:W-:Y:S01]  /*05b0*/  LOP3.LUT R19, R19, R24, R28, 0x96, !PT ;  /* 0x0000001813137212 */ /* 0x000fe200078e961c */
[----:B------:R-:W-:Y:S06]  /*05c0*/  BRA.U UP0, `(.L_x_0) ;  /* 0x0000000100547547 */ /* 0x000fec000b800000 */
[----:B------:R-:W0:Y:S01]  /*05d0*/  I2F.U32.RP R26, R31 ;  /* 0x0000001f001a7306 */ /* 0x000e220000209000 */
[----:B------:R-:W-:Y:S01]  /*05e0*/  IMAD.MOV R27, RZ, RZ, -R31 ;  /* 0x000000ffff1b7224 */ /* 0x000fe200078e0a1f */
[----:B------:R-:W-:-:S06]  /*05f0*/  ISETP.NE.U32.AND P2, PT, R31, RZ, PT ;  /* 0x000000ff1f00720c */ /* 0x000fcc0003f45070 */
[----:B0-----:R-:W0:Y:S02]  /*0600*/  MUFU.RCP R26, R26 ;  /* 0x0000001a001a7308 */ /* 0x001e240000001000 */
[----:B0-----:R-:W-:-:S06]  /*0610*/  IADD3 R24, PT, PT, R26, 0xffffffe, RZ ;  /* 0x0ffffffe1a187810 */ /* 0x001fcc0007ffe0ff */
[----:B------:R0:W1:Y:S02]  /*0620*/  F2I.FTZ.U32.TRUNC.NTZ R25, R24 ;  /* 0x0000001800197305 */ /* 0x000064000021f000 */
[----:B0-----:R-:W-:Y:S02]  /*0630*/  HFMA2 R24, -RZ, RZ, 0, 0 ;  /* 0x00000000ff187431 */ /* 0x001fe400000001ff */
[----:B-1----:R-:W-:-:S04]  /*0640*/  IMAD R27, R27, R25, RZ ;  /* 0x000000191b1b7224 */ /* 0x002fc800078e02ff */
[----:B------:R-:W-:Y:S01]  /*0650*/  IMAD.HI.U32 R25, R25, R27, R24 ;  /* 0x0000001b19197227 */ /* 0x000fe200078e0018 */
[----:B------:R-:W-:-:S05]  /*0660*/  MOV R27, RZ ;  /* 0x000000ff001b7202 */ /* 0x000fca0000000f00 */
[----:B------:R-:W-:-:S05]  /*0670*/  IMAD.HI.U32 R25, R25, UR4, RZ ;  /* 0x0000000419197c27 */ /* 0x000fca000f8e00ff */
[----:B------:R-:W-:-:S05]  /*0680*/  IADD3 R28, PT, PT, -R25, RZ, RZ ;  /* 0x000000ff191c7210 */ /* 0x000fca0007ffe1ff */
[----:B------:R-:W-:-:S05]  /*0690*/  IMAD R28, R31, R28, UR4 ;  /* 0x000000041f1c7e24 */ /* 0x000fca000f8e021c */
[----:B------:R-:W-:-:S13]  /*06a0*/  ISETP.GE.U32.AND P0, PT, R28, R31, PT ;  /* 0x0000001f1c00720c */ /* 0x000fda0003f06070 */
[----:B------:R-:W-:Y:S01]  /*06b0*/  @P0 IMAD.IADD R28, R28, 0x1, -R31 ;  /* 0x000000011c1c0824 */ /* 0x000fe200078e0a1f */
[----:B------:R-:W-:-:S04]  /*06c0*/  @P0 IADD3 R25, PT, PT, R25, 0x1, RZ ;  /* 0x0000000119190810 */ /* 0x000fc80007ffe0ff */
[----:B------:R-:W-:-:S13]  /*06d0*/  ISETP.GE.U32.AND P1, PT, R28, R31, PT ;  /* 0x0000001f1c00720c */ /* 0x000fda0003f26070 */
[----:B------:R-:W-:Y:S02]  /*06e0*/  @P1 IADD3 R25, PT, PT, R25, 0x1, RZ ;  /* 0x0000000119191810 */ /* 0x000fe40007ffe0ff */
[----:B------:R-:W-:-:S05]  /*06f0*/  @!P2 LOP3.LUT R25, RZ, R31, RZ, 0x33, !PT ;  /* 0x0000001fff19a212 */ /* 0x000fca00078e33ff */
[----:B------:R-:W-:Y:S01]  /*0700*/  IMAD.MOV.U32 R26, RZ, RZ, R25 ;  /* 0x000000ffff1a7224 */ /* 0x000fe200078e0019 */
[----:B------:R-:W-:Y:S06]  /*0710*/  BRA `(.L_x_1) ;  /* 0x0000000000087947 */ /* 0x000fec0003800000 */
.L_x_0:
[----:B------:R-:W-:-:S07]  /*0720*/  MOV R36, 0x740 ;  /* 0x0000074000247802 */ /* 0x000fce0000000f00 */
[----:B------:R-:W-:Y:S05]  /*0730*/  CALL.REL.NOINC `($__internal_0_$__cuda_sm20_div_s64) ;  /* 0x0000004c00bc7944 */ /* 0x000fea0003c00000 */
.L_x_1:
[----:B------:R-:W-:-:S05]  /*0740*/  IMAD.WIDE.U32 R24, R21, UR6, RZ ;  /* 0x0000000615187c25 */ /* 0x000fca000f8e00ff */
[C---:B------:R-:W-:Y:S02]  /*0750*/  SHF.L.U64.HI R29, R24.reuse, 0x2, R25 ;  /* 0x00000002181d7819 */ /* 0x040fe40000010219 */
[----:B------:R-:W-:-:S03]  /*0760*/  SHF.L.U32 R28, R24, 0x2, RZ ;  /* 0x00000002181c7819 */ /* 0x000fc600000006ff */
[----:B------:R-:W-:Y:S02]  /*0770*/  IMAD R21, R29, R26, RZ ;  /* 0x0000001a1d157224 */ /* 0x000fe400078e02ff */
[----:B------:R-:W-:-:S04]  /*0780*/  IMAD.WIDE.U32 R24, R26, R28, R28 ;  /* 0x0000001c1a187225 */ /* 0x000fc800078e001c */
[----:B------:R-:W-:Y:S01]  /*0790*/  IMAD R21, R27, R28, R21 ;  /* 0x0000001c1b157224 */ /* 0x000fe200078e0215 */
[----:B------:R-:W-:-:S03]  /*07a0*/  ISETP.GE.U32.AND P0, PT, R16, R24, PT ;  /* 0x000000181000720c */ /* 0x000fc60003f06070 */
[----:B------:R-:W-:-:S05]  /*07b0*/  IMAD.IADD R21, R25, 0x1, R21 ;  /* 0x0000000119157824 */ /* 0x000fca00078e0215 */
[----:B------:R-:W-:-:S13]  /*07c0*/  ISETP.GE.AND.EX P0, PT, R18, R21, PT, P0 ;  /* 0x000000151200720c */ /* 0x000fda0003f06300 */
[----:B------:R-:W-:Y:S05]  /*07d0*/  @P0 EXIT ;  /* 0x000000000000094d */ /* 0x000fea0003800000 */
[----:B------:R-:W0:Y:S01]  /*07e0*/  LDCU UR74, c[0x0][0x3a8] ;  /* 0x00007500ff4a77ac */ /* 0x000e220008000800 */
[----:B------:R-:W1:Y:S01]  /*07f0*/  LDC.64 R26, c[0x0][0x380] ;  /* 0x0000e000ff1a7b82 */ /* 0x000e620000000a00 */
[----:B------:R-:W-:Y:S01]  /*0800*/  IADD3 R29, PT, PT, R23, -0x695add53, RZ ;  /* 0x96a522ad171d7810 */ /* 0x000fe20007ffe0ff */
[----:B------:R-:W-:Y:S01]  /*0810*/  IMAD R32, R32, -0x326172a9, RZ ;  /* 0xcd9e8d5720207824 */ /* 0x000fe200078e02ff */
[----:B------:R-:W-:Y:S01]  /*0820*/  LOP3.LUT R31, R34, 0x3, RZ, 0xc0, !PT ;  /* 0x00000003221f7812 */ /* 0x000fe200078ec0ff */
[C---:B------:R-:W-:Y:S01]  /*0830*/  IMAD R35, R15.reuse, 0x3, RZ ;  /* 0x000000030f237824 */ /* 0x040fe200078e02ff */
[----:B------:R-:W-:Y:S01]  /*0840*/  LOP3.LUT R30, R30, R29, RZ, 0x3c, !PT ;  /* 0x0000001d1e1e7212 */ /* 0x000fe200078e3cff */
[----:B------:R-:W2:Y:S01]  /*0850*/  LDCU UR72, c[0x0][0x548] ;  /* 0x0000a900ff4877ac */ /* 0x000ea20008000800 */
[----:B------:R-:W-:Y:S01]  /*0860*/  SHF.L.U32 R33, R15, 0x1, RZ ;  /* 0x000000010f217819 */ /* 0x000fe200000006ff */
[----:B------:R-:W3:Y:S01]  /*0870*/  LDCU UR71, c[0x0][0x3ac] ;  /* 0x00007580ff4777ac */ /* 0x000ee20008000800 */
[----:B------:R-:W4:Y:S01]  /*0880*/  LDCU UR70, c[0x0][0x4d8] ;  /* 0x00009b00ff4677ac */ /* 0x000f220008000800 */
[----:B0-----:R-:W-:Y:S01]  /*0890*/  UIADD3 UR74, UPT, UPT, UR74, -0x1, URZ ;  /* 0xffffffff4a4a7890 */ /* 0x001fe2000fffe0ff */
[----:B------:R-:W0:Y:S03]  /*08a0*/  LDCU UR69, c[0x0][0x3c0] ;  /* 0x00007800ff4577ac */ /* 0x000e260008000800 */
[----:B------:R-:W-:Y:S01]  /*08b0*/  UISETP.LT.U32.AND UP0, UPT, UR74, 0x18, UPT ;  /* 0x000000184a00788c */ /* 0x000fe2000bf01070 */
[----:B------:R-:W0:Y:S03]  /*08c0*/  LDCU UR68, c[0x0][0x4dc] ;  /* 0x00009b80ff4477ac */ /* 0x000e260008000800 */
[----:B------:R-:W-:Y:S01]  /*08d0*/  USEL UR73, UR74, 0x18, UP0 ;  /* 0x000000184a497887 */ /* 0x000fe20008000000 */
[----:B------:R-:W0:Y:S01]  /*08e0*/  LDCU UR67, c[0x0][0x3c4] ;  /* 0x00007880ff4377ac */ /* 0x000e220008000800 */
        /* <DEDUP_REMOVED lines=45> */
[----:B------:R-:W0:Y:S01]  /*0bc0*/  LDCU.64 UR32, c[0x0][0x3b0] ;  /* 0x00007600ff2077ac */ /* 0x000e220008000a00 */
[----:B------:R-:W0:Y:S01]  /*0bd0*/  LDCU.64 UR34, c[0x0][0x3b8] ;  /* 0x00007700ff2277ac */ /* 0x000e220008000a00 */
[----:B------:R-:W0:Y:S01]  /*0be0*/  LDCU.64 UR36, c[0x0][0x3c8] ;  /* 0x00007900ff2477ac */ /* 0x000e220008000a00 */
[----:B------:R-:W0:Y:S01]  /*0bf0*/  LDCU.64 UR38, c[0x0][0x3d0] ;  /* 0x00007a00ff2677ac */ /* 0x000e220008000a00 */
[----:B------:R-:W0:Y:S01]  /*0c00*/  LDCU.64 UR40, c[0x0][0x3e0] ;  /* 0x00007c00ff2877ac */ /* 0x000e220008000a00 */
[----:B------:R-:W0:Y:S01]  /*0c10*/  LDCU.64 UR42, c[0x0][0x3e8] ;  /* 0x00007d00ff2a77ac */ /* 0x000e220008000a00 */
[----:B------:R-:W0:Y:S01]  /*0c20*/  LDCU.64 UR44, c[0x0][0x3f8] ;  /* 0x00007f00ff2c77ac */ /* 0x000e220008000a00 */
[----:B------:R-:W0:Y:S01]  /*0c30*/  LDCU.64 UR46, c[0x0][0x400] ;  /* 0x00008000ff2e77ac */ /* 0x000e220008000a00 */
[----:B-1234-:R-:W-:-:S12]  /*0c40*/  UIADD3 UR73, UPT, UPT, UR73, 0x1, URZ ;  /* 0x0000000149497890 */ /* 0x01efd8000fffe0ff */
.L_x_24:
[----:B------:R-:W-:Y:S01]  /*0c50*/  VIADD R0, R0, 0x1 ;  /* 0x0000000100007836 */ /* 0x000fe20000000000 */
[----:B------:R-:W-:Y:S03]  /*0c60*/  BSSY.RECONVERGENT B0, `(.L_x_2) ;  /* 0x000000c000007945 */ /* 0x000fe60003800200 */
[C---:B------:R-:W-:Y:S01]  /*0c70*/  IMAD.WIDE.U32 R36, R0.reuse, -0x2daee0ad, RZ ;  /* 0xd2511f5300247825 */ /* 0x040fe200078e00ff */
[----:B------:R-:W-:-:S13]  /*0c80*/  ISETP.NE.AND P0, PT, R0, RZ, PT ;  /* 0x000000ff0000720c */ /* 0x000fda0003f05270 */
[----:B------:R-:W-:Y:S05]  /*0c90*/  @P0 BRA `(.L_x_3) ;  /* 0x0000000000200947 */ /* 0x000fea0003800000 */
[----:B------:R-:W-:-:S04]  /*0ca0*/  IADD3 R2, PT, PT, R2, 0x1, RZ ;  /* 0x0000000102027810 */ /* 0x000fc80007ffe0ff */
[----:B------:R-:W-:-:S13]  /*0cb0*/  ISETP.NE.AND P0, PT, R2, RZ, PT ;  /* 0x000000ff0200720c */ /* 0x000fda0003f05270 */
[----:B------:R-:W-:Y:S01]  /*0cc0*/  @!P0 IADD3 R20, PT, PT, R20, 0x1, RZ ;  /* 0x0000000114148810 */ /* 0x000fe20007ffe0ff */
[----:B------:R-:W-:Y:S01]  /*0cd0*/  @!P0 VIADD R28, R17, 0x1 ;  /* 0x00000001111c8836 */ /* 0x000fe20000000000 */
[----:B------:R-:W-:Y:S02]  /*0ce0*/  @!P0 MOV R2, RZ ;  /* 0x000000ff00028202 */ /* 0x000fe40000000f00 */
[----:B------:R-:W-:-:S13]  /*0cf0*/  ISETP.NE.AND P1, PT, R20, RZ, !P0 ;  /* 0x000000ff1400720c */ /* 0x000fda0004725270 */
[----:B------:R-:W-:-:S05]  /*0d00*/  @P1 IADD3 R28, PT, PT, R17, RZ, RZ ;  /* 0x000000ff111c1210 */ /* 0x000fca0007ffe0ff */
[----:B------:R-:W-:-:S07]  /*0d10*/  @!P0 IMAD.MOV.U32 R17, RZ, RZ, R28 ;  /* 0x000000ffff118224 */ /* 0x000fce00078e001c */
.L_x_3:
[----:B0-----:R-:W-:Y:S05]  /*0d20*/  BSYNC.RECONVERGENT B0 ;  /* 0x0000000000007941 */ /* 0x001fea0003800200 */
.L_x_2:
[----:B------:R-:W-:Y:S01]  /*0d30*/  LOP3.LUT R40, R17, R37, R23, 0x96, !PT ;  /* 0x0000002511287212 */ /* 0x000fe200078e9617 */
[----:B------:R-:W-:Y:S01]  /*0d40*/  IMAD.WIDE.U32 R28, R20, -0x326172a9, RZ ;  /* 0xcd9e8d57141c7825 */ /* 0x000fe200078e00ff */
[----:B------:R-:W-:-:S03]  /*0d50*/  ISETP.GT.AND P0, PT, R31, 0x1, PT ;  /* 0x000000011f00780c */ /* 0x000fc60003f04270 */
[----:B------:R-:W-:Y:S01]  /*0d60*/  IMAD.WIDE.U32 R40, R40, -0x326172a9, RZ ;  /* 0xcd9e8d5728287825 */ /* 0x000fe200078e00ff */
[----:B------:R-:W-:-:S03]  /*0d70*/  LOP3.LUT R29, R2, R29, R22, 0x96, !PT ;  /* 0x0000001d021d7212 */ /* 0x000fc600078e9616 */
[----:B------:R-:W-:Y:S01]  /*0d80*/  IMAD R34, R14, -0x2daee0ad, RZ ;  /* 0xd2511f530e227824 */ /* 0x000fe200078e02ff */
[----:B------:R-:W-:Y:S01]  /*0d90*/  LOP3.LUT R38, R4, R28, R41, 0x96, !PT ;  /* 0x0000001c04267212 */ /* 0x000fe200078e9629 */
[----:B------:R-:W-:-:S04]  /*0da0*/  IMAD.WIDE.U32 R28, R29, -0x2daee0ad, RZ ;  /* 0xd2511f531d1c7825 */ /* 0x000fc800078e00ff */
[----:B------:R-:W-:Y:S01]  /*0db0*/  IMAD.WIDE.U32 R38, R38, -0x2daee0ad, RZ ;  /* 0xd2511f5326267825 */ /* 0x000fe200078e00ff */
[----:B------:R-:W-:-:S04]  /*0dc0*/  LOP3.LUT R29, R3, R36, R29, 0x96, !PT ;  /* 0x00000024031d7212 */ /* 0x000fc800078e961d */
        /* <DEDUP_REMOVED lines=24> */
[----:B------:R-:W-:-:S03]  /*0f50*/  IADD3 R41, PT, PT, R23, -0x24c28bd8, RZ ;  /* 0xdb3d742817297810 */ /* 0x000fc60007ffe0ff */
[----:B------:R-:W-:Y:S02]  /*0f60*/  VIADD R37, R23, 0x1fd5c5a3 ;  /* 0x1fd5c5a317257836 */ /* 0x000fe40000000000 */
[----:B------:R-:W-:-:S03]  /*0f70*/  IMAD.WIDE.U32 R38, R38, -0x2daee0ad, RZ ;  /* 0xd2511f5326267825 */ /* 0x000fc600078e00ff */
[----:B------:R-:W-:Y:S02]  /*0f80*/  LOP3.LUT R36, R37, R36, R29, 0x96, !PT ;  /* 0x0000002425247212 */ /* 0x000fe400078e961d */
[----:B------:R-:W-:Y:S01]  /*0f90*/  LOP3.LUT R28, R41, R28, R39, 0x96, !PT ;  /* 0x0000001c291c7212 */ /* 0x000fe200078e9627 */
[C---:B------:R-:W-:Y:S01]  /*0fa0*/  VIADD R41, R22.reuse, 0x8ff34781 ;  /* 0x8ff3478116297836 */ /* 0x040fe20000000000 */
[----:B------:R-:W-:Y:S01]  /*0fb0*/  IADD3 R39, PT, PT, R22, -0xe443238, RZ ;  /* 0xf1bbcdc816277810 */ /* 0x000fe20007ffe0ff */
[----:B------:R-:W-:-:S04]  /*0fc0*/  IMAD.WIDE.U32 R36, R36, -0x326172a9, RZ ;  /* 0xcd9e8d5724247825 */ /* 0x000fc800078e00ff */
[----:B------:R-:W-:Y:S01]  /*0fd0*/  IMAD.WIDE.U32 R28, R28, -0x326172a9, RZ ;  /* 0xcd9e8d571c1c7825 */ /* 0x000fe200078e00ff */
[----:B------:R-:W-:Y:S02]  /*0fe0*/  LOP3.LUT R14, R39, R40, R37, 0x96, !PT ;  /* 0x00000028270e7212 */ /* 0x000fe400078e9625 */
[----:B------:R-:W-:Y:S02]  /*0ff0*/  MOV R37, R19 ;  /* 0x0000001300257202 */ /* 0x000fe40000000f00 */
[----:B------:R-:W-:Y:S01]  /*1000*/  LOP3.LUT R19, R41, R36, R29, 0x96, !PT ;  /* 0x0000002429137212 */ /* 0x000fe200078e961d */
[----:B------:R-:W-:Y:S01]  /*1010*/  IMAD.HI.U32 R39, R14, -0x2daee0ad, RZ ;  /* 0xd2511f530e277827 */ /* 0x000fe200078e00ff */
[----:B------:R-:W-:Y:S02]  /*1020*/  IADD3 R36, PT, PT, R23, -0x695add53, RZ ;  /* 0x96a522ad17247810 */ /* 0x000fe40007ffe0ff */
[----:B------:R-:W-:Y:S01]  /*1030*/  MOV R40, R30 ;  /* 0x0000001e00287202 */ /* 0x000fe20000000f00 */
[----:B------:R-:W-:Y:S01]  /*1040*/  IMAD.MOV.U32 R29, RZ, RZ, R32 ;  /* 0x000000ffff1d7224 */ /* 0x000fe200078e0020 */
[----:B------:R-:W-:-:S02]  /*1050*/  MOV R32, R28 ;  /* 0x0000001c00207202 */ /* 0x000fc40000000f00 */
[----:B------:R-:W-:Y:S01]  /*1060*/  LOP3.LUT R30, R36, R38, R39, 0x96, !PT ;  /* 0x00000026241e7212 */ /* 0x000fe200078e9627 */
[----:B------:R-:W-:Y:S06]  /*1070*/  @P0 BRA `(.L_x_4) ;  /* 0x0000000000240947 */ /* 0x000fec0003800000 */
[----:B------:R-:W-:Y:S01]  /*1080*/  ISETP.NE.AND P0, PT, R31, RZ, PT ;  /* 0x000000ff1f00720c */ /* 0x000fe20003f05270 */
[----:B------:R-:W-:Y:S01]  /*1090*/  IMAD.MOV.U32 R28, RZ, RZ, R40 ;  /* 0x000000ffff1c7224 */ /* 0x000fe200078e0028 */
[----:B------:R-:W-:-:S11]  /*10a0*/  MOV R36, R34 ;  /* 0x0000002200247202 */ /* 0x000fd60000000f00 */
[----:B------:R-:W-:Y:S05]  /*10b0*/  @!P0 BRA `(.L_x_5) ;  /* 0x0000000000388947 */ /* 0x000fea0003800000 */
[----:B------:R-:W-:Y:S01]  /*10c0*/  MOV R37, R29 ;  /* 0x0000001d00257202 */ /* 0x000fe20000000f00 */
[----:B------:R-:W-:Y:S01]  /*10d0*/  IMAD.MOV.U32 R28, RZ, RZ, R34 ;  /* 0x000000ffff1c7224 */ /* 0x000fe200078e0022 */
[----:B------:R-:W-:Y:S02]  /*10e0*/  MOV R36, R19 ;  /* 0x0000001300247202 */ /* 0x000fe40000000f00 */
[----:B------:R-:W-:Y:S01]  /*10f0*/  MOV R29, R40 ;  /* 0x00000028001d7202 */ /* 0x000fe20000000f00 */
[----:B------:R-:W-:Y:S06]  /*1100*/  BRA `(.L_x_5) ;  /* 0x0000000000247947 */ /* 0x000fec0003800000 */
.L_x_4:
[----:B------:R-:W-:Y:S01]  /*1110*/  ISETP.NE.AND P0, PT, R31, 0x3, PT ;  /* 0x000000031f00780c */ /* 0x000fe20003f05270 */
[----:B------:R-:W-:Y:S01]  /*1120*/  IMAD.MOV.U32 R37, RZ, RZ, R34 ;  /* 0x000000ffff257224 */ /* 0x000fe200078e0022 */
[----:B------:R-:W-:Y:S01]  /*1130*/  MOV R29, R19 ;  /* 0x00000013001d7202 */ /* 0x000fe20000000f00 */
[----:B------:R-:W-:Y:S01]  /*1140*/  IMAD.MOV.U32 R36, RZ, RZ, R30 ;  /* 0x000000ffff247224 */ /* 0x000fe200078e001e */
[----:B------:R-:W-:-:S09]  /*1150*/  MOV R28, R32 ;  /* 0x00000020001c7202 */ /* 0x000fd20000000f00 */
[----:B------:R-:W-:Y:S01]  /*1160*/  @P0 MOV R37, R40 ;  /* 0x0000002800250202 */ /* 0x000fe20000000f00 */
[----:B------:R-:W-:Y:S01]  /*1170*/  @P0 IMAD.MOV.U32 R28, RZ, RZ, R19 ;  /* 0x000000ffff1c0224 */ /* 0x000fe200078e0013 */
[----:B------:R-:W-:Y:S02]  /*1180*/  @P0 MOV R29, R34 ;  /* 0x00000022001d0202 */ /* 0x000fe40000000f00 */
[----:B------:R-:W-:-:S07]  /*1190*/  @P0 MOV R36, R32 ;  /* 0x0000002000240202 */ /* 0x000fce0000000f00 */
.L_x_5:
[----:B------:R-:W0:Y:S01]  /*11a0*/  LDCU UR48, c[0x0][0x3a8] ;  /* 0x00007500ff3077ac */ /* 0x000e220008000800 */
[----:B------:R-:W-:Y:S01]  /*11b0*/  I2FP.F32.U32 R34, R37 ;  /* 0x0000002500227245 */ /* 0x000fe20000201000 */
[----:B------:R-:W-:Y:S01]  /*11c0*/  HFMA2 R39, -RZ, RZ, 0.1171875, 0 ;  /* 0x2f800000ff277431 */ /* 0x000fe200000001ff */
[----:B------:R-:W-:Y:S02]  /*11d0*/  I2FP.F32.U32 R29, R29 ;  /* 0x0000001d001d7245 */ /* 0x000fe40000201000 */
[----:B------:R-:W-:Y:S02]  /*11e0*/  I2FP.F32.U32 R37, R28 ;  /* 0x0000001c00257245 */ /* 0x000fe40000201000 */
[----:B------:R-:W-:Y:S01]  /*11f0*/  I2FP.F32.U32 R38, R36 ;  /* 0x0000002400267245 */ /* 0x000fe20000201000 */
[-C--:B------:R-:W-:Y:S01]  /*1200*/  FFMA.FTZ R34, R34, R39.reuse, 1.1641532182693481445e-10 ;  /* 0x2f00000022227423 */ /* 0x080fe20000010027 */
[-C--:B------:R-:W-:Y:S01]  /*1210*/  FFMA.FTZ R36, R29, R39.reuse, 1.1641532182693481445e-10 ;  /* 0x2f0000001d247423 */ /* 0x080fe20000010027 */
[----:B------:R-:W-:-:S02]  /*1220*/  FFMA.FTZ R37, R37, R39, 1.1641532182693481445e-10 ;  /* 0x2f00000025257423 */ /* 0x000fc40000010027 */
[----:B------:R-:W-:Y:S01]  /*1230*/  FFMA.FTZ R38, R38, R39, 1.1641532182693481445e-10 ;  /* 0x2f00000026267423 */ /* 0x000fe20000010027 */
[----:B0-----:R-:W-:-:S09]  /*1240*/  UISETP.NE.AND UP0, UPT, UR48, URZ, UPT ;  /* 0x000000ff3000728c */ /* 0x001fd2000bf05270 */
[----:B------:R-:W-:Y:S05]  /*1250*/  BRA.U UP0, `(.L_x_6) ;  /* 0x0000000100f47547 */ /* 0x000fea000b800000 */
[-C--:B------:R-:W-:Y:S01]  /*1260*/  IADD3 R41, P2, PT, R15, R16.reuse, RZ ;  /* 0x000000100f297210 */ /* 0x080fe20007f5e0ff */
[----:B------:R-:W-:Y:S01]  /*1270*/  BSSY.RECONVERGENT B0, `(.L_x_7) ;  /* 0x0000018000007945 */ /* 0x000fe20003800200 */
[-C--:B------:R-:W-:Y:S02]  /*1280*/  IADD3 R39, P5, PT, R33, R16.reuse, RZ ;  /* 0x0000001021277210 */ /* 0x080fe40007fbe0ff */
[----:B------:R-:W-:Y:S01]  /*1290*/  IADD3 R29, P4, PT, R35, R16, RZ ;  /* 0x00000010231d7210 */ /* 0x000fe20007f9e0ff */
[----:B------:R-:W-:Y:S01]  /*12a0*/  IMAD.X R42, RZ, RZ, R18, P2 ;  /* 0x000000ffff2a7224 */ /* 0x000fe200010e0612 */
[-C--:B------:R-:W-:Y:S02]  /*12b0*/  ISETP.GE.U32.AND P2, PT, R16, R26.reuse, PT ;  /* 0x0000001a1000720c */ /* 0x080fe40003f46070 */
[----:B------:R-:W-:Y:S02]  /*12c0*/  ISETP.GE.U32.AND P0, PT, R41, R26, PT ;  /* 0x0000001a2900720c */ /* 0x000fe40003f06070 */
[----:B------:R-:W-:-:S02]  /*12d0*/  ISETP.GE.AND.EX P2, PT, R18, R27, PT, P2 ;  /* 0x0000001b1200720c */ /* 0x000fc40003f46320 */
[-C--:B------:R-:W-:Y:S02]  /*12e0*/  ISETP.GE.U32.AND P3, PT, R39, R26.reuse, PT ;  /* 0x0000001a2700720c */ /* 0x080fe40003f66070 */
[----:B------:R-:W-:Y:S02]  /*12f0*/  ISETP.GE.U32.AND P1, PT, R29, R26, PT ;  /* 0x0000001a1d00720c */ /* 0x000fe40003f26070 */
[-C--:B------:R-:W-:Y:S02]  /*1300*/  IADD3.X R40, PT, PT, RZ, R18.reuse, RZ, P5, !PT ;  /* 0x00000012ff287210 */ /* 0x080fe40002ffe4ff */
[----:B------:R-:W-:Y:S02]  /*1310*/  IADD3.X R28, PT, PT, RZ, R18, RZ, P4, !PT ;  /* 0x00000012ff1c7210 */ /* 0x000fe400027fe4ff */
[-C--:B------:R-:W-:Y:S02]  /*1320*/  ISETP.GE.AND.EX P0, PT, R42, R27.reuse, PT, P0 ;  /* 0x0000001b2a00720c */ /* 0x080fe40003f06300 */
[----:B------:R-:W-:-:S02]  /*1330*/  ISETP.GE.AND.EX P3, PT, R40, R27, PT, P3 ;  /* 0x0000001b2800720c */ /* 0x000fc40003f66330 */
[----:B------:R-:W-:Y:S01]  /*1340*/  ISETP.GE.AND.EX P1, PT, R28, R27, PT, P1 ;  /* 0x0000001b1c00720c */ /* 0x000fe20003f26310 */
[----:B------:R-:W-:-:S12]  /*1350*/  @P2 BRA `(.L_x_8) ;  /* 0x0000000000242947 */ /* 0x000fd80003800000 */
[----:B------:R-:W-:Y:S01]  /*1360*/  FSETP.GE.FTZ.AND P2, PT, R34, 0.99999994039535522461, PT ;  /* 0x3f7fffff2200780b */ /* 0x000fe20003f56000 */
[----:B------:R-:W-:Y:S01]  /*1370*/  MUFU.RCP R40, UR72 ;  /* 0x0000004800287d08 */ /* 0x000fe20008001000 */
[----:B------:R-:W0:Y:S01]  /*1380*/  LDC.64 R28, c[0x0][0x540] ;  /* 0x00015000ff1c7b82 */ /* 0x000e220000000a00 */
[----:B------:R-:W-:-:S10]  /*1390*/  IMAD.MOV.U32 R39, RZ, RZ, -0x4c800000 ;  /* 0xb3800000ff277424 */ /* 0x000fd400078e00ff */
[----:B------:R-:W1:Y:S02]  /*13a0*/  @!P2 MUFU.LG2 R34, R34 ;  /* 0x000000220022a308 */ /* 0x000e640000000c00 */
[----:B-1----:R-:W-:-:S04]  /*13b0*/  @!P2 FMUL.FTZ R39, R34, 0.69314718246459960938 ;  /* 0x3f3172182227a820 */ /* 0x002fc80000410000 */
[----:B------:R-:W-:-:S05]  /*13c0*/  FMUL.FTZ R39, R40, -R39 ;  /* 0x8000002728277220 */ /* 0x000fca0000410000 */
[----:B------:R-:W-:-:S05]  /*13d0*/  F2FP.BF16.F32.PACK_AB R39, RZ, R39 ;  /* 0x00000027ff27723e */ /* 0x000fca00000010ff */
[----:B0-----:R0:W-:Y:S02]  /*13e0*/  STG.E.U16 desc[UR76][R28.64], R39 ;  /* 0x000000271c007986 */ /* 0x0011e4000c10154c */
.L_x_8:
[----:B------:R-:W-:Y:S05]  /*13f0*/  BSYNC.RECONVERGENT B0 ;  /* 0x0000000000007941 */ /* 0x000fea0003800200 */
.L_x_7:
[----:B------:R-:W-:Y:S04]  /*1400*/  BSSY.RECONVERGENT B0, `(.L_x_9) ;  /* 0x000000b000007945 */ /* 0x000fe80003800200 */
[----:B------:R-:W-:Y:S05]  /*1410*/  @P0 BRA `(.L_x_10) ;  /* 0x0000000000240947 */ /* 0x000fea0003800000 */
[----:B------:R-:W-:Y:S01]  /*1420*/  FSETP.GE.FTZ.AND P0, PT, R36, 0.99999994039535522461, PT ;  /* 0x3f7fffff2400780b */ /* 0x000fe20003f16000 */
[----:B0-----:R-:W-:Y:S01]  /*1430*/  MUFU.RCP R39, UR72 ;  /* 0x0000004800277d08 */ /* 0x001fe20008001000 */
[----:B------:R-:W0:Y:S01]  /*1440*/  LDC.64 R28, c[0x0][0x540] ;  /* 0x00015000ff1c7b82 */ /* 0x000e220000000a00 */
[----:B------:R-:W-:-:S10]  /*1450*/  HFMA2 R34, -RZ, RZ, -0.234375, 0 ;  /* 0xb3800000ff227431 */ /* 0x000fd400000001ff */
[----:B------:R-:W1:Y:S02]  /*1460*/  @!P0 MUFU.LG2 R36, R36 ;  /* 0x0000002400248308 */ /* 0x000e640000000c00 */
[----:B-1----:R-:W-:-:S04]  /*1470*/  @!P0 FMUL.FTZ R34, R36, 0.69314718246459960938 ;  /* 0x3f31721824228820 */ /* 0x002fc80000410000 */
[----:B------:R-:W-:-:S05]  /*1480*/  FMUL.FTZ R34, R39, -R34 ;  /* 0x8000002227227220 */ /* 0x000fca0000410000 */
[----:B------:R-:W-:-:S05]  /*1490*/  F2FP.BF16.F32.PACK_AB R34, RZ, R34 ;  /* 0x00000022ff22723e */ /* 0x000fca00000010ff */
[----:B0-----:R1:W-:Y:S02]  /*14a0*/  STG.E.U16 desc[UR76][R28.64], R34 ;  /* 0x000000221c007986 */ /* 0x0013e4000c10154c */
.L_x_10:
[----:B------:R-:W-:Y:S05]  /*14b0*/  BSYNC.RECONVERGENT B0 ;  /* 0x0000000000007941 */ /* 0x000fea0003800200 */
.L_x_9:
[----:B------:R-:W-:Y:S04]  /*14c0*/  BSSY.RECONVERGENT B0, `(.L_x_11) ;  /* 0x000000b000007945 */ /* 0x000fe80003800200 */
[----:B------:R-:W-:Y:S05]  /*14d0*/  @P3 BRA `(.L_x_12) ;  /* 0x0000000000243947 */ /* 0x000fea0003800000 */
[----:B------:R-:W-:Y:S01]  /*14e0*/  FSETP.GE.FTZ.AND P0, PT, R37, 0.99999994039535522461, PT ;  /* 0x3f7fffff2500780b */ /* 0x000fe20003f16000 */
[----:B0-----:R-:W-:Y:S01]  /*14f0*/  MUFU.RCP R39, UR72 ;  /* 0x0000004800277d08 */ /* 0x001fe20008001000 */
[----:B-1----:R-:W0:Y:S01]  /*1500*/  LDC.64 R28, c[0x0][0x540] ;  /* 0x00015000ff1c7b82 */ /* 0x002e220000000a00 */
[----:B------:R-:W-:-:S10]  /*1510*/  HFMA2 R34, -RZ, RZ, -0.234375, 0 ;  /* 0xb3800000ff227431 */ /* 0x000fd400000001ff */
[----:B------:R-:W1:Y:S02]  /*1520*/  @!P0 MUFU.LG2 R37, R37 ;  /* 0x0000002500258308 */ /* 0x000e640000000c00 */
[----:B-1----:R-:W-:-:S04]  /*1530*/  @!P0 FMUL.FTZ R34, R37, 0.69314718246459960938 ;  /* 0x3f31721825228820 */ /* 0x002fc80000410000 */
[----:B------:R-:W-:-:S05]  /*1540*/  FMUL.FTZ R34, R39, -R34 ;  /* 0x8000002227227220 */ /* 0x000fca0000410000 */
[----:B------:R-:W-:-:S05]  /*1550*/  F2FP.BF16.F32.PACK_AB R34, RZ, R34 ;  /* 0x00000022ff22723e */ /* 0x000fca00000010ff */
[----:B0-----:R2:W-:Y:S02]  /*1560*/  STG.E.U16 desc[UR76][R28.64], R34 ;  /* 0x000000221c007986 */ /* 0x0015e4000c10154c */
.L_x_12:
[----:B------:R-:W-:Y:S05]  /*1570*/  BSYNC.RECONVERGENT B0 ;  /* 0x0000000000007941 */ /* 0x000fea0003800200 */
.L_x_11:
[----:B------:R-:W-:Y:S05]  /*1580*/  @P1 BRA `(.L_x_13) ;  /* 0x0000003c00fc1947 */ /* 0x000fea0003800000 */
[----:B------:R-:W-:Y:S01]  /*1590*/  FSETP.GE.FTZ.AND P0, PT, R38, 0.99999994039535522461, PT ;  /* 0x3f7fffff2600780b */ /* 0x000fe20003f16000 */
[----:B------:R-:W-:Y:S01]  /*15a0*/  MUFU.RCP R37, UR72 ;  /* 0x0000004800257d08 */ /* 0x000fe20008001000 */
[----:B012---:R-:W0:Y:S01]  /*15b0*/  LDC.64 R28, c[0x0][0x540] ;  /* 0x00015000ff1c7b82 */ /* 0x007e220000000a00 */
[----:B------:R-:W-:-:S10]  /*15c0*/  IMAD.MOV.U32 R34, RZ, RZ, -0x4c800000 ;  /* 0xb3800000ff227424 */ /* 0x000fd400078e00ff */
[----:B------:R-:W1:Y:S02]  /*15d0*/  @!P0 MUFU.LG2 R38, R38 ;  /* 0x0000002600268308 */ /* 0x000e640000000c00 */
[----:B-1----:R-:W-:-:S04]  /*15e0*/  @!P0 FMUL.FTZ R34, R38, 0.69314718246459960938 ;  /* 0x3f31721826228820 */ /* 0x002fc80000410000 */
[----:B------:R-:W-:-:S05]  /*15f0*/  FMUL.FTZ R34, R37, -R34 ;  /* 0x8000002225227220 */ /* 0x000fca0000410000 */
[----:B------:R-:W-:-:S05]  /*1600*/  F2FP.BF16.F32.PACK_AB R34, RZ, R34 ;  /* 0x00000022ff22723e */ /* 0x000fca00000010ff */
[----:B0-----:R3:W-:Y:S01]  /*1610*/  STG.E.U16 desc[UR76][R28.64], R34 ;  /* 0x000000221c007986 */ /* 0x0017e2000c10154c */
[----:B------:R-:W-:Y:S05]  /*1620*/  BRA `(.L_x_13) ;  /* 0x0000003c00d47947 */ /* 0x000fea0003800000 */
.L_x_6:
[----:B------:R-:W-:Y:S01]  /*1630*/  ISETP.GE.U32.AND P0, PT, R16, R26, PT ;  /* 0x0000001a1000720c */ /* 0x000fe20003f06070 */
[----:B------:R-:W-:Y:S03]  /*1640*/  BSSY.RECONVERGENT B0, `(.L_x_14) ;  /* 0x00000f2000007945 */ /* 0x000fe60003800200 */
[----:B------:R-:W-:-:S13]  /*1650*/  ISETP.GE.AND.EX P0, PT, R18, R27, PT, P0 ;  /* 0x0000001b1200720c */ /* 0x000fda0003f06300 */
[----:B------:R-:W-:Y:S05]  /*1660*/  @P0 BRA `(.L_x_15) ;  /* 0x0000000c00bc0947 */ /* 0x000fea0003800000 */
[----:B------:R-:W-:Y:S01]  /*1670*/  HFMA2 R28, -RZ, RZ, 0, 0 ;  /* 0x00000000ff1c7431 */ /* 0x000fe200000001ff */
[----:B------:R-:W-:Y:S01]  /*1680*/  MOV R29, R16 ;  /* 0x00000010001d7202 */ /* 0x000fe20000000f00 */
[----:B------:R-:W-:-:S03]  /*1690*/  UISETP.NE.AND UP0, UPT, UR74, URZ, UPT ;  /* 0x000000ff4a00728c */ /* 0x000fc6000bf05270 */
[----:B------:R-:W-:-:S05]  /*16a0*/  IMAD.HI.U32 R28, R16, UR32, R28 ;  /* 0x00000020101c7c27 */ /* 0x000fca000f8e001c */
[----:B------:R-:W-:-:S05]  /*16b0*/  SHF.R.U32.HI R29, RZ, UR33, R28 ;  /* 0x00000021ff1d7c19 */ /* 0x000fca000801161c */
[----:B------:R-:W-:-:S04]  /*16c0*/  IMAD.MOV R39, RZ, RZ, -R29 ;  /* 0x000000ffff277224 */ /* 0x000fc800078e0a1d */
[----:B------:R-:W-:-:S04]  /*16d0*/  IMAD R39, R39, UR71, R16 ;  /* 0x0000004727277c24 */ /* 0x000fc8000f8e0210 */
[----:B------:R-:W-:Y:S01]  /*16e0*/  IMAD R39, R39, UR70, RZ ;  /* 0x0000004627277c24 */ /* 0x000fe2000f8e02ff */
[----:B------:R-:W-:Y:S06]  /*16f0*/  BRA.U !UP0, `(.L_x_16) ;  /* 0x0000000d086c7547 */ /* 0x000fec000b800000 */
[----:B------:R-:W-:Y:S01]  /*1700*/  MOV R28, RZ ;  /* 0x000000ff001c7202 */ /* 0x000fe20000000f00 */
[----:B------:R-:W-:-:S04]  /*1710*/  UISETP.NE.AND UP0, UPT, UR73, 0x2, UPT ;  /* 0x000000024900788c */ /* 0x000fc8000bf05270 */
[----:B------:R-:W-:-:S05]  /*1720*/  IMAD.HI.U32 R41, R29, UR35, R28 ;  /* 0x000000231d297c27 */ /* 0x000fca000f8e001c */
[----:B------:R-:W-:-:S04]  /*1730*/  SHF.R.U32.HI R41, RZ, UR69, R41 ;  /* 0x00000045ff297c19 */ /* 0x000fc80008011629 */
[----:B------:R-:W-:-:S05]  /*1740*/  IADD3 R28, PT, PT, -R41, RZ, RZ ;  /* 0x000000ff291c7210 */ /* 0x000fca0007ffe1ff */
[----:B------:R-:W-:-:S04]  /*1750*/  IMAD R28, R28, UR34, R29 ;  /* 0x000000221c1c7c24 */ /* 0x000fc8000f8e021d */
[----:B------:R-:W-:Y:S01]  /*1760*/  IMAD R39, R28, UR68, R39 ;  /* 0x000000441c277c24 */ /* 0x000fe2000f8e0227 */
[----:B------:R-:W-:Y:S06]  /*1770*/  BRA.U !UP0, `(.L_x_16) ;  /* 0x0000000d084c7547 */ /* 0x000fec000b800000 */
[----:B------:R-:W-:Y:S01]  /*1780*/  MOV R29, R41 ;  /* 0x00000029001d7202 */ /* 0x000fe20000000f00 */
[----:B------:R-:W-:Y:S01]  /*1790*/  IMAD.MOV.U32 R28, RZ, RZ, RZ ;  /* 0x000000ffff1c7224 */ /* 0x000fe200078e00ff */
[----:B------:R-:W-:-:S03]  /*17a0*/  UISETP.NE.AND UP0, UPT, UR73, 0x3, UPT ;  /* 0x000000034900788c */ /* 0x000fc6000bf05270 */
[----:B------:R-:W-:-:S05]  /*17b0*/  IMAD.HI.U32 R29, R41, UR36, R28 ;  /* 0x00000024291d7c27 */ /* 0x000fca000f8e001c */
[----:B------:R-:W-:-:S04]  /*17c0*/  SHF.R.U32.HI R29, RZ, UR37, R29 ;  /* 0x00000025ff1d7c19 */ /* 0x000fc8000801161d */
[----:B------:R-:W-:-:S05]  /*17d0*/  IADD3 R28, PT, PT, -R29, RZ, RZ ;  /* 0x000000ff1d1c7210 */ /* 0x000fca0007ffe1ff */
[----:B------:R-:W-:-:S04]  /*17e0*/  IMAD R28, R28, UR67, R41 ;  /* 0x000000431c1c7c24 */ /* 0x000fc8000f8e0229 */
[----:B------:R-:W-:Y:S01]  /*17f0*/  IMAD R39, R28, UR66, R39 ;  /* 0x000000421c277c24 */ /* 0x000fe2000f8e0227 */
[----:B------:R-:W-:Y:S06]  /*1800*/  BRA.U !UP0, `(.L_x_16) ;  /* 0x0000000d08287547 */ /* 0x000fec000b800000 */
        /* <DEDUP_REMOVED lines=8> */
[----:B------:R-:W-:Y:S02]  /*1890*/  HFMA2 R28, -RZ, RZ, 0, 0 ;  /* 0x00000000ff1c7431 */ /* 0x000fe400000001ff */
[----:B------:R-:W-:Y:S01]  /*18a0*/  IMAD.MOV.U32 R29, RZ, RZ, R41 ;  /* 0x000000ffff1d7224 */ /* 0x000fe200078e0029 */
[----:B------:R-:W-:Y:S02]  /*18b0*/  UISETP.NE.AND UP0, UPT, UR73, 0x5, UPT ;  /* 0x000000054900788c */ /* 0x000fe4000bf05270 */
[----:B------:R-:W-:-:S05]  /*18c0*/  IMAD.HI.U32 R29, R41, UR40, R28 ;  /* 0x00000028291d7c27 */ /* 0x000fca000f8e001c */
[----:B------:R-:W-:-:S04]  /*18d0*/  SHF.R.U32.HI R29, RZ, UR41, R29 ;  /* 0x00000029ff1d7c19 */ /* 0x000fc8000801161d */
[----:B------:R-:W-:-:S05]  /*18e0*/  IADD3 R28, PT, PT, -R29, RZ, RZ ;  /* 0x000000ff1d1c7210 */ /* 0x000fca0007ffe1ff */
[----:B------:R-:W-:-:S04]  /*18f0*/  IMAD R28, R28, UR63, R41 ;  /* 0x0000003f1c1c7c24 */ /* 0x000fc8000f8e0229 */
[----:B------:R-:W-:Y:S01]  /*1900*/  IMAD R39, R28, UR62, R39 ;  /* 0x0000003e1c277c24 */ /* 0x000fe2000f8e0227 */
[----:B------:R-:W-:Y:S06]  /*1910*/  BRA.U !UP0, `(.L_x_16) ;  /* 0x0000000908e47547 */ /* 0x000fec000b800000 */
[----:B------:R-:W-:Y:S01]  /*1920*/  MOV R28, RZ ;  /* 0x000000ff001c7202 */ /* 0x000fe20000000f00 */
[----:B------:R-:W-:-:S04]  /*1930*/  UISETP.NE.AND UP0, UPT, UR73, 0x6, UPT ;  /* 0x000000064900788c */ /* 0x000fc8000bf05270 */
[----:B------:R-:W-:-:S05]  /*1940*/  IMAD.HI.U32 R41, R29, UR43, R28 ;  /* 0x0000002b1d297c27 */ /* 0x000fca000f8e001c */
[----:B------:R-:W-:-:S05]  /*1950*/  SHF.R.U32.HI R41, RZ, UR61, R41 ;  /* 0x0000003dff297c19 */ /* 0x000fca0008011629 */
[----:B------:R-:W-:-:S04]  /*1960*/  IMAD.MOV R28, RZ, RZ, -R41 ;  /* 0x000000ffff1c7224 */ /* 0x000fc800078e0a29 */
[----:B------:R-:W-:-:S04]  /*1970*/  IMAD R28, R28, UR42, R29 ;  /* 0x0000002a1c1c7c24 */ /* 0x000fc8000f8e021d */
[----:B------:R-:W-:Y:S01]  /*1980*/  IMAD R39, R28, UR60, R39 ;  /* 0x0000003c1c277c24 */ /* 0x000fe2000f8e0227 */
[----:B------:R-:W-:Y:S06]  /*1990*/  BRA.U !UP0, `(.L_x_16) ;  /* 0x0000000908c47547 */ /* 0x000fec000b800000 */
[----:B------:R-:W-:Y:S01]  /*19a0*/  MOV R28, RZ ;  /* 0x000000ff001c7202 */ /* 0x000fe20000000f00 */
[----:B------:R-:W-:Y:S01]  /*19b0*/  UISETP.NE.AND UP0, UPT, UR73, 0x7, UPT ;  /* 0x000000074900788c */ /* 0x000fe2000bf05270 */
[----:B------:R-:W-:-:S03]  /*19c0*/  MOV R29, R41 ;  /* 0x00000029001d7202 */ /* 0x000fc60000000f00 */
[----:B------:R-:W-:-:S05]  /*19d0*/  IMAD.HI.U32 R29, R41, UR44, R28 ;  /* 0x0000002c291d7c27 */ /* 0x000fca000f8e001c */
[----:B------:R-:W-:-:S05]  /*19e0*/  SHF.R.U32.HI R29, RZ, UR45, R29 ;  /* 0x0000002dff1d7c19 */ /* 0x000fca000801161d */
[----:B------:R-:W-:-:S04]  /*19f0*/  IMAD.MOV R28, RZ, RZ, -R29 ;  /* 0x000000ffff1c7224 */ /* 0x000fc800078e0a1d */
[----:B------:R-:W-:-:S04]  /*1a00*/  IMAD R28, R28, UR59, R41 ;  /* 0x0000003b1c1c7c24 */ /* 0x000fc8000f8e0229 */
[----:B------:R-:W-:Y:S01]  /*1a10*/  IMAD R39, R28, UR58, R39 ;  /* 0x0000003a1c277c24 */ /* 0x000fe2000f8e0227 */
[----:B------:R-:W-:Y:S06]  /*1a20*/  BRA.U !UP0, `(.L_x_16) ;  /* 0x0000000908a07547 */ /* 0x000fec000b800000 */
[----:B------:R-:W-:Y:S01]  /*1a30*/  HFMA2 R28, -RZ, RZ, 0, 0 ;  /* 0x00000000ff1c7431 */ /* 0x000fe200000001ff */
[----:B------:R-:W-:-:S04]  /*1a40*/  UISETP.NE.AND UP0, UPT, UR73, 0x8, UPT ;  /* 0x000000084900788c */ /* 0x000fc8000bf05270 */
[----:B------:R-:W-:-:S05]  /*1a50*/  IMAD.HI.U32 R41, R29, UR47, R28 ;  /* 0x0000002f1d297c27 */ /* 0x000fca000f8e001c */
[----:B------:R-:W-:-:S04]  /*1a60*/  SHF.R.U32.HI R41, RZ, UR57, R41 ;  /* 0x00000039ff297c19 */ /* 0x000fc80008011629 */
[----:B------:R-:W-:-:S05]  /*1a70*/  IADD3 R28, PT, PT, -R41, RZ, RZ ;  /* 0x000000ff291c7210 */ /* 0x000fca0007ffe1ff */
[----:B------:R-:W-:-:S04]  /*1a80*/  IMAD R28, R28, UR46, R29 ;  /* 0x0000002e1c1c7c24 */ /* 0x000fc8000f8e021d */
[----:B------:R-:W-:Y:S01]  /*1a90*/  IMAD R39, R28, UR56, R39 ;  /* 0x000000381c277c24 */ /* 0x000fe2000f8e0227 */
[----:B------:R-:W-:Y:S06]  /*1aa0*/  BRA.U !UP0, `(.L_x_16) ;  /* 0x0000000908807547 */ /* 0x000fec000b800000 */
[----:B------:R-:W0:Y:S01]  /*1ab0*/  LDCU.64 UR48, c[0x0][0x410] ;  /* 0x00008200ff3077ac */ /* 0x000e220008000a00 */
[----:B------:R-:W-:Y:S01]  /*1ac0*/  MOV R29, R41 ;  /* 0x00000029001d7202 */ /* 0x000fe20000000f00 */
[----:B------:R-:W-:Y:S01]  /*1ad0*/  IMAD.MOV.U32 R28, RZ, RZ, RZ ;  /* 0x000000ffff1c7224 */ /* 0x000fe200078e00ff */
[----:B------:R-:W-:-:S03]  /*1ae0*/  UISETP.NE.AND UP0, UPT, UR73, 0x9, UPT ;  /* 0x000000094900788c */ /* 0x000fc6000bf05270 */
[----:B0-----:R-:W-:-:S05]  /*1af0*/  IMAD.HI.U32 R29, R41, UR48, R28 ;  /* 0x00000030291d7c27 */ /* 0x001fca000f8e001c */
[----:B------:R-:W-:-:S04]  /*1b00*/  SHF.R.U32.HI R29, RZ, UR49, R29 ;  /* 0x00000031ff1d7c19 */ /* 0x000fc8000801161d */
[----:B------:R-:W-:-:S05]  /*1b10*/  IADD3 R28, PT, PT, -R29, RZ, RZ ;  /* 0x000000ff1d1c7210 */ /* 0x000fca0007ffe1ff */
[----:B------:R-:W-:-:S04]  /*1b20*/  IMAD R28, R28, UR55, R41 ;  /* 0x000000371c1c7c24 */ /* 0x000fc8000f8e0229 */
[----:B------:R-:W-:Y:S01]  /*1b30*/  IMAD R39, R28, UR54, R39 ;  /* 0x000000361c277c24 */ /* 0x000fe2000f8e0227 */
[----:B------:R-:W-:Y:S06]  /*1b40*/  BRA.U !UP0, `(.L_x_16) ;  /* 0x0000000908587547 */ /* 0x000fec000b800000 */
[----:B------:R-:W0:Y:S01]  /*1b50*/  LDCU.64 UR48, c[0x0][0x418] ;  /* 0x00008300ff3077ac */ /* 0x000e220008000a00 */
        /* <DEDUP_REMOVED lines=9> */
[----:B------:R-:W-:Y:S01]  /*1bf0*/  MOV R28, RZ ;  /* 0x000000ff001c7202 */ /* 0x000fe20000000f00 */
[----:B------:R-:W-:Y:S01]  /*1c00*/  IMAD.MOV.U32 R29, RZ, RZ, R41 ;  /* 0x000000ffff1d7224 */ /* 0x000fe200078e0029 */
        /* <DEDUP_REMOVED lines=8> */
[----:B------:R-:W-:Y:S01]  /*1c90*/  HFMA2 R28, -RZ, RZ, 0, 0 ;  /* 0x00000000ff1c7431 */ /* 0x000fe200000001ff */
[----:B------:R-:W-:-:S04]  /*1ca0*/  UISETP.NE.AND UP0, UPT, UR73, 0xc, UPT ;  /* 0x0000000c4900788c */ /* 0x000fc8000bf05270 */
[----:B0-----:R-:W-:-:S05]  /*1cb0*/  IMAD.HI.U32 R41, R29, UR49, R28 ;  /* 0x000000311d297c27 */ /* 0x001fca000f8e001c */
[----:B------:R-:W-:-:S05]  /*1cc0*/  SHF.R.U32.HI R41, RZ, UR4, R41 ;  /* 0x00000004ff297c19 */ /* 0x000fca0008011629 */
[----:B------:R-:W-:-:S04]  /*1cd0*/  IMAD.MOV R28, RZ, RZ, -R41 ;  /* 0x000000ffff1c7224 */ /* 0x000fc800078e0a29 */
[----:B------:R-:W-:-:S04]  /*1ce0*/  IMAD R28, R28, UR48, R29 ;  /* 0x000000301c1c7c24 */ /* 0x000fc8000f8e021d */
[----:B------:R-:W-:Y:S01]  /*1cf0*/  IMAD R39, R28, UR5, R39 ;  /* 0x000000051c277c24 */ /* 0x000fe2000f8e0227 */
[----:B------:R-:W-:Y:S06]  /*1d00*/  BRA.U !UP0, `(.L_x_16) ;  /* 0x0000000508e87547 */ /* 0x000fec000b800000 */
[----:B------:R-:W0:Y:S01]  /*1d10*/  LDCU.64 UR48, c[0x0][0x440] ;  /* 0x00008800ff3077ac */ /* 0x000e220008000a00 */
[----:B------:R-:W-:Y:S02]  /*1d20*/  MOV R28, RZ ;  /* 0x000000ff001c7202 */ /* 0x000fe40000000f00 */
[----:B------:R-:W-:Y:S01]  /*1d30*/  MOV R29, R41 ;  /* 0x00000029001d7202 */ /* 0x000fe20000000f00 */
[----:B------:R-:W-:Y:S02]  /*1d40*/  UISETP.NE.AND UP0, UPT, UR73, 0xd, UPT ;  /* 0x0000000d4900788c */ /* 0x000fe4000bf05270 */
[----:B0-----:R-:W-:-:S05]  /*1d50*/  IMAD.HI.U32 R29, R41, UR48, R28 ;  /* 0x00000030291d7c27 */ /* 0x001fca000f8e001c */
[----:B------:R-:W-:-:S05]  /*1d60*/  SHF.R.U32.HI R29, RZ, UR49, R29 ;  /* 0x00000031ff1d7c19 */ /* 0x000fca000801161d */
[----:B------:R-:W-:-:S04]  /*1d70*/  IMAD.MOV R28, RZ, RZ, -R29 ;  /* 0x000000ffff1c7224 */ /* 0x000fc800078e0a1d */
[----:B------:R-:W-:-:S04]  /*1d80*/  IMAD R28, R28, UR6, R41 ;  /* 0x000000061c1c7c24 */ /* 0x000fc8000f8e0229 */
[----:B------:R-:W-:Y:S01]  /*1d90*/  IMAD R39, R28, UR7, R39 ;  /* 0x000000071c277c24 */ /* 0x000fe2000f8e0227 */
[----:B------:R-:W-:Y:S06]  /*1da0*/  BRA.U !UP0, `(.L_x_16) ;  /* 0x0000000508c07547 */ /* 0x000fec000b800000 */
[----:B------:R-:W0:Y:S01]  /*1db0*/  LDCU.64 UR48, c[0x0][0x448] ;  /* 0x00008900ff3077ac */ /* 0x000e220008000a00 */
[----:B------:R-:W-:Y:S01]  /*1dc0*/  MOV R28, RZ ;  /* 0x000000ff001c7202 */ /* 0x000fe20000000f00 */
[----:B------:R-:W-:-:S04]  /*1dd0*/  UISETP.NE.AND UP0, UPT, UR73, 0xe, UPT ;  /* 0x0000000e4900788c */ /* 0x000fc8000bf05270 */
[----:B0-----:R-:W-:-:S05]  /*1de0*/  IMAD.HI.U32 R41, R29, UR49, R28 ;  /* 0x000000311d297c27 */ /* 0x001fca000f8e001c */
        /* <DEDUP_REMOVED lines=25> */
[----:B------:R-:W-:Y:S02]  /*1f80*/  HFMA2 R28, -RZ, RZ, 0, 0 ;  /* 0x00000000ff1c7431 */ /* 0x000fe400000001ff */
[----:B------:R-:W-:Y:S01]  /*1f90*/  IMAD.MOV.U32 R29, RZ, RZ, R41 ;  /* 0x000000ffff1d7224 */ /* 0x000fe200078e0029 */
[----:B------:R-:W-:Y:S02]  /*1fa0*/  UISETP.NE.AND UP0, UPT, UR73, 0x11, UPT ;  /* 0x000000114900788c */ /* 0x000fe4000bf05270 */
        /* <DEDUP_REMOVED lines=26> */
[----:B------:R-:W-:Y:S01]  /*2150*/  HFMA2 R28, -RZ, RZ, 0, 0 ;  /* 0x00000000ff1c7431 */ /* 0x000fe200000001ff */
        /* <DEDUP_REMOVED lines=47> */
[----:B------:R-:W-:-:S03]  /*2450*/  MOV R29, R41 ;  /* 0x00000029001d7202 */ /* 0x000fc60000000f00 */
[----:B0-----:R-:W-:-:S05]  /*2460*/  IMAD.HI.U32 R28, R41, UR48, R28 ;  /* 0x00000030291c7c27 */ /* 0x001fca000f8e001c */
[----:B------:R-:W-:-:S05]  /*2470*/  SHF.R.U32.HI R28, RZ, UR49, R28 ;  /* 0x00000031ff1c7c19 */ /* 0x000fca000801161c */
[----:B------:R-:W-:-:S04]  /*2480*/  IMAD.MOV R28, RZ, RZ, -R28 ;  /* 0x000000ffff1c7224 */ /* 0x000fc800078e0a1c */
[----:B------:R-:W-:-:S04]  /*2490*/  IMAD R28, R28, UR30, R41 ;  /* 0x0000001e1c1c7c24 */ /* 0x000fc8000f8e0229 */
[----:B------:R-:W-:-:S07]  /*24a0*/  IMAD R39, R28, UR31, R39 ;  /* 0x0000001f1c277c24 */ /* 0x000fce000f8e0227 */
.L_x_16:
[----:B------:R-:W-:Y:S01]  /*24b0*/  FSETP.GE.FTZ.AND P0, PT, R34, 0.99999994039535522461, PT ;  /* 0x3f7fffff2200780b */ /* 0x000fe20003f16000 */
[----:B------:R-:W-:Y:S01]  /*24c0*/  MUFU.RCP R29, UR72 ;  /* 0x00000048001d7d08 */ /* 0x000fe20008001000 */
[----:B------:R-:W0:Y:S01]  /*24d0*/  LDCU.64 UR48, c[0x0][0x540] ;  /* 0x0000a800ff3077ac */ /* 0x000e220008000a00 */
[----:B------:R-:W-:-:S10]  /*24e0*/  MOV R28, 0xb3800000 ;  /* 0xb3800000001c7802 */ /* 0x000fd40000000f00 */
[----:B------:R-:W1:Y:S02]  /*24f0*/  @!P0 MUFU.LG2 R34, R34 ;  /* 0x0000002200228308 */ /* 0x000e640000000c00 */
[----:B-1----:R-:W-:-:S04]  /*2500*/  @!P0 FMUL.FTZ R28, R34, 0.69314718246459960938 ;  /* 0x3f317218221c8820 */ /* 0x002fc80000410000 */
[----:B------:R-:W-:Y:S01]  /*2510*/  FMUL.FTZ R29, R29, -R28 ;  /* 0x8000001c1d1d7220 */ /* 0x000fe20000410000 */
[----:B0-----:R-:W-:-:S04]  /*2520*/  IADD3 R28, P0, PT, R39, UR48, RZ ;  /* 0x00000030271c7c10 */ /* 0x001fc8000ff1e0ff */
[----:B------:R-:W-:Y:S02]  /*2530*/  F2FP.BF16.F32.PACK_AB R39, RZ, R29 ;  /* 0x0000001dff27723e */ /* 0x000fe400000010ff */
[----:B------:R-:W-:-:S05]  /*2540*/  IADD3.X R29, PT, PT, RZ, UR49, RZ, P0, !PT ;  /* 0x00000031ff1d7c10 */ /* 0x000fca00087fe4ff */
[----:B------:R0:W-:Y:S02]  /*2550*/  STG.E.U16 desc[UR76][R28.64], R39 ;  /* 0x000000271c007986 */ /* 0x0001e4000c10154c */
.L_x_15:
[----:B------:R-:W-:Y:S05]  /*2560*/  BSYNC.RECONVERGENT B0 ;  /* 0x0000000000007941 */ /* 0x000fea0003800200 */
.L_x_14:
[----:B0-----:R-:W-:Y:S01]  /*2570*/  IADD3 R29, P1, PT, R15, R16, RZ ;  /* 0x000000100f1d7210 */ /* 0x001fe20007f3e0ff */
[----:B------:R-:W-:Y:S03]  /*2580*/  BSSY.RECONVERGENT B0, `(.L_x_17) ;  /* 0x00000ff000007945 */ /* 0x000fe60003800200 */
[----:B------:R-:W-:Y:S01]  /*2590*/  ISETP.GE.U32.AND P0, PT, R29, R26, PT ;  /* 0x0000001a1d00720c */ /* 0x000fe20003f06070 */
[----:B------:R-:W-:-:S05]  /*25a0*/  IMAD.X R28, RZ, RZ, R18, P1 ;  /* 0x000000ffff1c7224 */ /* 0x000fca00008e0612 */
[----:B------:R-:W-:-:S13]  /*25b0*/  ISETP.GE.AND.EX P0, PT, R28, R27, PT, P0 ;  /* 0x0000001b1c00720c */ /* 0x000fda0003f06300 */
[----:B------:R-:W-:Y:S05]  /*25c0*/  @P0 BRA `(.L_x_18) ;  /* 0x0000000c00e80947 */ /* 0x000fea0003800000 */
[----:B------:R-:W-:Y:S01]  /*25d0*/  MOV R28, RZ ;  /* 0x000000ff001c7202 */ /* 0x000fe20000000f00 */
[----:B------:R-:W-:-:S04]  /*25e0*/  UISETP.NE.AND UP0, UPT, UR74, URZ, UPT ;  /* 0x000000ff4a00728c */ /* 0x000fc8000bf05270 */
[----:B------:R-:W-:-:S05]  /*25f0*/  IMAD.HI.U32 R28, R29, UR32, R28 ;  /* 0x000000201d1c7c27 */ /* 0x000fca000f8e001c */
[----:B------:R-:W-:-:S04]  /*2600*/  SHF.R.U32.HI R39, RZ, UR33, R28 ;  /* 0x00000021ff277c19 */ /* 0x000fc8000801161c */
[----:B------:R-:W-:-:S05]  /*2610*/  IADD3 R34, PT, PT, -R39, RZ, RZ ;  /* 0x000000ff27227210 */ /* 0x000fca0007ffe1ff */
[----:B------:R-:W-:-:S04]  /*2620*/  IMAD R34, R34, UR71, R29 ;  /* 0x0000004722227c24 */ /* 0x000fc8000f8e021d */
[----:B------:R-:W-:Y:S01]  /*2630*/  IMAD R34, R34, UR70, RZ ;  /* 0x0000004622227c24 */ /* 0x000fe2000f8e02ff */
        /* <DEDUP_REMOVED lines=226> */
[----:B------:R-:W-:-:S04]  /*3460*/  IMAD.MOV.U32 R28, RZ, RZ, RZ ;  /* 0x000000ffff1c7224 */ /* 0x000fc800078e00ff */
[----:B0-----:R-:W-:-:S05]  /*3470*/  IMAD.HI.U32 R28, R41, UR48, R28 ;  /* 0x00000030291c7c27 */ /* 0x001fca000f8e001c */
[----:B------:R-:W-:-:S04]  /*3480*/  SHF.R.U32.HI R28, RZ, UR49, R28 ;  /* 0x00000031ff1c7c19 */ /* 0x000fc8000801161c */
[----:B------:R-:W-:-:S05]  /*3490*/  IADD3 R28, PT, PT, -R28, RZ, RZ ;  /* 0x000000ff1c1c7210 */ /* 0x000fca0007ffe1ff */
[----:B------:R-:W-:-:S04]  /*34a0*/  IMAD R29, R28, UR30, R41 ;  /* 0x0000001e1c1d7c24 */ /* 0x000fc8000f8e0229 */
[----:B------:R-:W-:-:S07]  /*34b0*/  IMAD R34, R29, UR31, R34 ;  /* 0x0000001f1d227c24 */ /* 0x000fce000f8e0222 */
.L_x_19:
[----:B------:R-:W-:Y:S01]  /*34c0*/  FSETP.GE.FTZ.AND P0, PT, R36, 0.99999994039535522461, PT ;  /* 0x3f7fffff2400780b */ /* 0x000fe20003f16000 */
[----:B------:R-:W-:Y:S01]  /*34d0*/  MUFU.RCP R29, UR72 ;  /* 0x00000048001d7d08 */ /* 0x000fe20008001000 */
[----:B------:R-:W0:Y:S01]  /*34e0*/  LDCU.64 UR48, c[0x0][0x540] ;  /* 0x0000a800ff3077ac */ /* 0x000e220008000a00 */
[----:B------:R-:W-:-:S10]  /*34f0*/  IMAD.MOV.U32 R28, RZ, RZ, -0x4c800000 ;  /* 0xb3800000ff1c7424 */ /* 0x000fd400078e00ff */
[----:B------:R-:W1:Y:S02]  /*3500*/  @!P0 MUFU.LG2 R36, R36 ;  /* 0x0000002400248308 */ /* 0x000e640000000c00 */
[----:B-1----:R-:W-:-:S04]  /*3510*/  @!P0 FMUL.FTZ R28, R36, 0.69314718246459960938 ;  /* 0x3f317218241c8820 */ /* 0x002fc80000410000 */
[----:B------:R-:W-:Y:S01]  /*3520*/  FMUL.FTZ R29, R29, -R28 ;  /* 0x8000001c1d1d7220 */ /* 0x000fe20000410000 */
[----:B0-----:R-:W-:-:S04]  /*3530*/  IADD3 R28, P0, PT, R34, UR48, RZ ;  /* 0x00000030221c7c10 */ /* 0x001fc8000ff1e0ff */
[----:B------:R-:W-:Y:S02]  /*3540*/  F2FP.BF16.F32.PACK_AB R34, RZ, R29 ;  /* 0x0000001dff22723e */ /* 0x000fe400000010ff */
[----:B------:R-:W-:-:S05]  /*3550*/  IADD3.X R29, PT, PT, RZ, UR49, RZ, P0, !PT ;  /* 0x00000031ff1d7c10 */ /* 0x000fca00087fe4ff */
[----:B------:R0:W-:Y:S02]  /*3560*/  STG.E.U16 desc[UR76][R28.64], R34 ;  /* 0x000000221c007986 */ /* 0x0001e4000c10154c */
.L_x_18:
[----:B------:R-:W-:Y:S05]  /*3570*/  BSYNC.RECONVERGENT B0 ;  /* 0x0000000000007941 */ /* 0x000fea0003800200 */
.L_x_17:
[----:B0-----:R-:W-:Y:S01]  /*3580*/  IADD3 R29, P1, PT, R33, R16, RZ ;  /* 0x00000010211d7210 */ /* 0x001fe20007f3e0ff */
[----:B------:R-:W-:Y:S03]  /*3590*/  BSSY.RECONVERGENT B0, `(.L_x_20) ;  /* 0x00000ff000007945 */ /* 0x000fe60003800200 */
[----:B------:R-:W-:Y:S02]  /*35a0*/  ISETP.GE.U32.AND P0, PT, R29, R26, PT ;  /* 0x0000001a1d00720c */ /* 0x000fe40003f06070 */
[----:B------:R-:W-:-:S04]  /*35b0*/  IADD3.X R28, PT, PT, RZ, R18, RZ, P1, !PT ;  /* 0x00000012ff1c7210 */ /* 0x000fc80000ffe4ff */
[----:B------:R-:W-:-:S13]  /*35c0*/  ISETP.GE.AND.EX P0, PT, R28, R27, PT, P0 ;  /* 0x0000001b1c00720c */ /* 0x000fda0003f06300 */
[----:B------:R-:W-:Y:S05]  /*35d0*/  @P0 BRA `(.L_x_21) ;  /* 0x0000000c00e80947 */ /* 0x000fea0003800000 */
[----:B------:R-:W-:Y:S01]  /*35e0*/  IMAD.MOV.U32 R28, RZ, RZ, RZ ;  /* 0x000000ffff1c7224 */ /* 0x000fe200078e00ff */
[----:B------:R-:W-:-:S03]  /*35f0*/  UISETP.NE.AND UP0, UPT, UR74, URZ, UPT ;  /* 0x000000ff4a00728c */ /* 0x000fc6000bf05270 */
[----:B------:R-:W-:-:S05]  /*3600*/  IMAD.HI.U32 R28, R29, UR32, R28 ;  /* 0x000000201d1c7c27 */ /* 0x000fca000f8e001c */
[----:B------:R-:W-:-:S04]  /*3610*/  SHF.R.U32.HI R36, RZ, UR33, R28 ;  /* 0x00000021ff247c19 */ /* 0x000fc8000801161c */
[----:B------:R-:W-:-:S05]  /*3620*/  IADD3 R34, PT, PT, -R36, RZ, RZ ;  /* 0x000000ff24227210 */ /* 0x000fca0007ffe1ff */
[----:B------:R-:W-:-:S04]  /*3630*/  IMAD R34, R34, UR71, R29 ;  /* 0x0000004722227c24 */ /* 0x000fc8000f8e021d */
[----:B------:R-:W-:Y:S01]  /*3640*/  IMAD R34, R34, UR70, RZ ;  /* 0x0000004622227c24 */ /* 0x000fe2000f8e02ff */
        /* <DEDUP_REMOVED lines=11> */
[----:B------:R-:W-:Y:S01]  /*3700*/  IMAD.MOV.U32 R29, RZ, RZ, R39 ;  /* 0x000000ffff1d7224 */ /* 0x000fe200078e0027 */
[----:B------:R-:W-:-:S03]  /*3710*/  UISETP.NE.AND UP0, UPT, UR73, 0x3, UPT ;  /* 0x000000034900788c */ /* 0x000fc6000bf05270 */
        /* <DEDUP_REMOVED lines=163> */
[----:B------:R-:W-:Y:S01]  /*4150*/  MOV R29, R36 ;  /* 0x00000024001d7202 */ /* 0x000fe20000000f00 */
        /* <DEDUP_REMOVED lines=55> */
.L_x_22:
        /* <DEDUP_REMOVED lines=8> */
[----:B------:R-:W-:Y:S01]  /*4550*/  F2FP.BF16.F32.PACK_AB R34, RZ, R29 ;  /* 0x0000001dff22723e */ /* 0x000fe200000010ff */
[----:B------:R-:W-:-:S05]  /*4560*/  IMAD.X R29, RZ, RZ, UR49, P0 ;  /* 0x00000031ff1d7e24 */ /* 0x000fca00080e06ff */
[----:B------:R0:W-:Y:S03]  /*4570*/  STG.E.U16 desc[UR76][R28.64], R34 ;  /* 0x000000221c007986 */ /* 0x0001e6000c10154c */
.L_x_21:
[----:B------:R-:W-:Y:S05]  /*4580*/  BSYNC.RECONVERGENT B0 ;  /* 0x0000000000007941 */ /* 0x000fea0003800200 */
.L_x_20:
[----:B0-----:R-:W-:-:S04]  /*4590*/  IADD3 R29, P1, PT, R35, R16, RZ ;  /* 0x00000010231d7210 */ /* 0x001fc80007f3e0ff */
[----:B------:R-:W-:Y:S02]  /*45a0*/  ISETP.GE.U32.AND P0, PT, R29, R26, PT ;  /* 0x0000001a1d00720c */ /* 0x000fe40003f06070 */
[----:B------:R-:W-:-:S04]  /*45b0*/  IADD3.X R28, PT, PT, RZ, R18, RZ, P1, !PT ;  /* 0x00000012ff1c7210 */ /* 0x000fc80000ffe4ff */
[----:B------:R-:W-:-:S13]  /*45c0*/  ISETP.GE.AND.EX P0, PT, R28, R27, PT, P0 ;  /* 0x0000001b1c00720c */ /* 0x000fda0003f06300 */
[----:B------:R-:W-:Y:S05]  /*45d0*/  @P0 BRA `(.L_x_13) ;  /* 0x0000000c00e80947 */ /* 0x000fea0003800000 */
[----:B------:R-:W-:Y:S01]  /*45e0*/  HFMA2 R28, -RZ, RZ, 0, 0 ;  /* 0x00000000ff1c7431 */ /* 0x000fe200000001ff */
        /* <DEDUP_REMOVED lines=25> */
[----:B------:R-:W-:Y:S01]  /*4780*/  HFMA2 R28, -RZ, RZ, 0, 0 ;  /* 0x00000000ff1c7431 */ /* 0x000fe200000001ff */
[----:B------:R-:W-:Y:S01]  /*4790*/  MOV R29, R36 ;  /* 0x00000024001d7202 */ /* 0x000fe20000000f00 */
[----:B------:R-:W-:-:S03]  /*47a0*/  UISETP.NE.AND UP0, UPT, UR73, 0x4, UPT ;  /* 0x000000044900788c */ /* 0x000fc6000bf05270 */
        /* <DEDUP_REMOVED lines=206> */
[----:B------:R-:W-:-:S04]  /*5490*/  SHF.R.U32.HI R28, RZ, UR49, R28 ;  /* 0x00000031ff1c7c19 */ /* 0x000fc8000801161c */
[----:B------:R-:W-:-:S05]  /*54a0*/  IADD3 R28, PT, PT, -R28, RZ, RZ ;  /* 0x000000ff1c1c7210 */ /* 0x000fca0007ffe1ff */
[----:B------:R-:W-:-:S04]  /*54b0*/  IMAD R29, R28, UR30, R37 ;  /* 0x0000001e1c1d7c24 */ /* 0x000fc8000f8e0225 */
[----:B------:R-:W-:-:S07]  /*54c0*/  IMAD R34, R29, UR31, R34 ;  /* 0x0000001f1d227c24 */ /* 0x000fce000f8e0222 */
.L_x_23:
        /* <DEDUP_REMOVED lines=11> */
.L_x_13:
[----:B------:R-:W-:Y:S05]  /*5580*/  WARPSYNC.ALL ;  /* 0x0000000000007948 */ /* 0x000fea0003800000 */
[----:B------:R-:W4:Y:S01]  /*5590*/  LDCU UR48, c[0x0][0x360] ;  /* 0x00006c00ff3077ac */ /* 0x000f220008000800 */
[----:B0123--:R-:W4:Y:S08]  /*55a0*/  LDC R29, c[0x0][0x370] ;  /* 0x0000dc00ff1d7b82 */ /* 0x00ff300000000800 */
[----:B------:R-:W-:Y:S01]  /*55b0*/  BAR.SYNC.DEFER_BLOCKING 0x0 ;  /* 0x0000000000007b1d */ /* 0x000fe20000010000 */
[----:B----4-:R-:W-:-:S05]  /*55c0*/  IMAD R29, R29, UR48, RZ ;  /* 0x000000301d1d7c24 */ /* 0x010fca000f8e02ff */
[----:B------:R-:W-:-:S04]  /*55d0*/  LEA R16, P0, R29, R16, 0x2 ;  /* 0x000000101d107211 */ /* 0x000fc800078010ff */
[----:B------:R-:W-:Y:S02]  /*55e0*/  IADD3.X R18, PT, PT, RZ, R18, RZ, P0, !PT ;  /* 0x00000012ff127210 */ /* 0x000fe400007fe4ff */
[----:B------:R-:W-:-:S04]  /*55f0*/  ISETP.GE.U32.AND P0, PT, R16, R24, PT ;  /* 0x000000181000720c */ /* 0x000fc80003f06070 */
[----:B------:R-:W-:-:S13]  /*5600*/  ISETP.GE.AND.EX P0, PT, R18, R21, PT, P0 ;  /* 0x000000151200720c */ /* 0x000fda0003f06300 */
[----:B------:R-:W-:Y:S05]  /*5610*/  @!P0 BRA `(.L_x_24) ;  /* 0xffffffb4008c8947 */ /* 0x000fea000383ffff */
[----:B------:R-:W-:Y:S05]  /*5620*/  EXIT ;  /* 0x000000000000794d */ /* 0x000fea0003800000 */
        .weak           $__internal_0_$__cuda_sm20_div_s64
        .type           $__internal_0_$__cuda_sm20_div_s64,@function
        .size           $__internal_0_$__cuda_sm20_div_s64,(.L_x_302 - $__internal_0_$__cuda_sm20_div_s64)
$__internal_0_$__cuda_sm20_div_s64:
[----:B------:R-:W-:Y:S01]  /*5630*/  MOV R28, R31 ;  /* 0x0000001f001c7202 */ /* 0x000fe20000000f00 */
[----:B------:R-:W-:Y:S02]  /*5640*/  IMAD.MOV.U32 R29, RZ, RZ, RZ ;  /* 0x000000ffff1d7224 */ /* 0x000fe400078e00ff */
[----:B------:R-:W-:-:S03]  /*5650*/  HFMA2 R37, -RZ, RZ, 0, 0 ;  /* 0x00000000ff257431 */ /* 0x000fc600000001ff */
[----:B------:R-:W0:Y:S02]  /*5660*/  I2F.U64.RP R28, R28 ;  /* 0x0000001c001c7312 */ /* 0x000e240000309000 */
[----:B0-----:R-:W0:Y:S02]  /*5670*/  MUFU.RCP R24, R28 ;  /* 0x0000001c00187308 */ /* 0x001e240000001000 */
[----:B0-----:R-:W-:-:S15]  /*5680*/  IADD3 R26, PT, PT, R24, 0x1ffffffe, RZ ;  /* 0x1ffffffe181a7810 */ /* 0x001fde0007ffe0ff */
[----:B------:R-:W-:-:S15]  /*5690*/  NOP ;  /* 0x0000000000007918 */ /* 0x000fde0000000000 */
[----:B------:R-:W-:-:S15]  /*56a0*/  NOP ;  /* 0x0000000000007918 */ /* 0x000fde0000000000 */
[----:B------:R-:W-:-:S15]  /*56b0*/  NOP ;  /* 0x0000000000007918 */ /* 0x000fde0000000000 */
[----:B------:R-:W0:Y:S02]  /*56c0*/  F2I.U64.TRUNC R26, R26 ;  /* 0x0000001a001a7311 */ /* 0x000e24000020d800 */
[----:B0-----:R-:W-:-:S04]  /*56d0*/  IMAD.WIDE.U32 R24, R26, R31, RZ ;  /* 0x0000001f1a187225 */ /* 0x001fc800078e00ff */
[----:B------:R-:W-:Y:S01]  /*56e0*/  IMAD R25, R27, R31, R25 ;  /* 0x0000001f1b197224 */ /* 0x000fe200078e0219 */
[----:B------:R-:W-:-:S04]  /*56f0*/  IADD3 R33, P0, PT, RZ, -R24, RZ ;  /* 0x80000018ff217210 */ /* 0x000fc80007f1e0ff */
[----:B------:R-:W-:Y:S01]  /*5700*/  IADD3.X R35, PT, PT, RZ, ~R25, RZ, P0, !PT ;  /* 0x80000019ff237210 */ /* 0x000fe200007fe4ff */
[----:B------:R-:W-:Y:S01]  /*5710*/  IMAD.HI.U32 R24, R26, R33, RZ ;  /* 0x000000211a187227 */ /* 0x000fe200078e00ff */
[----:B------:R-:W-:-:S03]  /*5720*/  MOV R25, R26 ;  /* 0x0000001a00197202 */ /* 0x000fc60000000f00 */
[-C--:B------:R-:W-:Y:S02]  /*5730*/  IMAD R29, R27, R35.reuse, RZ ;  /* 0x000000231b1d7224 */ /* 0x080fe400078e02ff */
[----:B------:R-:W-:-:S04]  /*5740*/  IMAD.WIDE.U32 R24, P0, R26, R35, R24 ;  /* 0x000000231a187225 */ /* 0x000fc80007800018 */
[----:B------:R-:W-:-:S04]  /*5750*/  IMAD.HI.U32 R35, R27, R35, RZ ;  /* 0x000000231b237227 */ /* 0x000fc800078e00ff */
[----:B------:R-:W-:-:S05]  /*5760*/  IMAD.HI.U32 R24, P1, R27, R33, R24 ;  /* 0x000000211b187227 */ /* 0x000fca0007820018 */
[----:B------:R-:W-:Y:S01]  /*5770*/  IADD3 R25, P2, PT, R29, R24, RZ ;  /* 0x000000181d197210 */ /* 0x000fe20007f5e0ff */
[----:B------:R-:W-:-:S04]  /*5780*/  IMAD.X R24, R35, 0x1, R27, P0 ;  /* 0x0000000123187824 */ /* 0x000fc800000e061b */
[-C--:B------:R-:W-:Y:S01]  /*5790*/  IMAD.WIDE.U32 R26, R25, R31.reuse, RZ ;  /* 0x0000001f191a7225 */ /* 0x080fe200078e00ff */
[----:B------:R-:W-:Y:S02]  /*57a0*/  IADD3.X R29, PT, PT, RZ, RZ, R24, P2, P1 ;  /* 0x000000ffff1d7210 */ /* 0x000fe400017e2418 */
[----:B------:R-:W-:Y:S02]  /*57b0*/  ISETP.LE.AND P2, PT, RZ, UR5, PT ;  /* 0x00000005ff007c0c */ /* 0x000fe4000bf43270 */
[----:B------:R-:W-:Y:S01]  /*57c0*/  IADD3 R33, P0, PT, RZ, -R26, RZ ;  /* 0x8000001aff217210 */ /* 0x000fe20007f1e0ff */
[----:B------:R-:W-:Y:S01]  /*57d0*/  IMAD R26, R29, R31, R27 ;  /* 0x0000001f1d1a7224 */ /* 0x000fe200078e021b */
[----:B------:R-:W-:-:S03]  /*57e0*/  IADD3 R27, P4, PT, RZ, -UR4, RZ ;  /* 0x80000004ff1b7c10 */ /* 0x000fc6000ff9e0ff */
[----:B------:R-:W-:Y:S01]  /*57f0*/  IMAD.HI.U32 R24, R25, R33, RZ ;  /* 0x0000002119187227 */ /* 0x000fe200078e00ff */
[----:B------:R-:W-:Y:S02]  /*5800*/  IADD3.X R26, PT, PT, RZ, ~R26, RZ, P0, !PT ;  /* 0x8000001aff1a7210 */ /* 0x000fe400007fe4ff */
[----:B------:R-:W-:Y:S02]  /*5810*/  SEL R27, R27, UR4, !P2 ;  /* 0x000000041b1b7c07 */ /* 0x000fe4000d000000 */
[----:B------:R-:W-:Y:S01]  /*5820*/  IADD3.X R28, PT, PT, RZ, ~UR5, RZ, P4, !PT ;  /* 0x80000005ff1c7c10 */ /* 0x000fe2000a7fe4ff */
[----:B------:R-:W-:-:S04]  /*5830*/  IMAD.WIDE.U32 R24, P0, R25, R26, R24 ;  /* 0x0000001a19187225 */ /* 0x000fc80007800018 */
[----:B------:R-:W-:-:S04]  /*5840*/  IMAD.HI.U32 R38, R29, R26, RZ ;  /* 0x0000001a1d267227 */ /* 0x000fc800078e00ff */
[----:B------:R-:W-:-:S04]  /*5850*/  IMAD.HI.U32 R24, P1, R29, R33, R24 ;  /* 0x000000211d187227 */ /* 0x000fc80007820018 */
[----:B------:R-:W-:-:S05]  /*5860*/  IMAD R25, R29, R26, RZ ;  /* 0x0000001a1d197224 */ /* 0x000fca00078e02ff */
[----:B------:R-:W-:Y:S02]  /*5870*/  IADD3 R26, P3, PT, R25, R24, RZ ;  /* 0x00000018191a7210 */ /* 0x000fe40007f7e0ff */
[----:B------:R-:W-:Y:S02]  /*5880*/  IADD3.X R25, PT, PT, R38, R29, RZ, P0, !PT ;  /* 0x0000001d26197210 */ /* 0x000fe400007fe4ff */
[----:B------:R-:W-:Y:S01]  /*5890*/  SEL R29, R28, UR5, !P2 ;  /* 0x000000051c1d7c07 */ /* 0x000fe2000d000000 */
[----:B------:R-:W-:Y:S01]  /*58a0*/  IMAD.HI.U32 R24, R26, R27, RZ ;  /* 0x0000001b1a187227 */ /* 0x000fe200078e00ff */
[----:B------:R-:W-:-:S03]  /*58b0*/  IADD3.X R28, PT, PT, RZ, RZ, R25, P3, P1 ;  /* 0x000000ffff1c7210 */ /* 0x000fc60001fe2419 */
[----:B------:R-:W-:Y:S02]  /*58c0*/  IMAD.MOV.U32 R25, RZ, RZ, RZ ;  /* 0x000000ffff197224 */ /* 0x000fe400078e00ff */
[-C--:B------:R-:W-:Y:S02]  /*58d0*/  IMAD R33, R28, R29.reuse, RZ ;  /* 0x0000001d1c217224 */ /* 0x080fe400078e02ff */
[----:B------:R-:W-:-:S04]  /*58e0*/  IMAD.WIDE.U32 R24, R26, R29, R24 ;  /* 0x0000001d1a187225 */ /* 0x000fc800078e0018 */
[----:B------:R-:W-:-:S04]  /*58f0*/  IMAD.HI.U32 R24, P0, R28, R27, R24 ;  /* 0x0000001b1c187227 */ /* 0x000fc80007800018 */
[----:B------:R-:W-:Y:S01]  /*5900*/  IMAD.HI.U32 R28, R28, R29, RZ ;  /* 0x0000001d1c1c7227 */ /* 0x000fe200078e00ff */
[----:B------:R-:W-:-:S04]  /*5910*/  IADD3 R26, P1, PT, R33, R24, RZ ;  /* 0x00000018211a7210 */ /* 0x000fc80007f3e0ff */
[----:B------:R-:W-:-:S04]  /*5920*/  IADD3.X R24, PT, PT, R28, RZ, RZ, P0, !PT ;  /* 0x000000ff1c187210 */ /* 0x000fc800007fe4ff */
[----:B------:R-:W-:Y:S01]  /*5930*/  IADD3.X R28, PT, PT, RZ, R24, RZ, P1, !PT ;  /* 0x00000018ff1c7210 */ /* 0x000fe20000ffe4ff */
[----:B------:R-:W-:-:S04]  /*5940*/  IMAD.WIDE.U32 R24, R26, R31, RZ ;  /* 0x0000001f1a187225 */ /* 0x000fc800078e00ff */
[----:B------:R-:W-:Y:S01]  /*5950*/  IMAD R38, R28, R31, R25 ;  /* 0x0000001f1c267224 */ /* 0x000fe200078e0219 */
[----:B------:R-:W-:Y:S02]  /*5960*/  IADD3 R40, P0, PT, -R24, R27, RZ ;  /* 0x0000001b18287210 */ /* 0x000fe40007f1e1ff */
[----:B------:R-:W-:Y:S02]  /*5970*/  IADD3 R25, P3, PT, R26, 0x1, RZ ;  /* 0x000000011a197810 */ /* 0x000fe40007f7e0ff */
[----:B------:R-:W-:Y:S02]  /*5980*/  IADD3.X R38, PT, PT, ~R38, R29, RZ, P0, !PT ;  /* 0x0000001d26267210 */ /* 0x000fe400007fe5ff */
[----:B------:R-:W-:Y:S01]  /*5990*/  ISETP.GE.U32.AND P0, PT, R40, R31, PT ;  /* 0x0000001f2800720c */ /* 0x000fe20003f06070 */
[----:B------:R-:W-:Y:S01]  /*59a0*/  IMAD.X R27, RZ, RZ, R28, P3 ;  /* 0x000000ffff1b7224 */ /* 0x000fe200018e061c */
[----:B------:R-:W-:Y:S02]  /*59b0*/  IADD3 R24, P1, PT, -R31, R40, RZ ;  /* 0x000000281f187210 */ /* 0x000fe40007f3e1ff */
[----:B------:R-:W-:-:S02]  /*59c0*/  ISETP.GE.U32.AND.EX P0, PT, R38, RZ, PT, P0 ;  /* 0x000000ff2600720c */ /* 0x000fc40003f06100 */
[----:B------:R-:W-:Y:S02]  /*59d0*/  IADD3.X R29, PT, PT, R38, -0x1, RZ, P1, !PT ;  /* 0xffffffff261d7810 */ /* 0x000fe40000ffe4ff */
[----:B------:R-:W-:Y:S02]  /*59e0*/  SEL R24, R24, R40, P0 ;  /* 0x0000002818187207 */ /* 0x000fe40000000000 */
[----:B------:R-:W-:Y:S02]  /*59f0*/  SEL R29, R29, R38, P0 ;  /* 0x000000261d1d7207 */ /* 0x000fe40000000000 */
[----:B------:R-:W-:Y:S02]  /*5a00*/  SEL R25, R25, R26, P0 ;  /* 0x0000001a19197207 */ /* 0x000fe40000000000 */
[----:B------:R-:W-:Y:S02]  /*5a10*/  ISETP.GE.U32.AND P1, PT, R24, R31, PT ;  /* 0x0000001f1800720c */ /* 0x000fe40003f26070 */
[----:B------:R-:W-:-:S02]  /*5a20*/  SEL R28, R27, R28, P0 ;  /* 0x0000001c1b1c7207 */ /* 0x000fc40000000000 */
[----:B------:R-:W-:Y:S02]  /*5a30*/  IADD3 R26, P3, PT, R25, 0x1, RZ ;  /* 0x00000001191a7810 */ /* 0x000fe40007f7e0ff */
[----:B------:R-:W-:Y:S02]  /*5a40*/  ISETP.GE.U32.AND.EX P0, PT, R29, RZ, PT, P1 ;  /* 0x000000ff1d00720c */ /* 0x000fe40003f06110 */
[-C--:B------:R-:W-:Y:S02]  /*5a50*/  IADD3.X R27, PT, PT, RZ, R28.reuse, RZ, P3, !PT ;  /* 0x0000001cff1b7210 */ /* 0x080fe40001ffe4ff */
[----:B------:R-:W-:Y:S02]  /*5a60*/  SEL R26, R26, R25, P0 ;  /* 0x000000191a1a7207 */ /* 0x000fe40000000000 */
[----:B------:R-:W-:Y:S02]  /*5a70*/  SEL R27, R27, R28, P0 ;  /* 0x0000001c1b1b7207 */ /* 0x000fe40000000000 */
[----:B------:R-:W-:-:S02]  /*5a80*/  IADD3 R25, P1, PT, RZ, -R26, RZ ;  /* 0x8000001aff197210 */ /* 0x000fc40007f3e0ff */
[----:B------:R-:W-:Y:S02]  /*5a90*/  ISETP.NE.U32.AND P0, PT, R31, RZ, PT ;  /* 0x000000ff1f00720c */ /* 0x000fe40003f05070 */
[-C--:B------:R-:W-:Y:S02]  /*5aa0*/  IADD3.X R24, PT, PT, RZ, ~R27.reuse, RZ, P1, !PT ;  /* 0x8000001bff187210 */ /* 0x080fe40000ffe4ff */
[----:B------:R-:W-:Y:S02]  /*5ab0*/  ISETP.NE.AND.EX P0, PT, RZ, RZ, PT, P0 ;  /* 0x000000ffff00720c */ /* 0x000fe40003f05300 */
[----:B------:R-:W-:Y:S02]  /*5ac0*/  SEL R26, R25, R26, !P2 ;  /* 0x0000001a191a7207 */ /* 0x000fe40005000000 */
[----:B------:R-:W-:Y:S02]  /*5ad0*/  SEL R27, R24, R27, !P2 ;  /* 0x0000001b181b7207 */ /* 0x000fe40005000000 */
[----:B------:R-:W-:-:S02]  /*5ae0*/  SEL R26, R26, 0xffffffff, P0 ;  /* 0xffffffff1a1a7807 */ /* 0x000fc40000000000 */
[----:B------:R-:W-:Y:S01]  /*5af0*/  SEL R27, R27, 0xffffffff, P0 ;  /* 0xffffffff1b1b7807 */ /* 0x000fe20000000000 */
[----:B------:R-:W-:Y:S06]  /*5b00*/  RET.REL.NODEC R36 `(_ZN2at6native65_GLOBAL__N__c0d6c1cb_32_DistributionExponentialKernel_cu_5881736643distribution_elementwise_grid_stride_kernelIfLi4EZNS0_9templates4cuda21uniform_and_transformIN3c108BFloat16EfPNS_17CUDAGeneratorImplEZZZNS4_18exponential_kernelIS9_EEvRNS_18TensorIteratorBaseEdT_ENKUlvE_clEvENKUlvE2_clEvEUlfE_EEvSC_T1_T2_EUlP24curandStatePhilox4_32_10E0_ZNS1_27distribution_nullary_kernelIS7_f6float4S9_SL_SG_EEvSC_SI_RKT3_T4_EUlifE0_EEvlNS_15PhiloxCudaStateESH_SI_) ;  /* 0xffffffa4243c7950 */ /* 0x000fec0003c3ffff */
.L_x_25:
[----:B------:R-:W-:-:S00]  /*5b10*/  BRA `(.L_x_25) ;  /* 0xfffffffc00fc7947 */ /* 0x000fc0000383ffff */
[----:B------:R-:W-:-:S00]  /*5b20*/  NOP ;  /* 0x0000000000007918 */ /* 0x000fc00000000000 */
        /* <DEDUP_REMOVED lines=13> */
.L_x_302:


//--------------------- .text._ZN2at6native65_GLOBAL__N__c0d6c1cb_32_DistributionExponentialKernel_cu_5881736643distribution_elementwise_grid_stride_kernelIfLi4EZNS0_9templates4cuda21uniform_and_transformIN3c108BFloat16EfPNS_17CUDAGeneratorImplEZZZNS4_18exponential_kernelIS9_EEvRNS_18TensorIteratorBaseEdT_ENKUlvE_clEvENKUlvE2_clEvEUlfE_EEvSC_T1_T2_EUlP24curandStatePhilox4_32_10E0_ZNS1_27distribution_nullary_kernelIS7_f6float4S9_SL_SG_EEvSC_SI_RKT3_T4_EUlifE_EEvlNS_15PhiloxCudaStateESH_SI_ --------------------------
	.section	.text._ZN2at6native65_GLOBAL__N__c0d6c1cb_32_DistributionExponentialKernel_cu_5881736643distribution_elementwise_grid_stride_kernelIfLi4EZNS0_9templates4cuda21uniform_and_transformIN3c108BFloat16EfPNS_17CUDAGeneratorImplEZZZNS4_18exponential_kernelIS9_EEvRNS_18TensorIteratorBaseEdT_ENKUlvE_clEvENKUlvE2_clEvEUlfE_EEvSC_T1_T2_EUlP24curandStatePhilox4_32_10E0_ZNS1_27distribution_nullary_kernelIS7_f6float4S9_SL_SG_EEvSC_SI_RKT3_T4_EUlifE_EEvlNS_15PhiloxCudaStateESH_SI_,"ax",@progbits
	.align	128
.text._ZN2at6native65_GLOBAL__N__c0d6c1cb_32_DistributionExponentialKernel_cu_5881736643distribution_elementwise_grid_stride_kernelIfLi4EZNS0_9templates4cuda21uniform_and_transformIN3c108BFloat16EfPNS_17CUDAGeneratorImplEZZZNS4_18exponential_kernelIS9_EEvRNS_18TensorIteratorBaseEdT_ENKUlvE_clEvENKUlvE2_clEvEUlfE_EEvSC_T1_T2_EUlP24curandStatePhilox4_32_10E0_ZNS1_27distribution_nullary_kernelIS7_f6float4S9_SL_SG_EEvSC_SI_RKT3_T4_EUlifE_EEvlNS_15PhiloxCudaStateESH_SI_:
        .type           _ZN2at6native65_GLOBAL__N__c0d6c1cb_32_DistributionExponentialKernel_cu_5881736643distribution_elementwise_grid_stride_kernelIfLi4EZNS0_9templates4cuda21uniform_and_transformIN3c108BFloat16EfPNS_17CUDAGeneratorImplEZZZNS4_18exponential_kernelIS9_EEvRNS_18TensorIteratorBaseEdT_ENKUlvE_clEvENKUlvE2_clEvEUlfE_EEvSC_T1_T2_EUlP24curandStatePhilox4_32_10E0_ZNS1_27distribution_nullary_kernelIS7_f6float4S9_SL_SG_EEvSC_SI_RKT3_T4_EUlifE_EEvlNS_15PhiloxCudaStateESH_SI_,@function
        .size           _ZN2at6native65_GLOBAL__N__c0d6c1cb_32_DistributionExponentialKernel_cu_5881736643distribution_elementwise_grid_stride_kernelIfLi4EZNS0_9templates4cuda21uniform_and_transformIN3c108BFloat16EfPNS_17CUDAGeneratorImplEZZZNS4_18exponential_kernelIS9_EEvRNS_18TensorIteratorBaseEdT_ENKUlvE_clEvENKUlvE2_clEvEUlfE_EEvSC_T1_T2_EUlP24curandStatePhilox4_32_10E0_ZNS1_27distribution_nullary_kernelIS7_f6float4S9_SL_SG_EEvSC_SI_RKT3_T4_EUlifE_EEvlNS_15PhiloxCudaStateESH_SI_,(.L_x_304 - _ZN2at6native65_GLOBAL__N__c0d6c1cb_32_DistributionExponentialKernel_cu_5881736643distribution_elementwise_grid_stride_kernelIfLi4EZNS0_9templates4cuda21uniform_and_transformIN3c108BFloat16EfPNS_17CUDAGeneratorImplEZZZNS4_18exponential_kernelIS9_EEvRNS_18TensorIteratorBaseEdT_ENKUlvE_clEvENKUlvE2_clEvEUlfE_EEvSC_T1_T2_EUlP24curandStatePhilox4_32_10E0_ZNS1_27distribution_nullary_kernelIS7_f6float4S9_SL_SG_EEvSC_SI_RKT3_T4_EUlifE_EEvlNS_15PhiloxCudaStateESH_SI_)
        .other          _ZN2at6native65_GLOBAL__N__c0d6c1cb_32_DistributionExponentialKernel_cu_5881736643distribution_elementwise_grid_stride_kernelIfLi4EZNS0_9templates4cuda21uniform_and_transformIN3c108BFloat16EfPNS_17CUDAGeneratorImplEZZZNS4_18exponential_kernelIS9_EEvRNS_18TensorIteratorBaseEdT_ENKUlvE_clEvENKUlvE2_clEvEUlfE_EEvSC_T1_T2_EUlP24curandStatePhilox4_32_10E0_ZNS1_27distribution_nullary_kernelIS7_f6float4S9_SL_SG_EEvSC_SI_RKT3_T4_EUlifE_EEvlNS_15PhiloxCudaStateESH_SI_,@"STO_CUDA_ENTRY STV_DEFAULT"
_ZN2at6native65_GLOBAL__N__c0d6c1cb_32_DistributionExponentialKernel_cu_5881736643distribution_elementwise_grid_stride_kernelIfLi4EZNS0_9templates4cuda21uniform_and_transformIN3c108BFloat16EfPNS_17CUDAGeneratorImplEZZZNS4_18exponential_kernelIS9_EEvRNS_18TensorIteratorBaseEdT_ENKUlvE_clEvENKUlvE2_clEvEUlfE_EEvSC_T1_T2_EUlP24curandStatePhilox4_32_10E0_ZNS1_27distribution_nullary_kernelIS7_f6float4S9_SL_SG_EEvSC_SI_RKT3_T4_EUlifE_EEvlNS_15PhiloxCudaStateESH_SI_:
        /* <DEDUP_REMOVED lines=8> */
[----:B-1----:R-:W-:Y:S01]  /*0080*/  @P0 IMAD.MOV.U32 R2, RZ, RZ, R28 ;  /* 0x000000ffff020224 */ /* 0x002fe200078e001c */
[----:B------:R-:W1:Y:S01]  /*0090*/  @P0 LDC R7, c[0x0][0x398] ;  /* 0x0000e600ff070b82 */ /* 0x000e620000000800 */
[----:B---3--:R-:W-:-:S06]  /*00a0*/  @P0 IMAD.MOV.U32 R3, RZ, RZ, R5 ;  /* 0x000000ffff030224 */ /* 0x008fcc00078e0005 */
[----:B--2---:R-:W1:Y:S01]  /*00b0*/  @P0 LDG.E.64 R2, desc[UR6][R2.64] ;  /* 0x0000000602020981 */ /* 0x004e62000c1e1b00 */
[----:B0-----:R-:W-:Y:S01]  /*00c0*/  IMAD.U32 R20, RZ, RZ, UR4 ;  /* 0x00000004ff147e24 */ /* 0x001fe2000f8e00ff */
[----:B------:R-:W-:-:S06]  /*00d0*/  MOV R21, UR5 ;  /* 0x0000000500157c02 */ /* 0x000fcc0008000f00 */
[----:B------:R-:W2:Y:S01]  /*00e0*/  @P0 LDG.E.64 R20, desc[UR6][R20.64] ;  /* 0x0000000614140981 */ /* 0x000ea2000c1e1b00 */
[----:B------:R-:W0:Y:S01]  /*00f0*/  S2UR UR4, SR_CTAID.X ;  /* 0x00000000000479c3 */ /* 0x000e220000002500 */
[----:B------:R-:W-:Y:S01]  /*0100*/  IMAD.MOV.U32 R23, RZ, RZ, RZ ;  /* 0x000000ffff177224 */ /* 0x000fe200078e00ff */
[----:B------:R-:W0:Y:S06]  /*0110*/  S2R R22, SR_TID.X ;  /* 0x0000000000167919 */ /* 0x000e2c0000002100 */
[----:B------:R-:W0:Y:S01]  /*0120*/  LDC R29, c[0x0][0x360] ;  /* 0x0000d800ff1d7b82 */ /* 0x000e220000000800 */
[----:B------:R-:W3:Y:S01]  /*0130*/  LDCU UR8, c[0x0][0x370] ;  /* 0x00006e00ff0877ac */ /* 0x000ee20008000800 */
[----:B0-----:R-:W-:Y:S01]  /*0140*/  IMAD.WIDE.U32 R22, R29, UR4, R22 ;  /* 0x000000041d167c25 */ /* 0x001fe2000f8e0016 */
[----:B------:R-:W0:Y:S03]  /*0150*/  LDCU.64 UR4, c[0x0][0x380] ;  /* 0x00007000ff0477ac */ /* 0x000e260008000a00 */
[----:B------:R-:W-:Y:S01]  /*0160*/  IMAD.MOV.U32 R34, RZ, RZ, R22 ;  /* 0x000000ffff227224 */ /* 0x000fe200078e0016 */
[----:B------:R-:W-:Y:S01]  /*0170*/  MOV R35, R23 ;  /* 0x0000001700237202 */ /* 0x000fe20000000f00 */
[----:B------:R-:W-:-:S04]  /*0180*/  IMAD.WIDE.U32 R8, R22, -0x326172a9, RZ ;  /* 0xcd9e8d5716087825 */ /* 0x000fc800078e00ff */
[----:B------:R-:W-:Y:S01]  /*0190*/  IMAD.MOV.U32 R36, RZ, RZ, R22 ;  /* 0x000000ffff247224 */ /* 0x000fe200078e0016 */
[----:B0-----:R-:W-:-:S04]  /*01a0*/  UIADD3 UR4, UP0, UPT, UR4, -0x1, URZ ;  /* 0xffffffff04047890 */ /* 0x001fc8000ff1e0ff */
[----:B------:R-:W-:-:S04]  /*01b0*/  UIADD3.X UR5, UPT, UPT, UR5, -0x1, URZ, UP0, !UPT ;  /* 0xffffffff05057890 */ /* 0x000fc800087fe4ff */
[----:B------:R-:W-:Y:S01]  /*01c0*/  UISETP.NE.U32.AND UP0, UPT, UR5, URZ, UPT ;  /* 0x000000ff0500728c */ /* 0x000fe2000bf05070 */
[----:B-1----:R-:W-:-:S05]  /*01d0*/  @P0 IADD3 R28, P1, PT, R2, R7, RZ ;  /* 0x00000007021c0210 */ /* 0x002fca0007f3e0ff */
[----:B------:R-:W-:Y:S02]  /*01e0*/  @P0 IMAD.X R5, RZ, RZ, R3, P1 ;  /* 0x000000ffff050224 */ /* 0x000fe400008e0603 */
[----:B--2---:R-:W-:-:S03]  /*01f0*/  VIADD R3, R21, 0xbb67ae85 ;  /* 0xbb67ae8515037836 */ /* 0x004fc60000000000 */
[--C-:B------:R-:W-:Y:S01]  /*0200*/  SHF.R.U64 R0, R28, 0x2, R5.reuse ;  /* 0x000000021c007819 */ /* 0x100fe20000001205 */
[C---:B------:R-:W-:Y:S01]  /*0210*/  VIADD R37, R20.reuse, 0x8ff34781 ;  /* 0x8ff3478114257836 */ /* 0x040fe20000000000 */
[----:B------:R-:W-:Y:S01]  /*0220*/  SHF.R.U32.HI R2, RZ, 0x2, R5 ;  /* 0x00000002ff027819 */ /* 0x000fe20000011605 */
[C---:B------:R-:W-:Y:S01]  /*0230*/  VIADD R5, R20.reuse, 0x3c6ef372 ;  /* 0x3c6ef37214057836 */ /* 0x040fe20000000000 */
[----:B------:R-:W-:Y:S01]  /*0240*/  IADD3 R4, PT, PT, R20, -0x61c88647, RZ ;  /* 0x9e3779b914047810 */ /* 0x000fe20007ffe0ff */
[----:B------:R-:W-:Y:S01]  /*0250*/  IMAD.WIDE.U32 R6, R0, -0x2daee0ad, RZ ;  /* 0xd2511f5300067825 */ /* 0x000fe200078e00ff */
[----:B------:R-:W-:-:S03]  /*0260*/  LOP3.LUT R10, R2, R9, R20, 0x96, !PT ;  /* 0x00000009020a7212 */ /* 0x000fc600078e9614 */
        /* <DEDUP_REMOVED lines=31> */
[----:B------:R-:W-:-:S03]  /*0460*/  LOP3.LUT R44, R13, R26, R19, 0x96, !PT ;  /* 0x0000001a0d2c7212 */ /* 0x000fc600078e9613 */
[C---:B------:R-:W-:Y:S02]  /*0470*/  VIADD R14, R21.reuse, 0x646e171e ;  /* 0x646e171e150e7836 */ /* 0x040fe40000000000 */
[----:B------:R-:W-:Y:S02]  /*0480*/  VIADD R15, R21, 0x1fd5c5a3 ;  /* 0x1fd5c5a3150f7836 */ /* 0x000fe40000000000 */
        /* <DEDUP_REMOVED lines=11> */
[----:B---3--:R-:W-:Y:S01]  /*0540*/  IMAD R19, R29, UR8, RZ ;  /* 0x000000081d137c24 */ /* 0x008fe2000f8e02ff */
[----:B------:R-:W-:Y:S01]  /*0550*/  LOP3.LUT R44, R18, R44, R31, 0x96, !PT ;  /* 0x0000002c122c7212 */ /* 0x000fe200078e961f */
[----:B------:R-:W-:-:S03]  /*0560*/  IMAD.HI.U32 R25, R46, -0x2daee0ad, RZ ;  /* 0xd2511f532e197827 */ /* 0x000fc600078e00ff */
[----:B------:R-:W-:Y:S01]  /*0570*/  SHF.L.U32 R40, R19, 0x2, RZ ;  /* 0x0000000213287819 */ /* 0x000fe200000006ff */
[----:B------:R-:W-:Y:S01]  /*0580*/  IMAD.HI.U32 R22, R44, -0x326172a9, RZ ;  /* 0xcd9e8d572c167827 */ /* 0x000fe200078e00ff */
[----:B------:R-:W-:-:S03]  /*0590*/  LOP3.LUT R30, R30, R25, RZ, 0x3c, !PT ;  /* 0x000000191e1e7212 */ /* 0x000fc600078e3cff */
[----:B------:R-:W-:Y:S01]  /*05a0*/  IMAD.MOV.U32 R39, RZ, RZ, R23 ;  /* 0x000000ffff277224 */ /* 0x000fe200078e0017 */
[----:B------:R-:W-:Y:S01]  /*05b0*/  LOP3.LUT R38, R37, R38, R22, 0x96, !PT ;  /* 0x0000002625267212 */ /* 0x000fe200078e9616 */
[----:B------:R-:W-:Y:S01]  /*05c0*/  VIADD R41, R21, 0x96a522ad ;  /* 0x96a522ad15297836 */ /* 0x000fe20000000000 */
[----:B------:R-:W-:Y:S06]  /*05d0*/  BRA.U UP0, `(.L_x_26) ;  /* 0x0000000100507547 */ /* 0x000fec000b800000 */
[----:B------:R-:W0:Y:S01]  /*05e0*/  I2F.U32.RP R24, R40 ;  /* 0x0000002800187306 */ /* 0x000e220000209000 */
[----:B------:R-:W-:Y:S01]  /*05f0*/  IMAD.MOV R25, RZ, RZ, -R40 ;  /* 0x000000ffff197224 */ /* 0x000fe200078e0a28 */
[----:B------:R-:W-:Y:S01]  /*0600*/  ISETP.NE.U32.AND P2, PT, R40, RZ, PT ;  /* 0x000000ff2800720c */ /* 0x000fe20003f45070 */
[----:B------:R-:W-:-:S05]  /*0610*/  IMAD.MOV.U32 R27, RZ, RZ, RZ ;  /* 0x000000ffff1b7224 */ /* 0x000fca00078e00ff */
[----:B0-----:R-:W0:Y:S02]  /*0620*/  MUFU.RCP R24, R24 ;  /* 0x0000001800187308 */ /* 0x001e240000001000 */
[----:B0-----:R-:W-:-:S06]  /*0630*/  VIADD R22, R24, 0xffffffe ;  /* 0x0ffffffe18167836 */ /* 0x001fcc0000000000 */
[----:B------:R0:W1:Y:S02]  /*0640*/  F2I.FTZ.U32.TRUNC.NTZ R23, R22 ;  /* 0x0000001600177305 */ /* 0x000064000021f000 */
[----:B0-----:R-:W-:Y:S02]  /*0650*/  HFMA2 R22, -RZ, RZ, 0, 0 ;  /* 0x00000000ff167431 */ /* 0x001fe400000001ff */
[----:B-1----:R-:W-:-:S04]  /*0660*/  IMAD R25, R25, R23, RZ ;  /* 0x0000001719197224 */ /* 0x002fc800078e02ff */
[----:B------:R-:W-:-:S06]  /*0670*/  IMAD.HI.U32 R23, R23, R25, R22 ;  /* 0x0000001917177227 */ /* 0x000fcc00078e0016 */
[----:B------:R-:W-:-:S04]  /*0680*/  IMAD.HI.U32 R26, R23, UR4, RZ ;  /* 0x00000004171a7c27 */ /* 0x000fc8000f8e00ff */
[----:B------:R-:W-:-:S04]  /*0690*/  IMAD.MOV R23, RZ, RZ, -R26 ;  /* 0x000000ffff177224 */ /* 0x000fc800078e0a1a */
[----:B------:R-:W-:-:S05]  /*06a0*/  IMAD R23, R40, R23, UR4 ;  /* 0x0000000428177e24 */ /* 0x000fca000f8e0217 */
[----:B------:R-:W-:-:S13]  /*06b0*/  ISETP.GE.U32.AND P0, PT, R23, R40, PT ;  /* 0x000000281700720c */ /* 0x000fda0003f06070 */
[----:B------:R-:W-:Y:S02]  /*06c0*/  @P0 IMAD.IADD R23, R23, 0x1, -R40 ;  /* 0x0000000117170824 */ /* 0x000fe400078e0a28 */
[----:B------:R-:W-:-:S03]  /*06d0*/  @P0 VIADD R26, R26, 0x1 ;  /* 0x000000011a1a0836 */ /* 0x000fc60000000000 */
[----:B------:R-:W-:-:S13]  /*06e0*/  ISETP.GE.U32.AND P1, PT, R23, R40, PT ;  /* 0x000000281700720c */ /* 0x000fda0003f26070 */
[----:B------:R-:W-:Y:S02]  /*06f0*/  @P1 IADD3 R26, PT, PT, R26, 0x1, RZ ;  /* 0x000000011a1a1810 */ /* 0x000fe40007ffe0ff */
[----:B------:R-:W-:Y:S01]  /*0700*/  @!P2 LOP3.LUT R26, RZ, R40, RZ, 0x33, !PT ;  /* 0x00000028ff1aa212 */ /* 0x000fe200078e33ff */
[----:B------:R-:W-:Y:S06]  /*0710*/  BRA `(.L_x_27) ;  /* 0x0000000000087947 */ /* 0x000fec0003800000 */
.L_x_26:
[----:B------:R-:W-:-:S07]  /*0720*/  MOV R32, 0x740 ;  /* 0x0000074000207802 */ /* 0x000fce0000000f00 */
[----:B------:R-:W-:Y:S05]  /*0730*/  CALL.REL.NOINC `($__internal_1_$__cuda_sm20_div_s64) ;  /* 0x0000000800e07944 */ /* 0x000fea0003c00000 */
.L_x_27:
[----:B------:R-:W-:-:S05]  /*0740*/  IMAD.WIDE.U32 R22, R29, UR8, RZ ;  /* 0x000000081d167c25 */ /* 0x000fca000f8e00ff */
[C---:B------:R-:W-:Y:S01]  /*0750*/  SHF.L.U64.HI R23, R22.reuse, 0x2, R23 ;  /* 0x0000000216177819 */ /* 0x040fe20000010217 */
[----:B------:R-:W-:-:S04]  /*0760*/  IMAD.SHL.U32 R22, R22, 0x4, RZ ;  /* 0x0000000416167824 */ /* 0x000fc800078e00ff */
[----:B------:R-:W-:Y:S02]  /*0770*/  IMAD R29, R23, R26, RZ ;  /* 0x0000001a171d7224 */ /* 0x000fe400078e02ff */
[----:B------:R-:W-:-:S04]  /*0780*/  IMAD.WIDE.U32 R24, R26, R22, R22 ;  /* 0x000000161a187225 */ /* 0x000fc800078e0016 */
[----:B------:R-:W-:Y:S01]  /*0790*/  IMAD R29, R27, R22, R29 ;  /* 0x000000161b1d7224 */ /* 0x000fe200078e021d */
[----:B------:R-:W-:-:S03]  /*07a0*/  ISETP.GE.U32.AND P0, PT, R34, R24, PT ;  /* 0x000000182200720c */ /* 0x000fc60003f06070 */
[----:B------:R-:W-:-:S05]  /*07b0*/  IMAD.IADD R42, R25, 0x1, R29 ;  /* 0x00000001192a7824 */ /* 0x000fca00078e021d */
[----:B------:R-:W-:-:S13]  /*07c0*/  ISETP.GE.AND.EX P0, PT, R35, R42, PT, P0 ;  /* 0x0000002a2300720c */ /* 0x000fda0003f06300 */
[----:B------:R-:W-:Y:S05]  /*07d0*/  @P0 EXIT ;  /* 0x000000000000094d */ /* 0x000fea0003800000 */
[----:B------:R-:W0:Y:S01]  /*07e0*/  LDC.64 R26, c[0x0][0x380] ;  /* 0x0000e000ff1a7b82 */ /* 0x000e220000000a00 */
[----:B------:R-:W-:Y:S01]  /*07f0*/  IMAD R44, R44, -0x326172a9, RZ ;  /* 0xcd9e8d572c2c7824 */ /* 0x000fe200078e02ff */
[----:B------:R-:W-:Y:S01]  /*0800*/  LOP3.LUT R43, R30, R41, RZ, 0x3c, !PT ;  /* 0x000000291e2b7212 */ /* 0x000fe200078e3cff */
[----:B------:R-:W1:Y:S01]  /*0810*/  LDCU UR10, c[0x0][0x3b0] ;  /* 0x00007600ff0a77ac */ /* 0x000e620008000800 */
[----:B------:R-:W-:Y:S01]  /*0820*/  LOP3.LUT R45, R28, 0x3, RZ, 0xc0, !PT ;  /* 0x000000031c2d7812 */ /* 0x000fe200078ec0ff */
[----:B------:R-:W2:Y:S01]  /*0830*/  LDCU UR11, c[0x0][0x3b4] ;  /* 0x00007680ff0b77ac */ /* 0x000ea20008000800 */
[----:B------:R-:W3:Y:S01]  /*0840*/  LDCU.64 UR8, c[0x0][0x3a8] ;  /* 0x00007500ff0877ac */ /* 0x000ee20008000a00 */
[----:B------:R-:W4:Y:S04]  /*0850*/  LDCU.64 UR4, c[0x0][0x3b0] ;  /* 0x00007600ff0477ac */ /* 0x000f280008000a00 */
.L_x_39:
[----:B------:R-:W-:Y:S01]  /*0860*/  IADD3 R0, PT, PT, R0, 0x1, RZ ;  /* 0x0000000100007810 */ /* 0x000fe20007ffe0ff */
[----:B------:R-:W-:Y:S03]  /*0870*/  BSSY.RECONVERGENT B0, `(.L_x_28) ;  /* 0x000000c000007945 */ /* 0x000fe60003800200 */
[C---:B------:R-:W-:Y:S01]  /*0880*/  ISETP.NE.AND P0, PT, R0.reuse, RZ, PT ;  /* 0x000000ff0000720c */ /* 0x040fe20003f05270 */
[----:B------:R-:W-:-:S12]  /*0890*/  IMAD.WIDE.U32 R32, R0, -0x2daee0ad, RZ ;  /* 0xd2511f5300207825 */ /* 0x000fd800078e00ff */
[----:B---3--:R-:W-:Y:S05]  /*08a0*/  @P0 BRA `(.L_x_29) ;  /* 0x0000000000200947 */ /* 0x008fea0003800000 */
[----:B------:R-:W-:-:S05]  /*08b0*/  VIADD R2, R2, 0x1 ;  /* 0x0000000102027836 */ /* 0x000fca0000000000 */
[----:B------:R-:W-:-:S13]  /*08c0*/  ISETP.NE.AND P0, PT, R2, RZ, PT ;  /* 0x000000ff0200720c */ /* 0x000fda0003f05270 */
[----:B------:R-:W-:Y:S01]  /*08d0*/  @!P0 VIADD R36, R36, 0x1 ;  /* 0x0000000124248836 */ /* 0x000fe20000000000 */
[----:B------:R-:W-:Y:S01]  /*08e0*/  @!P0 IADD3 R22, PT, PT, R39, 0x1, RZ ;  /* 0x0000000127168810 */ /* 0x000fe20007ffe0ff */
[----:B------:R-:W-:-:S03]  /*08f0*/  @!P0 IMAD.MOV.U32 R2, RZ, RZ, RZ ;  /* 0x000000ffff028224 */ /* 0x000fc600078e00ff */
[----:B------:R-:W-:-:S13]  /*0900*/  ISETP.NE.AND P1, PT, R36, RZ, !P0 ;  /* 0x000000ff2400720c */ /* 0x000fda0004725270 */
[----:B------:R-:W-:-:S05]  /*0910*/  @P1 IMAD.MOV R22, RZ, RZ, R39 ;  /* 0x000000ffff161224 */ /* 0x000fca00078e0227 */
[----:B------:R-:W-:-:S07]  /*0920*/  @!P0 MOV R39, R22 ;  /* 0x0000001600278202 */ /* 0x000fce0000000f00 */
.L_x_29:
[----:B-1234-:R-:W-:Y:S05]  /*0930*/  BSYNC.RECONVERGENT B0 ;  /* 0x0000000000007941 */ /* 0x01efea0003800200 */
.L_x_28:
[----:B------:R-:W-:Y:S01]  /*0940*/  IMAD.WIDE.U32 R30, R36, -0x326172a9, RZ ;  /* 0xcd9e8d57241e7825 */ /* 0x000fe200078e00ff */
[----:B------:R-:W-:Y:S02]  /*0950*/  LOP3.LUT R22, R39, R33, R21, 0x96, !PT ;  /* 0x0000002127167212 */ /* 0x000fe400078e9615 */
[----:B------:R-:W-:Y:S02]  /*0960*/  ISETP.GT.AND P0, PT, R45, 0x1, PT ;  /* 0x000000012d00780c */ /* 0x000fe40003f04270 */
        /* <DEDUP_REMOVED lines=31> */
[----:B------:R-:W-:-:S03]  /*0b60*/  LOP3.LUT R23, R18, R28, R31, 0x96, !PT ;  /* 0x0000001c12177212 */ /* 0x000fc600078e961f */
[----:B------:R-:W-:Y:S01]  /*0b70*/  IMAD R29, R46, -0x2daee0ad, RZ ;  /* 0xd2511f532e1d7824 */ /* 0x000fe200078e02ff */
[----:B------:R-:W-:Y:S01]  /*0b80*/  LOP3.LUT R46, R17, R22, R33, 0x96, !PT ;  /* 0x00000016112e7212 */ /* 0x000fe200078e9621 */
[----:B------:R-:W-:-:S04]  /*0b90*/  IMAD.WIDE.U32 R22, R23, -0x326172a9, RZ ;  /* 0xcd9e8d5717167825 */ /* 0x000fc800078e00ff */
[----:B------:R-:W-:Y:S01]  /*0ba0*/  IMAD.HI.U32 R28, R46, -0x2daee0ad, RZ ;  /* 0xd2511f532e1c7827 */ /* 0x000fe200078e00ff */
[----:B------:R-:W-:-:S04]  /*0bb0*/  LOP3.LUT R32, R37, R32, R23, 0x96, !PT ;  /* 0x0000002025207212 */ /* 0x000fc800078e9617 */
[----:B------:R-:W-:Y:S01]  /*0bc0*/  LOP3.LUT R30, R41, R30, R28, 0x96, !PT ;  /* 0x0000001e291e7212 */ /* 0x000fe200078e961c */
[----:B------:R-:W-:Y:S06]  /*0bd0*/  @P0 BRA `(.L_x_30) ;  /* 0x0000000000240947 */ /* 0x000fec0003800000 */
[----:B------:R-:W-:Y:S01]  /*0be0*/  ISETP.NE.AND P0, PT, R45, RZ, PT ;  /* 0x000000ff2d00720c */ /* 0x000fe20003f05270 */
[----:B------:R-:W-:Y:S02]  /*0bf0*/  IMAD.MOV.U32 R47, RZ, RZ, R43 ;  /* 0x000000ffff2f7224 */ /* 0x000fe400078e002b */
[----:B------:R-:W-:-:S10]  /*0c00*/  IMAD.MOV.U32 R33, RZ, RZ, R29 ;  /* 0x000000ffff217224 */ /* 0x000fd400078e001d */
[----:B------:R-:W-:Y:S05]  /*0c10*/  @!P0 BRA `(.L_x_31) ;  /* 0x0000000000388947 */ /* 0x000fea0003800000 */
[----:B------:R-:W-:Y:S01]  /*0c20*/  MOV R38, R44 ;  /* 0x0000002c00267202 */ /* 0x000fe20000000f00 */
[----:B------:R-:W-:Y:S01]  /*0c30*/  IMAD.MOV.U32 R47, RZ, RZ, R29 ;  /* 0x000000ffff2f7224 */ /* 0x000fe200078e001d */
[----:B------:R-:W-:Y:S01]  /*0c40*/  MOV R44, R43 ;  /* 0x0000002b002c7202 */ /* 0x000fe20000000f00 */
[----:B------:R-:W-:Y:S01]  /*0c50*/  IMAD.MOV.U32 R33, RZ, RZ, R32 ;  /* 0x000000ffff217224 */ /* 0x000fe200078e0020 */
[----:B------:R-:W-:Y:S06]  /*0c60*/  BRA `(.L_x_31) ;  /* 0x0000000000247947 */ /* 0x000fec0003800000 */
.L_x_30:
[----:B------:R-:W-:Y:S01]  /*0c70*/  ISETP.NE.AND P0, PT, R45, 0x3, PT ;  /* 0x000000032d00780c */ /* 0x000fe20003f05270 */
[----:B------:R-:W-:Y:S01]  /*0c80*/  IMAD.MOV.U32 R38, RZ, RZ, R29 ;  /* 0x000000ffff267224 */ /* 0x000fe200078e001d */
[----:B------:R-:W-:Y:S01]  /*0c90*/  MOV R47, R22 ;  /* 0x00000016002f7202 */ /* 0x000fe20000000f00 */
[----:B------:R-:W-:Y:S02]  /*0ca0*/  IMAD.MOV.U32 R44, RZ, RZ, R32 ;  /* 0x000000ffff2c7224 */ /* 0x000fe400078e0020 */
[----:B------:R-:W-:-:S08]  /*0cb0*/  IMAD.MOV.U32 R33, RZ, RZ, R30 ;  /* 0x000000ffff217224 */ /* 0x000fd000078e001e */
[----:B------:R-:W-:Y:S01]  /*0cc0*/  @P0 IMAD.MOV.U32 R38, RZ, RZ, R43 ;  /* 0x000000ffff260224 */ /* 0x000fe200078e002b */
[----:B------:R-:W-:Y:S01]  /*0cd0*/  @P0 MOV R44, R29 ;  /* 0x0000001d002c0202 */ /* 0x000fe20000000f00 */
[----:B------:R-:W-:Y:S02]  /*0ce0*/  @P0 IMAD.MOV.U32 R47, RZ, RZ, R32 ;  /* 0x000000ffff2f0224 */ /* 0x000fe400078e0020 */
[----:B------:R-:W-:-:S07]  /*0cf0*/  @P0 IMAD.MOV.U32 R33, RZ, RZ, R22 ;  /* 0x000000ffff210224 */ /* 0x000fce00078e0016 */
.L_x_31:
[----:B0-----:R-:W-:Y:S01]  /*0d00*/  ISETP.GE.U32.AND P2, PT, R34, R26, PT ;  /* 0x0000001a2200720c */ /* 0x001fe20003f46070 */
[C---:B------:R-:W-:Y:S01]  /*0d10*/  IMAD R31, R19.reuse, 0x3, RZ ;  /* 0x00000003131f7824 */ /* 0x040fe200078e02ff */
[-C--:B------:R-:W-:Y:S01]  /*0d20*/  LEA R43, P5, R19, R34.reuse, 0x1 ;  /* 0x00000022132b7211 */ /* 0x080fe200078a08ff */
[----:B------:R-:W-:Y:S01]  /*0d30*/  BSSY.RECONVERGENT B0, `(.L_x_32) ;  /* 0x000001d000007945 */ /* 0x000fe20003800200 */
[----:B------:R-:W-:Y:S02]  /*0d40*/  ISETP.GE.AND.EX P2, PT, R35, R27, PT, P2 ;  /* 0x0000001b2300720c */ /* 0x000fe40003f46320 */
[-C--:B------:R-:W-:Y:S01]  /*0d50*/  IADD3 R31, P4, PT, R31, R34.reuse, RZ ;  /* 0x000000221f1f7210 */ /* 0x080fe20007f9e0ff */
[--C-:B------:R-:W-:Y:S01]  /*0d60*/  IMAD.X R48, RZ, RZ, R35.reuse, P5 ;  /* 0x000000ffff307224 */ /* 0x100fe200028e0623 */
[----:B------:R-:W-:Y:S02]  /*0d70*/  IADD3 R49, P1, PT, R19, R34, RZ ;  /* 0x0000002213317210 */ /* 0x000fe40007f3e0ff */
[----:B------:R-:W-:Y:S01]  /*0d80*/  I2FP.F32.U32 R29, R38 ;  /* 0x00000026001d7245 */ /* 0x000fe20000201000 */
[----:B------:R-:W-:Y:S01]  /*0d90*/  IMAD.X R28, RZ, RZ, R35, P4 ;  /* 0x000000ffff1c7224 */ /* 0x000fe200020e0623 */
[----:B------:R-:W-:Y:S01]  /*0da0*/  ISETP.GE.U32.AND P0, PT, R49, R26, PT ;  /* 0x0000001a3100720c */ /* 0x000fe20003f06070 */
[----:B------:R-:W-:Y:S01]  /*0db0*/  HFMA2 R38, -RZ, RZ, 0.1171875, 0 ;  /* 0x2f800000ff267431 */ /* 0x000fe200000001ff */
[----:B------:R-:W-:-:S02]  /*0dc0*/  IADD3.X R50, PT, PT, RZ, R35, RZ, P1, !PT ;  /* 0x00000023ff327210 */ /* 0x000fc40000ffe4ff */
[-C--:B------:R-:W-:Y:S02]  /*0dd0*/  ISETP.GE.U32.AND P3, PT, R43, R26.reuse, PT ;  /* 0x0000001a2b00720c */ /* 0x080fe40003f66070 */
[----:B------:R-:W-:Y:S02]  /*0de0*/  ISETP.GE.U32.AND P1, PT, R31, R26, PT ;  /* 0x0000001a1f00720c */ /* 0x000fe40003f26070 */
[-C--:B------:R-:W-:Y:S01]  /*0df0*/  ISETP.GE.AND.EX P0, PT, R50, R27.reuse, PT, P0 ;  /* 0x0000001b3200720c */ /* 0x080fe20003f06300 */
[----:B------:R-:W-:Y:S01]  /*0e00*/  FFMA.FTZ R50, R29, R38, 1.1641532182693481445e-10 ;  /* 0x2f0000001d327423 */ /* 0x000fe20000010026 */
[-C--:B------:R-:W-:Y:S02]  /*0e10*/  ISETP.GE.AND.EX P3, PT, R48, R27.reuse, PT, P3 ;  /* 0x0000001b3000720c */ /* 0x080fe40003f66330 */
[----:B------:R-:W-:Y:S02]  /*0e20*/  ISETP.GE.AND.EX P1, PT, R28, R27, PT, P1 ;  /* 0x0000001b1c00720c */ /* 0x000fe40003f26310 */
[----:B------:R-:W-:Y:S01]  /*0e30*/  I2FP.F32.U32 R51, R44 ;  /* 0x0000002c00337245 */ /* 0x000fe20000201000 */
[----:B------:R-:W-:Y:S10]  /*0e40*/  @P2 BRA `(.L_x_33) ;  /* 0x00000000002c2947 */ /* 0x000ff40003800000 */
[----:B------:R-:W-:Y:S01]  /*0e50*/  FSETP.GE.FTZ.AND P2, PT, R50, 0.99999994039535522461, PT ;  /* 0x3f7fffff3200780b */ /* 0x000fe20003f56000 */
[----:B------:R-:W-:Y:S01]  /*0e60*/  MUFU.RCP R53, UR5 ;  /* 0x0000000500357d08 */ /* 0x000fe20008001000 */
[----:B------:R-:W-:Y:S02]  /*0e70*/  IMAD.MOV.U32 R28, RZ, RZ, -0x4c800000 ;  /* 0xb3800000ff1c7424 */ /* 0x000fe400078e00ff */
[----:B------:R-:W-:-:S09]  /*0e80*/  IMAD R48, R34, UR4, RZ ;  /* 0x0000000422307c24 */ /* 0x000fd2000f8e02ff */
[----:B------:R-:W0:Y:S02]  /*0e90*/  @!P2 MUFU.LG2 R29, R50 ;  /* 0x00000032001da308 */ /* 0x000e240000000c00 */
[----:B0-----:R-:W-:-:S04]  /*0ea0*/  @!P2 FMUL.FTZ R28, R29, 0.69314718246459960938 ;  /* 0x3f3172181d1ca820 */ /* 0x001fc80000410000 */
[----:B------:R-:W-:Y:S01]  /*0eb0*/  FMUL.FTZ R29, R53, -R28 ;  /* 0x8000001c351d7220 */ /* 0x000fe20000410000 */
[----:B------:R-:W-:-:S04]  /*0ec0*/  IADD3 R28, P2, PT, R48, UR8, RZ ;  /* 0x00000008301c7c10 */ /* 0x000fc8000ff5e0ff */
[----:B------:R-:W-:Y:S02]  /*0ed0*/  F2FP.BF16.F32.PACK_AB R44, RZ, R29 ;  /* 0x0000001dff2c723e */ /* 0x000fe400000010ff */
[----:B------:R-:W-:-:S05]  /*0ee0*/  LEA.HI.X.SX32 R29, R48, UR9, 0x1, P2 ;  /* 0x00000009301d7c11 */ /* 0x000fca00090f0eff */
[----:B------:R0:W-:Y:S02]  /*0ef0*/  STG.E.U16 desc[UR6][R28.64], R44 ;  /* 0x0000002c1c007986 */ /* 0x0001e4000c101506 */
.L_x_33:
[----:B------:R-:W-:Y:S05]  /*0f00*/  BSYNC.RECONVERGENT B0 ;  /* 0x0000000000007941 */ /* 0x000fea0003800200 */
.L_x_32:
[----:B------:R-:W-:Y:S01]  /*0f10*/  BSSY.RECONVERGENT B0, `(.L_x_34) ;  /* 0x0000010000007945 */ /* 0x000fe20003800200 */
[----:B------:R-:W-:Y:S01]  /*0f20*/  I2FP.F32.U32 R47, R47 ;  /* 0x0000002f002f7245 */ /* 0x000fe20000201000 */
[----:B------:R-:W-:Y:S02]  /*0f30*/  FFMA.FTZ R51, R51, R38, 1.1641532182693481445e-10 ;  /* 0x2f00000033337423 */ /* 0x000fe40000010026 */
[----:B------:R-:W-:Y:S05]  /*0f40*/  @P0 BRA `(.L_x_35) ;  /* 0x0000000000300947 */ /* 0x000fea0003800000 */
[----:B------:R-:W-:Y:S01]  /*0f50*/  FSETP.GE.FTZ.AND P0, PT, R51, 0.99999994039535522461, PT ;  /* 0x3f7fffff3300780b */ /* 0x000fe20003f16000 */
[----:B------:R-:W-:Y:S01]  /*0f60*/  MUFU.RCP R53, UR11 ;  /* 0x0000000b00357d08 */ /* 0x000fe20008001000 */
[----:B0-----:R-:W-:Y:S02]  /*0f70*/  IMAD.MOV.U32 R28, RZ, RZ, -0x4c800000 ;  /* 0xb3800000ff1c7424 */ /* 0x001fe400078e00ff */
[----:B------:R-:W-:-:S05]  /*0f80*/  IMAD R49, R49, UR10, RZ ;  /* 0x0000000a31317c24 */ /* 0x000fca000f8e02ff */
[----:B------:R-:W-:-:S04]  /*0f90*/  SHF.R.S32.HI R48, RZ, 0x1f, R49 ;  /* 0x0000001fff307819 */ /* 0x000fc80000011431 */
[----:B------:R-:W0:Y:S02]  /*0fa0*/  @!P0 MUFU.LG2 R29, R51 ;  /* 0x00000033001d8308 */ /* 0x000e240000000c00 */
[----:B0-----:R-:W-:-:S04]  /*0fb0*/  @!P0 FMUL.FTZ R28, R29, 0.69314718246459960938 ;  /* 0x3f3172181d1c8820 */ /* 0x001fc80000410000 */
[----:B------:R-:W-:Y:S01]  /*0fc0*/  FMUL.FTZ R29, R53, -R28 ;  /* 0x8000001c351d7220 */ /* 0x000fe20000410000 */
[----:B------:R-:W-:-:S04]  /*0fd0*/  IADD3 R28, P0, PT, R49, UR8, RZ ;  /* 0x00000008311c7c10 */ /* 0x000fc8000ff1e0ff */
[----:B------:R-:W-:Y:S02]  /*0fe0*/  F2FP.BF16.F32.PACK_AB R44, RZ, R29 ;  /* 0x0000001dff2c723e */ /* 0x000fe400000010ff */
[----:B------:R-:W-:-:S05]  /*0ff0*/  IADD3.X R29, PT, PT, R48, UR9, RZ, P0, !PT ;  /* 0x00000009301d7c10 */ /* 0x000fca00087fe4ff */
[----:B------:R1:W-:Y:S02]  /*1000*/  STG.E.U16 desc[UR6][R28.64], R44 ;  /* 0x0000002c1c007986 */ /* 0x0003e4000c101506 */
.L_x_35:
[----:B------:R-:W-:Y:S05]  /*1010*/  BSYNC.RECONVERGENT B0 ;  /* 0x0000000000007941 */ /* 0x000fea0003800200 */
.L_x_34:
[----:B------:R-:W-:Y:S01]  /*1020*/  BSSY.RECONVERGENT B0, `(.L_x_36) ;  /* 0x0000010000007945 */ /* 0x000fe20003800200 */
[----:B------:R-:W-:Y:S01]  /*1030*/  I2FP.F32.U32 R33, R33 ;  /* 0x0000002100217245 */ /* 0x000fe20000201000 */
[----:B------:R-:W-:Y:S02]  /*1040*/  FFMA.FTZ R47, R47, R38, 1.1641532182693481445e-10 ;  /* 0x2f0000002f2f7423 */ /* 0x000fe40000010026 */
[----:B------:R-:W-:Y:S05]  /*1050*/  @P3 BRA `(.L_x_37) ;  /* 0x0000000000303947 */ /* 0x000fea0003800000 */
[----:B------:R-:W-:Y:S01]  /*1060*/  FSETP.GE.FTZ.AND P0, PT, R47, 0.99999994039535522461, PT ;  /* 0x3f7fffff2f00780b */ /* 0x000fe20003f16000 */
[----:B------:R-:W-:Y:S01]  /*1070*/  MUFU.RCP R49, UR11 ;  /* 0x0000000b00317d08 */ /* 0x000fe20008001000 */
[----:B01----:R-:W-:Y:S01]  /*1080*/  MOV R28, 0xb3800000 ;  /* 0xb3800000001c7802 */ /* 0x003fe20000000f00 */
[----:B------:R-:W-:-:S05]  /*1090*/  IMAD R43, R43, UR10, RZ ;  /* 0x0000000a2b2b7c24 */ /* 0x000fca000f8e02ff */
[----:B------:R-:W-:-:S05]  /*10a0*/  SHF.R.S32.HI R44, RZ, 0x1f, R43 ;  /* 0x0000001fff2c7819 */ /* 0x000fca000001142b */
[----:B------:R-:W0:Y:S02]  /*10b0*/  @!P0 MUFU.LG2 R29, R47 ;  /* 0x0000002f001d8308 */ /* 0x000e240000000c00 */
[----:B0-----:R-:W-:-:S04]  /*10c0*/  @!P0 FMUL.FTZ R28, R29, 0.69314718246459960938 ;  /* 0x3f3172181d1c8820 */ /* 0x001fc80000410000 */
[----:B------:R-:W-:Y:S01]  /*10d0*/  FMUL.FTZ R29, R49, -R28 ;  /* 0x8000001c311d7220 */ /* 0x000fe20000410000 */
[----:B------:R-:W-:-:S04]  /*10e0*/  IADD3 R28, P0, PT, R43, UR8, RZ ;  /* 0x000000082b1c7c10 */ /* 0x000fc8000ff1e0ff */
[----:B------:R-:W-:Y:S02]  /*10f0*/  F2FP.BF16.F32.PACK_AB R43, RZ, R29 ;  /* 0x0000001dff2b723e */ /* 0x000fe400000010ff */
[----:B------:R-:W-:-:S05]  /*1100*/  IADD3.X R29, PT, PT, R44, UR9, RZ, P0, !PT ;  /* 0x000000092c1d7c10 */ /* 0x000fca00087fe4ff */
[----:B------:R2:W-:Y:S02]  /*1110*/  STG.E.U16 desc[UR6][R28.64], R43 ;  /* 0x0000002b1c007986 */ /* 0x0005e4000c101506 */
.L_x_37:
[----:B------:R-:W-:Y:S05]  /*1120*/  BSYNC.RECONVERGENT B0 ;  /* 0x0000000000007941 */ /* 0x000fea0003800200 */
.L_x_36:
[----:B------:R-:W-:Y:S01]  /*1130*/  FFMA.FTZ R33, R33, R38, 1.1641532182693481445e-10 ;  /* 0x2f00000021217423 */ /* 0x000fe20000010026 */
[----:B------:R-:W-:Y:S06]  /*1140*/  @P1 BRA `(.L_x_38) ;  /* 0x0000000000301947 */ /* 0x000fec0003800000 */
[----:B------:R-:W-:Y:S01]  /*1150*/  FSETP.GE.FTZ.AND P0, PT, R33, 0.99999994039535522461, PT ;  /* 0x3f7fffff2100780b */ /* 0x000fe20003f16000 */
[----:B--2---:R-:W-:Y:S01]  /*1160*/  MUFU.RCP R43, UR11 ;  /* 0x0000000b002b7d08 */ /* 0x004fe20008001000 */
[----:B01----:R-:W-:Y:S02]  /*1170*/  IMAD.MOV.U32 R28, RZ, RZ, -0x4c800000 ;  /* 0xb3800000ff1c7424 */ /* 0x003fe400078e00ff */
        /* <DEDUP_REMOVED lines=9> */
.L_x_38:
[----:B------:R-:W-:Y:S01]  /*1210*/  IADD3 R34, P0, PT, R40, R34, RZ ;  /* 0x0000002228227210 */ /* 0x000fe20007f1e0ff */
[----:B------:R-:W-:Y:S05]  /*1220*/  WARPSYNC.ALL ;  /* 0x0000000000007948 */ /* 0x000fea0003800000 */
[----:B------:R-:W-:Y:S01]  /*1230*/  IMAD.X R35, RZ, RZ, R35, P0 ;  /* 0x000000ffff237224 */ /* 0x000fe200000e0623 */
[----:B------:R-:W-:Y:S01]  /*1240*/  BAR.SYNC.DEFER_BLOCKING 0x0 ;  /* 0x0000000000007b1d */ /* 0x000fe20000010000 */
[----:B------:R-:W-:Y:S01]  /*1250*/  ISETP.GE.U32.AND P0, PT, R34, R24, PT ;  /* 0x000000182200720c */ /* 0x000fe20003f06070 */
[----:B------:R-:W-:Y:S01]  /*1260*/  IMAD.MOV.U32 R38, RZ, RZ, R32 ;  /* 0x000000ffff267224 */ /* 0x000fe200078e0020 */
[----:B01----:R-:W-:Y:S01]  /*1270*/  MOV R44, R22 ;  /* 0x00000016002c7202 */ /* 0x003fe20000000f00 */
[----:B--2---:R-:W-:Y:S01]  /*1280*/  IMAD.MOV.U32 R43, RZ, RZ, R30 ;  /* 0x000000ffff2b7224 */ /* 0x004fe200078e001e */
[----:B------:R-:W-:-:S13]  /*1290*/  ISETP.GE.AND.EX P0, PT, R35, R42, PT, P0 ;  /* 0x0000002a2300720c */ /* 0x000fda0003f06300 */
[----:B------:R-:W-:Y:S05]  /*12a0*/  @!P0 BRA `(.L_x_39) ;  /* 0xfffffff4006c8947 */ /* 0x000fea000383ffff */
[----:B------:R-:W-:Y:S05]  /*12b0*/  EXIT ;  /* 0x000000000000794d */ /* 0x000fea0003800000 */
        .weak           $__internal_1_$__cuda_sm20_div_s64
        .type           $__internal_1_$__cuda_sm20_div_s64,@function
        .size           $__internal_1_$__cuda_sm20_div_s64,(.L_x_304 - $__internal_1_$__cuda_sm20_div_s64)
$__internal_1_$__cuda_sm20_div_s64:
[----:B------:R-:W-:Y:S01]  /*12c0*/  MOV R26, R40 ;  /* 0x00000028001a7202 */ /* 0x000fe20000000f00 */
[----:B------:R-:W-:-:S05]  /*12d0*/  IMAD.MOV.U32 R27, RZ, RZ, RZ ;  /* 0x000000ffff1b7224 */ /* 0x000fca00078e00ff */
[----:B------:R-:W0:Y:S02]  /*12e0*/  I2F.U64.RP R26, R26 ;  /* 0x0000001a001a7312 */ /* 0x000e240000309000 */
[----:B0-----:R-:W0:Y:S02]  /*12f0*/  MUFU.RCP R22, R26 ;  /* 0x0000001a00167308 */ /* 0x001e240000001000 */
[----:B0-----:R-:W-:-:S15]  /*1300*/  VIADD R24, R22, 0x1ffffffe ;  /* 0x1ffffffe16187836 */ /* 0x001fde0000000000 */
        /* <DEDUP_REMOVED lines=8> */
[----:B------:R-:W-:-:S04]  /*1390*/  IMAD.HI.U32 R22, R24, R31, RZ ;  /* 0x0000001f18167227 */ /* 0x000fc800078e00ff */
[----:B------:R-:W-:Y:S02]  /*13a0*/  IMAD.MOV.U32 R23, RZ, RZ, R24 ;  /* 0x000000ffff177224 */ /* 0x000fe400078e0018 */
[-C--:B------:R-:W-:Y:S02]  /*13b0*/  IMAD R27, R25, R33.reuse, RZ ;  /* 0x00000021191b7224 */ /* 0x080fe400078e02ff */
[----:B------:R-:W-:-:S04]  /*13c0*/  IMAD.WIDE.U32 R22, P0, R24, R33, R22 ;  /* 0x0000002118167225 */ /* 0x000fc80007800016 */
[----:B------:R-:W-:-:S04]  /*13d0*/  IMAD.HI.U32 R33, R25, R33, RZ ;  /* 0x0000002119217227 */ /* 0x000fc800078e00ff */
[----:B------:R-:W-:-:S05]  /*13e0*/  IMAD.HI.U32 R22, P1, R25, R31, R22 ;  /* 0x0000001f19167227 */ /* 0x000fca0007820016 */
[----:B------:R-:W-:Y:S01]  /*13f0*/  IADD3 R23, P2, PT, R27, R22, RZ ;  /* 0x000000161b177210 */ /* 0x000fe20007f5e0ff */
[----:B------:R-:W-:-:S04]  /*1400*/  IMAD.X R22, R33, 0x1, R25, P0 ;  /* 0x0000000121167824 */ /* 0x000fc800000e0619 */
[----:B------:R-:W-:Y:S01]  /*1410*/  IMAD.WIDE.U32 R24, R23, R40, RZ ;  /* 0x0000002817187225 */ /* 0x000fe200078e00ff */
[----:B------:R-:W-:Y:S02]  /*1420*/  IADD3.X R27, PT, PT, RZ, RZ, R22, P2, P1 ;  /* 0x000000ffff1b7210 */ /* 0x000fe400017e2416 */
[----:B------:R-:W-:Y:S02]  /*1430*/  ISETP.LE.AND P2, PT, RZ, UR5, PT ;  /* 0x00000005ff007c0c */ /* 0x000fe4000bf43270 */
[----:B------:R-:W-:Y:S01]  /*1440*/  IADD3 R31, P0, PT, RZ, -R24, RZ ;  /* 0x80000018ff1f7210 */ /* 0x000fe20007f1e0ff */
[----:B------:R-:W-:Y:S01]  /*1450*/  IMAD R24, R27, R40, R25 ;  /* 0x000000281b187224 */ /* 0x000fe200078e0219 */
[----:B------:R-:W-:-:S03]  /*1460*/  IADD3 R25, P4, PT, RZ, -UR4, RZ ;  /* 0x80000004ff197c10 */ /* 0x000fc6000ff9e0ff */
[----:B------:R-:W-:Y:S01]  /*1470*/  IMAD.HI.U32 R22, R23, R31, RZ ;  /* 0x0000001f17167227 */ /* 0x000fe200078e00ff */
[----:B------:R-:W-:Y:S02]  /*1480*/  IADD3.X R24, PT, PT, RZ, ~R24, RZ, P0, !PT ;  /* 0x80000018ff187210 */ /* 0x000fe400007fe4ff */
[----:B------:R-:W-:Y:S01]  /*1490*/  SEL R25, R25, UR4, !P2 ;  /* 0x0000000419197c07 */ /* 0x000fe2000d000000 */
[----:B------:R-:W-:Y:S02]  /*14a0*/  IMAD.X R26, RZ, RZ, ~UR5, P4 ;  /* 0x80000005ff1a7e24 */ /* 0x000fe4000a0e06ff */
[----:B------:R-:W-:-:S04]  /*14b0*/  IMAD.WIDE.U32 R22, P0, R23, R24, R22 ;  /* 0x0000001817167225 */ /* 0x000fc80007800016 */
[----:B------:R-:W-:-:S04]  /*14c0*/  IMAD.HI.U32 R42, R27, R24, RZ ;  /* 0x000000181b2a7227 */ /* 0x000fc800078e00ff */
[----:B------:R-:W-:-:S04]  /*14d0*/  IMAD.HI.U32 R22, P1, R27, R31, R22 ;  /* 0x0000001f1b167227 */ /* 0x000fc80007820016 */
[----:B------:R-:W-:-:S05]  /*14e0*/  IMAD R23, R27, R24, RZ ;  /* 0x000000181b177224 */ /* 0x000fca00078e02ff */
[----:B------:R-:W-:Y:S01]  /*14f0*/  IADD3 R24, P3, PT, R23, R22, RZ ;  /* 0x0000001617187210 */ /* 0x000fe20007f7e0ff */
[----:B------:R-:W-:Y:S01]  /*1500*/  IMAD.X R23, R42, 0x1, R27, P0 ;  /* 0x000000012a177824 */ /* 0x000fe200000e061b */
[----:B------:R-:W-:-:S03]  /*1510*/  SEL R27, R26, UR5, !P2 ;  /* 0x000000051a1b7c07 */ /* 0x000fc6000d000000 */
[----:B------:R-:W-:Y:S01]  /*1520*/  IMAD.HI.U32 R22, R24, R25, RZ ;  /* 0x0000001918167227 */ /* 0x000fe200078e00ff */
[----:B------:R-:W-:-:S03]  /*1530*/  IADD3.X R26, PT, PT, RZ, RZ, R23, P3, P1 ;  /* 0x000000ffff1a7210 */ /* 0x000fc60001fe2417 */
[----:B------:R-:W-:Y:S02]  /*1540*/  HFMA2 R23, -RZ, RZ, 0, 0 ;  /* 0x00000000ff177431 */ /* 0x000fe400000001ff */
[-C--:B------:R-:W-:Y:S02]  /*1550*/  IMAD R31, R26, R27.reuse, RZ ;  /* 0x0000001b1a1f7224 */ /* 0x080fe400078e02ff */
[----:B------:R-:W-:-:S04]  /*1560*/  IMAD.WIDE.U32 R22, R24, R27, R22 ;  /* 0x0000001b18167225 */ /* 0x000fc800078e0016 */
[----:B------:R-:W-:-:S04]  /*1570*/  IMAD.HI.U32 R22, P0, R26, R25, R22 ;  /* 0x000000191a167227 */ /* 0x000fc80007800016 */
[----:B------:R-:W-:Y:S01]  /*1580*/  IMAD.HI.U32 R26, R26, R27, RZ ;  /* 0x0000001b1a1a7227 */ /* 0x000fe200078e00ff */
[----:B------:R-:W-:-:S03]  /*1590*/  IADD3 R31, P1, PT, R31, R22, RZ ;  /* 0x000000161f1f7210 */ /* 0x000fc60007f3e0ff */
[----:B------:R-:W-:-:S04]  /*15a0*/  IMAD.X R22, RZ, RZ, R26, P0 ;  /* 0x000000ffff167224 */ /* 0x000fc800000e061a */
[----:B------:R-:W-:Y:S02]  /*15b0*/  IMAD.X R33, RZ, RZ, R22, P1 ;  /* 0x000000ffff217224 */ /* 0x000fe400008e0616 */
[----:B------:R-:W-:-:S04]  /*15c0*/  IMAD.WIDE.U32 R22, R31, R40, RZ ;  /* 0x000000281f167225 */ /* 0x000fc800078e00ff */
[-C--:B------:R-:W-:Y:S01]  /*15d0*/  IMAD R24, R33, R40.reuse, R23 ;  /* 0x0000002821187224 */ /* 0x080fe200078e0217 */
        /* <DEDUP_REMOVED lines=12> */
[----:B------:R-:W-:Y:S01]  /*16a0*/  SEL R22, R24, R33, P0 ;  /* 0x0000002118167207 */ /* 0x000fe20000000000 */
[----:B------:R-:W-:Y:S01]  /*16b0*/  IMAD.MOV.U32 R33, RZ, RZ, 0x0 ;  /* 0x00000000ff217424 */ /* 0x000fe200078e00ff */
[----:B------:R-:W-:-:S02]  /*16c0*/  IADD3 R26, P3, PT, R31, 0x1, RZ ;  /* 0x000000011f1a7810 */ /* 0x000fc40007f7e0ff */
[----:B------:R-:W-:-:S03]  /*16d0*/  ISETP.GE.U32.AND.EX P0, PT, R25, RZ, PT, P1 ;  /* 0x000000ff1900720c */ /* 0x000fc60003f06110 */
[----:B------:R-:W-:Y:S01]  /*16e0*/  IMAD.X R27, RZ, RZ, R22, P3 ;  /* 0x000000ffff1b7224 */ /* 0x000fe200018e0616 */
[----:B------:R-:W-:-:S04]  /*16f0*/  SEL R26, R26, R31, P0 ;  /* 0x0000001f1a1a7207 */ /* 0x000fc80000000000 */
[----:B------:R-:W-:Y:S02]  /*1700*/  SEL R27, R27, R22, P0 ;  /* 0x000000161b1b7207 */ /* 0x000fe40000000000 */
[-C--:B------:R-:W-:Y:S02]  /*1710*/  IADD3 R23, P1, PT, RZ, -R26.reuse, RZ ;  /* 0x8000001aff177210 */ /* 0x080fe40007f3e0ff */
[----:B------:R-:W-:Y:S02]  /*1720*/  ISETP.NE.U32.AND P0, PT, R40, RZ, PT ;  /* 0x000000ff2800720c */ /* 0x000fe40003f05070 */
[----:B------:R-:W-:Y:S02]  /*1730*/  IADD3.X R22, PT, PT, RZ, ~R27, RZ, P1, !PT ;  /* 0x8000001bff167210 */ /* 0x000fe40000ffe4ff */
[----:B------:R-:W-:Y:S02]  /*1740*/  ISETP.NE.AND.EX P0, PT, RZ, RZ, PT, P0 ;  /* 0x000000ffff00720c */ /* 0x000fe40003f05300 */
[----:B------:R-:W-:-:S02]  /*1750*/  SEL R26, R23, R26, !P2 ;  /* 0x0000001a171a7207 */ /* 0x000fc40005000000 */
[----:B------:R-:W-:Y:S02]  /*1760*/  SEL R27, R22, R27, !P2 ;  /* 0x0000001b161b7207 */ /* 0x000fe40005000000 */
[----:B------:R-:W-:Y:S02]  /*1770*/  SEL R26, R26, 0xffffffff, P0 ;  /* 0xffffffff1a1a7807 */ /* 0x000fe40000000000 */
[----:B------:R-:W-:Y:S01]  /*1780*/  SEL R27, R27, 0xffffffff, P0 ;  /* 0xffffffff1b1b7807 */ /* 0x000fe20000000000 */
[----:B------:R-:W-:Y:S06]  /*1790*/  RET.REL.NODEC R32 `(_ZN2at6native65_GLOBAL__N__c0d6c1cb_32_DistributionExponentialKernel_cu_5881736643distribution_elementwise_grid_stride_kernelIfLi4EZNS0_9templates4cuda21uniform_and_transformIN3c108BFloat16EfPNS_17CUDAGeneratorImplEZZZNS4_18exponential_kernelIS9_EEvRNS_18TensorIteratorBaseEdT_ENKUlvE_clEvENKUlvE2_clEvEUlfE_EEvSC_T1_T2_EUlP24curandStatePhilox4_32_10E0_ZNS1_27distribution_nullary_kernelIS7_f6float4S9_SL_SG_EEvSC_SI_RKT3_T4_EUlifE_EEvlNS_15PhiloxCudaStateESH_SI_) ;  /* 0xffffffe820187950 */ /* 0x000fec0003c3ffff */
.L_x_40:
        /* <DEDUP_REMOVED lines=14> */
.L_x_304:


//--------------------- .text._ZN2at6native65_GLOBAL__N__c0d6c1cb_32_DistributionExponentialKernel_cu_5881736643distribution_elementwise_grid_stride_kernelIfLi4EZNS0_9templates4cuda21uniform_and_transformIN3c108BFloat16EfPNS_17CUDAGeneratorImplEZZZNS4_18exponential_kernelIS9_EEvRNS_18TensorIteratorBaseEdT_ENKUlvE_clEvENKUlvE2_clEvEUlfE_EEvSC_T1_T2_EUlP24curandStatePhilox4_32_10E_ZNS1_27distribution_nullary_kernelIS7_f7double2S9_SL_SG_EEvSC_SI_RKT3_T4_EUlifE0_EEvlNS_15PhiloxCudaStateESH_SI_ --------------------------
	.section	.text._ZN2at6native65_GLOBAL__N__c0d6c1cb_32_DistributionExponentialKernel_cu_5881736643distribution_elementwise_grid_stride_kernelIfLi4EZNS0_9templates4cuda21uniform_and_transformIN3c108BFloat16EfPNS_17CUDAGeneratorImplEZZZNS4_18exponential_kernelIS9_EEvRNS_18TensorIteratorBaseEdT_ENKUlvE_clEvENKUlvE2_clEvEUlfE_EEvSC_T1_T2_EUlP24curandStatePhilox4_32_10E_ZNS1_27distribution_nullary_kernelIS7_f7double2S9_SL_SG_EEvSC_SI_RKT3_T4_EUlifE0_EEvlNS_15PhiloxCudaStateESH_SI_,"ax",@progbits
	.align	128
.text._ZN2at6native65_GLOBAL__N__c0d6c1cb_32_DistributionExponentialKernel_cu_5881736643distribution_elementwise_grid_stride_kernelIfLi4EZNS0_9templates4cuda21uniform_and_transformIN3c108BFloat16EfPNS_17CUDAGeneratorImplEZZZNS4_18exponential_kernelIS9_EEvRNS_18TensorIteratorBaseEdT_ENKUlvE_clEvENKUlvE2_clEvEUlfE_EEvSC_T1_T2_EUlP24curandStatePhilox4_32_10E_ZNS1_27distribution_nullary_kernelIS7_f7double2S9_SL_SG_EEvSC_SI_RKT3_T4_EUlifE0_EEvlNS_15PhiloxCudaStateESH_SI_:
        .type           _ZN2at6native65_GLOBAL__N__c0d6c1cb_32_DistributionExponentialKernel_cu_5881736643distribution_elementwise_grid_stride_kernelIfLi4EZNS0_9templates4cuda21uniform_and_transformIN3c108BFloat16EfPNS_17CUDAGeneratorImplEZZZNS4_18exponential_kernelIS9_EEvRNS_18TensorIteratorBaseEdT_ENKUlvE_clEvENKUlvE2_clEvEUlfE_EEvSC_T1_T2_EUlP24curandStatePhilox4_32_10E_ZNS1_27distribution_nullary_kernelIS7_f7double2S9_SL_SG_EEvSC_SI_RKT3_T4_EUlifE0_EEvlNS_15PhiloxCudaStateESH_SI_,@function
        .size           _ZN2at6native65_GLOBAL__N__c0d6c1cb_32_DistributionExponentialKernel_cu_5881736643distribution_elementwise_grid_stride_kernelIfLi4EZNS0_9templates4cuda21uniform_and_transformIN3c108BFloat16EfPNS_17CUDAGeneratorImplEZZZNS4_18exponential_kernelIS9_EEvRNS_18TensorIteratorBaseEdT_ENKUlvE_clEvENKUlvE2_clEvEUlfE_EEvSC_T1_T2_EUlP24curandStatePhilox4_32_10E_ZNS1_27distribution_nullary_kernelIS7_f7double2S9_SL_SG_EEvSC_SI_RKT3_T4_EUlifE0_EEvlNS_15PhiloxCudaStateESH_SI_,(.L_x_306 - _ZN2at6native65_GLOBAL__N__c0d6c1cb_32_DistributionExponentialKernel_cu_5881736643distribution_elementwise_grid_stride_kernelIfLi4EZNS0_9templates4cuda21uniform_and_transformIN3c108BFloat16EfPNS_17CUDAGeneratorImplEZZZNS4_18exponential_kernelIS9_EEvRNS_18TensorIteratorBaseEdT_ENKUlvE_clEvENKUlvE2_clEvEUlfE_EEvSC_T1_T2_EUlP24curandStatePhilox4_32_10E_ZNS1_27distribution_nullary_kernelIS7_f7double2S9_SL_SG_EEvSC_SI_RKT3_T4_EUlifE0_EEvlNS_15PhiloxCudaStateESH_SI_)
        .other          _ZN2at6native65_GLOBAL__N__c0d6c1cb_32_DistributionExponentialKernel_cu_5881736643distribution_elementwise_grid_stride_kernelIfLi4EZNS0_9templates4cuda21uniform_and_transformIN3c108BFloat16EfPNS_17CUDAGeneratorImplEZZZNS4_18exponential_kernelIS9_EEvRNS_18TensorIteratorBaseEdT_ENKUlvE_clEvENKUlvE2_clEvEUlfE_EEvSC_T1_T2_EUlP24curandStatePhilox4_32_10E_ZNS1_27distribution_nullary_kernelIS7_f7double2S9_SL_SG_EEvSC_SI_RKT3_T4_EUlifE0_EEvlNS_15PhiloxCudaStateESH_SI_,@"STO_CUDA_ENTRY STV_DEFAULT"
_ZN2at6native65_GLOBAL__N__c0d6c1cb_32_DistributionExponentialKernel_cu_5881736643distribution_elementwise_grid_stride_kernelIfLi4EZNS0_9templates4cuda21uniform_and_transformIN3c108BFloat16EfPNS_17CUDAGeneratorImplEZZZNS4_18exponential_kernelIS9_EEvRNS_18TensorIteratorBaseEdT_ENKUlvE_clEvENKUlvE2_clEvEUlfE_EEvSC_T1_T2_EUlP24curandStatePhilox4_32_10E_ZNS1_27distribution_nullary_kernelIS7_f7double2S9_SL_SG_EEvSC_SI_RKT3_T4_EUlifE0_EEvlNS_15PhiloxCudaStateESH_SI_:
        /* <DEDUP_REMOVED lines=9> */
[----:B---3--:R-:W-:Y:S01]  /*0090*/  @P0 IMAD.MOV.U32 R3, RZ, RZ, R4 ;  /* 0x000000ffff030224 */ /* 0x008fe200078e0004 */
[----:B------:R-:W1:Y:S01]  /*00a0*/  S2R R20, SR_TID.X ;  /* 0x0000000000147919 */ /* 0x000e620000002100 */
[----:B------:R-:W3:Y:S04]  /*00b0*/  @P0 LDC R5, c[0x0][0x398] ;  /* 0x0000e600ff050b82 */ /* 0x000ee80000000800 */
[----:B--2---:R-:W3:Y:S01]  /*00c0*/  @P0 LDG.E.64 R2, desc[UR74][R2.64] ;  /* 0x0000004a02020981 */ /* 0x004ee2000c1e1b00 */
[----:B0-----:R-:W-:Y:S01]  /*00d0*/  MOV R44, UR4 ;  /* 0x00000004002c7c02 */ /* 0x001fe20008000f00 */
[----:B------:R-:W-:-:S06]  /*00e0*/  IMAD.U32 R45, RZ, RZ, UR5 ;  /* 0x00000005ff2d7e24 */ /* 0x000fcc000f8e00ff */
[----:B------:R-:W2:Y:S01]  /*00f0*/  @P0 LDG.E.64 R44, desc[UR74][R44.64] ;  /* 0x0000004a2c2c0981 */ /* 0x000ea2000c1e1b00 */
[----:B------:R-:W1:Y:S01]  /*0100*/  S2UR UR4, SR_CTAID.X ;  /* 0x00000000000479c3 */ /* 0x000e620000002500 */
[----:B------:R-:W-:-:S07]  /*0110*/  IMAD.MOV.U32 R21, RZ, RZ, RZ ;  /* 0x000000ffff157224 */ /* 0x000fce00078e00ff */
[----:B------:R-:W1:Y:S01]  /*0120*/  LDC R24, c[0x0][0x360] ;  /* 0x0000d800ff187b82 */ /* 0x000e620000000800 */
[----:B------:R-:W0:Y:S01]  /*0130*/  LDCU UR6, c[0x0][0x370] ;  /* 0x00006e00ff0677ac */ /* 0x000e220008000800 */
[----:B-1----:R-:W-:Y:S01]  /*0140*/  IMAD.WIDE.U32 R20, R24, UR4, R20 ;  /* 0x0000000418147c25 */ /* 0x002fe2000f8e0014 */
[----:B------:R-:W1:Y:S03]  /*0150*/  LDCU.64 UR4, c[0x0][0x380] ;  /* 0x00007000ff0477ac */ /* 0x000e660008000a00 */
[----:B------:R-:W-:Y:S01]  /*0160*/  IMAD.MOV.U32 R30, RZ, RZ, R21 ;  /* 0x000000ffff1e7224 */ /* 0x000fe200078e0015 */
[----:B------:R-:W-:Y:S01]  /*0170*/  MOV R32, R20 ;  /* 0x0000001400207202 */ /* 0x000fe20000000f00 */
[----:B------:R-:W-:-:S04]  /*0180*/  IMAD.WIDE.U32 R8, R20, -0x326172a9, RZ ;  /* 0xcd9e8d5714087825 */ /* 0x000fc800078e00ff */
[----:B------:R-:W-:Y:S01]  /*0190*/  IMAD.MOV.U32 R33, RZ, RZ, R21 ;  /* 0x000000ffff217224 */ /* 0x000fe200078e0015 */
[----:B-1----:R-:W-:-:S04]  /*01a0*/  UIADD3 UR4, UP0, UPT, UR4, -0x1, URZ ;  /* 0xffffffff04047890 */ /* 0x002fc8000ff1e0ff */
[----:B------:R-:W-:-:S04]  /*01b0*/  UIADD3.X UR5, UPT, UPT, UR5, -0x1, URZ, UP0, !UPT ;  /* 0xffffffff05057890 */ /* 0x000fc800087fe4ff */
[----:B------:R-:W-:Y:S01]  /*01c0*/  UISETP.NE.U32.AND UP0, UPT, UR5, URZ, UPT ;  /* 0x000000ff0500728c */ /* 0x000fe2000bf05070 */
[----:B---3--:R-:W-:-:S04]  /*01d0*/  @P0 IADD3 R39, P1, PT, R2, R5, RZ ;  /* 0x0000000502270210 */ /* 0x008fc80007f3e0ff */
[----:B------:R-:W-:-:S04]  /*01e0*/  @P0 IADD3.X R4, PT, PT, RZ, R3, RZ, P1, !PT ;  /* 0x00000003ff040210 */ /* 0x000fc80000ffe4ff */
[--C-:B------:R-:W-:Y:S02]  /*01f0*/  SHF.R.U64 R0, R39, 0x2, R4.reuse ;  /* 0x0000000227007819 */ /* 0x100fe40000001204 */
[----:B------:R-:W-:Y:S01]  /*0200*/  SHF.R.U32.HI R2, RZ, 0x2, R4 ;  /* 0x00000002ff027819 */ /* 0x000fe20000011604 */
[----:B--2---:R-:W-:Y:S01]  /*0210*/  VIADD R4, R44, 0x9e3779b9 ;  /* 0x9e3779b92c047836 */ /* 0x004fe20000000000 */
[C---:B------:R-:W-:Y:S01]  /*0220*/  IADD3 R3, PT, PT, R45.reuse, -0x4498517b, RZ ;  /* 0xbb67ae852d037810 */ /* 0x040fe20007ffe0ff */
[----:B------:R-:W-:Y:S01]  /*0230*/  IMAD.WIDE.U32 R6, R0, -0x2daee0ad, RZ ;  /* 0xd2511f5300067825 */ /* 0x000fe200078e00ff */
[----:B------:R-:W-:Y:S02]  /*0240*/  LOP3.LUT R10, R2, R9, R44, 0x96, !PT ;  /* 0x00000009020a7212 */ /* 0x000fe400078e962c */
[----:B------:R-:W-:Y:S02]  /*0250*/  IADD3 R5, PT, PT, R44, 0x3c6ef372, RZ ;  /* 0x3c6ef3722c057810 */ /* 0x000fe40007ffe0ff */
[C---:B------:R-:W-:Y:S01]  /*0260*/  LOP3.LUT R12, R45.reuse, R7, R21, 0x96, !PT ;  /* 0x000000072d0c7212 */ /* 0x040fe200078e9615 */
[----:B------:R-:W-:Y:S01]  /*0270*/  IMAD.WIDE.U32 R10, R10, -0x2daee0ad, RZ ;  /* 0xd2511f530a0a7825 */ /* 0x000fe200078e00ff */
[----:B------:R-:W-:-:S02]  /*0280*/  IADD3 R7, PT, PT, R45, 0x32370b8f, RZ ;  /* 0x32370b8f2d077810 */ /* 0x000fc40007ffe0ff */
[----:B------:R-:W-:Y:S01]  /*0290*/  IADD3 R9, PT, PT, R44, 0x78dde6e4, RZ ;  /* 0x78dde6e42c097810 */ /* 0x000fe20007ffe0ff */
[----:B------:R-:W-:Y:S01]  /*02a0*/  IMAD.WIDE.U32 R12, R12, -0x326172a9, RZ ;  /* 0xcd9e8d570c0c7825 */ /* 0x000fe200078e00ff */
[----:B------:R-:W-:Y:S02]  /*02b0*/  LOP3.LUT R16, R3, R6, R11, 0x96, !PT ;  /* 0x0000000603107212 */ /* 0x000fe400078e960b */
[C---:B------:R-:W-:Y:S01]  /*02c0*/  IADD3 R11, PT, PT, R45.reuse, -0x56f99767, RZ ;  /* 0xa90668992d0b7810 */ /* 0x040fe20007ffe0ff */
        /* <DEDUP_REMOVED lines=10> */
[----:B------:R-:W-:Y:S02]  /*0370*/  LOP3.LUT R14, R7, R14, R13, 0x96, !PT ;  /* 0x0000000e070e7212 */ /* 0x000fe400078e960d */
[----:B------:R-:W-:Y:S01]  /*0380*/  IADD3 R13, PT, PT, R44, -0x4ab325aa, RZ ;  /* 0xb54cda562c0d7810 */ /* 0x000fe20007ffe0ff */
[----:B------:R-:W-:Y:S01]  /*0390*/  VIADD R10, R45, 0xed9eba14 ;  /* 0xed9eba142d0a7836 */ /* 0x000fe20000000000 */
[----:B------:R-:W-:Y:S01]  /*03a0*/  LOP3.LUT R18, R8, R16, R23, 0x96, !PT ;  /* 0x0000001008127212 */ /* 0x000fe200078e9617 */
[----:B------:R-:W-:-:S04]  /*03b0*/  IMAD.WIDE.U32 R14, R14, -0x326172a9, RZ ;  /* 0xcd9e8d570e0e7825 */ /* 0x000fc800078e00ff */
[----:B------:R-:W-:Y:S01]  /*03c0*/  IMAD.WIDE.U32 R18, R18, -0x2daee0ad, RZ ;  /* 0xd2511f5312127825 */ /* 0x000fe200078e00ff */
[----:B------:R-:W-:Y:S02]  /*03d0*/  LOP3.LUT R16, R9, R22, R15, 0x96, !PT ;  /* 0x0000001609107212 */ /* 0x000fe400078e960f */
[----:B------:R-:W-:Y:S02]  /*03e0*/  IADD3 R15, PT, PT, R45, 0x1fd5c5a3, RZ ;  /* 0x1fd5c5a32d0f7810 */ /* 0x000fe40007ffe0ff */
[----:B------:R-:W-:Y:S01]  /*03f0*/  LOP3.LUT R22, R10, R12, R19, 0x96, !PT ;  /* 0x0000000c0a167212 */ /* 0x000fe200078e9613 */
[----:B------:R-:W-:-:S04]  /*0400*/  IMAD.WIDE.U32 R16, R16, -0x2daee0ad, RZ ;  /* 0xd2511f5310107825 */ /* 0x000fc800078e00ff */
[----:B------:R-:W-:Y:S01]  /*0410*/  IMAD.WIDE.U32 R22, R22, -0x326172a9, RZ ;  /* 0xcd9e8d5716167825 */ /* 0x000fe200078e00ff */
[----:B------:R-:W-:-:S03]  /*0420*/  LOP3.LUT R18, R11, R18, R17, 0x96, !PT ;  /* 0x000000120b127212 */ /* 0x000fc600078e9611 */
[----:B------:R-:W-:Y:S02]  /*0430*/  VIADD R12, R44, 0x1715609d ;  /* 0x1715609d2c0c7836 */ /* 0x000fe40000000000 */
[----:B------:R-:W-:-:S03]  /*0440*/  IMAD.WIDE.U32 R18, R18, -0x326172a9, RZ ;  /* 0xcd9e8d5712127825 */ /* 0x000fc600078e00ff */
[----:B------:R-:W-:Y:S01]  /*0450*/  LOP3.LUT R28, R12, R14, R23, 0x96, !PT ;  /* 0x0000000e0c1c7212 */ /* 0x000fe200078e9617 */
[----:B------:R-:W-:Y:S01]  /*0460*/  VIADD R14, R45, 0x646e171e ;  /* 0x646e171e2d0e7836 */ /* 0x000fe20000000000 */
[----:B------:R-:W-:Y:S01]  /*0470*/  LOP3.LUT R22, R13, R22, R19, 0x96, !PT ;  /* 0x000000160d167212 */ /* 0x000fe200078e9613 */
[----:B------:R-:W-:Y:S02]  /*0480*/  VIADD R17, R44, 0xf1bbcdc8 ;  /* 0xf1bbcdc82c117836 */ /* 0x000fe40000000000 */
[----:B------:R-:W-:-:S04]  /*0490*/  IMAD.WIDE.U32 R28, R28, -0x2daee0ad, RZ ;  /* 0xd2511f531c1c7825 */ /* 0x000fc800078e00ff */
[----:B------:R-:W-:Y:S01]  /*04a0*/  IMAD.WIDE.U32 R22, R22, -0x2daee0ad, RZ ;  /* 0xd2511f5316167825 */ /* 0x000fe200078e00ff */
[----:B------:R-:W-:Y:S02]  /*04b0*/  LOP3.LUT R26, R14, R16, R29, 0x96, !PT ;  /* 0x000000100e1a7212 */ /* 0x000fe400078e961d */
[----:B------:R-:W-:Y:S02]  /*04c0*/  IADD3 R16, PT, PT, R44, 0x5384540f, RZ ;  /* 0x5384540f2c107810 */ /* 0x000fe40007ffe0ff */
[----:B------:R-:W-:Y:S01]  /*04d0*/  LOP3.LUT R34, R15, R28, R23, 0x96, !PT ;  /* 0x0000001c0f227212 */ /* 0x000fe200078e9617 */
[----:B------:R-:W-:Y:S01]  /*04e0*/  IMAD.WIDE.U32 R26, R26, -0x326172a9, RZ ;  /* 0xcd9e8d571a1a7825 */ /* 0x000fe200078e00ff */
[----:B------:R-:W-:-:S03]  /*04f0*/  MOV R29, R20 ;  /* 0x00000014001d7202 */ /* 0x000fc60000000f00 */
[----:B------:R-:W-:Y:S01]  /*0500*/  IMAD.WIDE.U32 R34, R34, -0x326172a9, RZ ;  /* 0xcd9e8d5722227825 */ /* 0x000fe200078e00ff */
[----:B------:R-:W-:Y:S02]  /*0510*/  LOP3.LUT R40, R16, R18, R27, 0x96, !PT ;  /* 0x0000001210287212 */ /* 0x000fe400078e961b */
[----:B------:R-:W-:Y:S01]  /*0520*/  IADD3 R18, PT, PT, R45, -0x24c28bd8, RZ ;  /* 0xdb3d74282d127810 */ /* 0x000fe20007ffe0ff */
[----:B0-----:R-:W-:Y:S01]  /*0530*/  IMAD R28, R24, UR6, RZ ;  /* 0x00000006181c7c24 */ /* 0x001fe2000f8e02ff */
[----:B------:R-:W-:Y:S01]  /*0540*/  LOP3.LUT R19, R17, R26, R35, 0x96, !PT ;  /* 0x0000001a11137212 */ /* 0x000fe200078e9623 */
[----:B------:R-:W-:-:S03]  /*0550*/  IMAD.WIDE.U32 R40, R40, -0x2daee0ad, RZ ;  /* 0xd2511f5328287825 */ /* 0x000fc600078e00ff */
[----:B------:R-:W-:Y:S01]  /*0560*/  SHF.L.U32 R35, R28, 0x2, RZ ;  /* 0x000000021c237819 */ /* 0x000fe200000006ff */
[----:B------:R-:W-:Y:S01]  /*0570*/  IMAD.HI.U32 R23, R19, -0x2daee0ad, RZ ;  /* 0xd2511f5313177827 */ /* 0x000fe200078e00ff */
[----:B------:R-:W-:-:S04]  /*0580*/  LOP3.LUT R38, R18, R22, R41, 0x96, !PT ;  /* 0x0000001612267212 */ /* 0x000fc800078e9629 */
[----:B------:R-:W-:Y:S01]  /*0590*/  LOP3.LUT R40, R40, R23, RZ, 0x3c, !PT ;  /* 0x0000001728287212 */ /* 0x000fe200078e3cff */
[----:B------:R-:W-:-:S05]  /*05a0*/  IMAD.HI.U32 R22, R38, -0x326172a9, RZ ;  /* 0xcd9e8d5726167827 */ /* 0x000fca00078e00ff */
        /* <DEDUP_REMOVED lines=23> */
.L_x_41:
[----:B------:R-:W-:-:S07]  /*0720*/  MOV R25, 0x740 ;  /* 0x0000074000197802 */ /* 0x000fce0000000f00 */
[----:B------:R-:W-:Y:S05]  /*0730*/  CALL.REL.NOINC `($__internal_2_$__cuda_sm20_div_s64) ;  /* 0x0000002c00a07944 */ /* 0x000fea0003c00000 */
.L_x_42:
        /* <DEDUP_REMOVED lines=15> */
[----:B------:R-:W2:Y:S01]  /*0830*/  LDCU UR71, c[0x0][0x548] ;  /* 0x0000a900ff4777ac */ /* 0x000ea20008000800 */
[----:B------:R-:W-:Y:S01]  /*0840*/  LOP3.LUT R40, R40, R37, RZ, 0x3c, !PT ;  /* 0x0000002528287212 */ /* 0x000fe200078e3cff */
[----:B------:R-:W3:Y:S01]  /*0850*/  LDCU UR4, c[0x0][0x3a8] ;  /* 0x00007500ff0477ac */ /* 0x000ee20008000800 */
[----:B------:R-:W4:Y:S01]  /*0860*/  LDCU UR70, c[0x0][0x3ac] ;  /* 0x00007580ff4677ac */ /* 0x000f220008000800 */
[----:B------:R-:W1:Y:S01]  /*0870*/  LDCU UR69, c[0x0][0x4d8] ;  /* 0x00009b00ff4577ac */ /* 0x000e620008000800 */
        /* <DEDUP_REMOVED lines=59> */
.L_x_55:
[----:B------:R-:W-:Y:S01]  /*0c30*/  IADD3 R0, PT, PT, R0, 0x1, RZ ;  /* 0x0000000100007810 */ /* 0x000fe20007ffe0ff */
[----:B------:R-:W-:Y:S03]  /*0c40*/  BSSY.RECONVERGENT B0, `(.L_x_43) ;  /* 0x000000c000007945 */ /* 0x000fe60003800200 */
[C---:B------:R-:W-:Y:S01]  /*0c50*/  ISETP.NE.AND P0, PT, R0.reuse, RZ, PT ;  /* 0x000000ff0000720c */ /* 0x040fe20003f05270 */
[----:B01----:R-:W-:-:S12]  /*0c60*/  IMAD.WIDE.U32 R24, R0, -0x2daee0ad, RZ ;  /* 0xd2511f5300187825 */ /* 0x003fd800078e00ff */
[----:B------:R-:W-:Y:S05]  /*0c70*/  @P0 BRA `(.L_x_44) ;  /* 0x0000000000200947 */ /* 0x000fea0003800000 */
[----:B------:R-:W-:-:S05]  /*0c80*/  VIADD R2, R2, 0x1 ;  /* 0x0000000102027836 */ /* 0x000fca0000000000 */
[----:B------:R-:W-:-:S13]  /*0c90*/  ISETP.NE.AND P0, PT, R2, RZ, PT ;  /* 0x000000ff0200720c */ /* 0x000fda0003f05270 */
[----:B------:R-:W-:Y:S02]  /*0ca0*/  @!P0 IADD3 R32, PT, PT, R32, 0x1, RZ ;  /* 0x0000000120208810 */ /* 0x000fe40007ffe0ff */
[----:B------:R-:W-:Y:S02]  /*0cb0*/  @!P0 IADD3 R26, PT, PT, R33, 0x1, RZ ;  /* 0x00000001211a8810 */ /* 0x000fe40007ffe0ff */
[----:B------:R-:W-:Y:S02]  /*0cc0*/  ISETP.NE.AND P1, PT, R32, RZ, !P0 ;  /* 0x000000ff2000720c */ /* 0x000fe40004725270 */
[----:B------:R-:W-:-:S11]  /*0cd0*/  @!P0 MOV R2, RZ ;  /* 0x000000ff00028202 */ /* 0x000fd60000000f00 */
[----:B------:R-:W-:-:S05]  /*0ce0*/  @P1 IMAD.MOV R26, RZ, RZ, R33 ;  /* 0x000000ffff1a1224 */ /* 0x000fca00078e0221 */
[----:B------:R-:W-:-:S07]  /*0cf0*/  @!P0 MOV R33, R26 ;  /* 0x0000001a00218202 */ /* 0x000fce0000000f00 */
.L_x_44:
[----:B0-----:R-:W-:Y:S05]  /*0d00*/  BSYNC.RECONVERGENT B0 ;  /* 0x0000000000007941 */ /* 0x001fea0003800200 */
.L_x_43:
[----:B------:R-:W-:Y:S01]  /*0d10*/  IMAD.WIDE.U32 R46, R32, -0x326172a9, RZ ;  /* 0xcd9e8d57202e7825 */ /* 0x000fe200078e00ff */
[----:B------:R-:W-:Y:S02]  /*0d20*/  LOP3.LUT R26, R33, R25, R45, 0x96, !PT ;  /* 0x00000019211a7212 */ /* 0x000fe400078e962d */
[----:B------:R-:W-:Y:S01]  /*0d30*/  ISETP.GT.AND P0, PT, R39, 0x1, PT ;  /* 0x000000012700780c */ /* 0x000fe20003f04270 */
[----:B------:R-:W-:Y:S01]  /*0d40*/  IMAD.MOV.U32 R41, RZ, RZ, R34 ;  /* 0x000000ffff297224 */ /* 0x000fe200078e0022 */
        /* <DEDUP_REMOVED lines=36> */
[----:B------:R-:W-:Y:S02]  /*0f90*/  LOP3.LUT R34, R31, R46, R27, 0x96, !PT ;  /* 0x0000002e1f227212 */ /* 0x000fe400078e961b */
[----:B------:R-:W-:Y:S02]  /*0fa0*/  MOV R27, R38 ;  /* 0x00000026001b7202 */ /* 0x000fe40000000f00 */
[----:B------:R-:W-:Y:S01]  /*0fb0*/  MOV R38, R26 ;  /* 0x0000001a00267202 */ /* 0x000fe20000000f00 */
[----:B------:R-:W-:Y:S01]  /*0fc0*/  IMAD.MOV.U32 R26, RZ, RZ, R40 ;  /* 0x000000ffff1a7224 */ /* 0x000fe200078e0028 */
[----:B------:R-:W-:Y:S01]  /*0fd0*/  LOP3.LUT R40, R37, R24, R42, 0x96, !PT ;  /* 0x0000001825287212 */ /* 0x000fe200078e962a */
[----:B------:R-:W-:Y:S06]  /*0fe0*/  @P0 BRA `(.L_x_45) ;  /* 0x0000000000240947 */ /* 0x000fec0003800000 */
[----:B------:R-:W-:Y:S02]  /*0ff0*/  ISETP.NE.AND P0, PT, R39, RZ, PT ;  /* 0x000000ff2700720c */ /* 0x000fe40003f05270 */
[----:B------:R-:W-:Y:S02]  /*1000*/  MOV R42, R26 ;  /* 0x0000001a002a7202 */ /* 0x000fe40000000f00 */
[----:B------:R-:W-:-:S09]  /*1010*/  MOV R24, R25 ;  /* 0x0000001900187202 */ /* 0x000fd20000000f00 */
[----:B------:R-:W-:Y:S05]  /*1020*/  @!P0 BRA `(.L_x_46) ;  /* 0x0000000000388947 */ /* 0x000fea0003800000 */
[----:B------:R-:W-:Y:S01]  /*1030*/  IMAD.MOV.U32 R41, RZ, RZ, R27 ;  /* 0x000000ffff297224 */ /* 0x000fe200078e001b */
[----:B------:R-:W-:Y:S01]  /*1040*/  MOV R42, R25 ;  /* 0x00000019002a7202 */ /* 0x000fe20000000f00 */
[----:B------:R-:W-:Y:S01]  /*1050*/  IMAD.MOV.U32 R27, RZ, RZ, R26 ;  /* 0x000000ffff1b7224 */ /* 0x000fe200078e001a */
[----:B------:R-:W-:Y:S01]  /*1060*/  MOV R24, R34 ;  /* 0x0000002200187202 */ /* 0x000fe20000000f00 */
[----:B------:R-:W-:Y:S06]  /*1070*/  BRA `(.L_x_46) ;  /* 0x0000000000247947 */ /* 0x000fec0003800000 */
.L_x_45:
[----:B------:R-:W-:Y:S01]  /*1080*/  ISETP.NE.AND P0, PT, R39, 0x3, PT ;  /* 0x000000032700780c */ /* 0x000fe20003f05270 */
[----:B------:R-:W-:Y:S01]  /*1090*/  IMAD.MOV.U32 R42, RZ, RZ, R38 ;  /* 0x000000ffff2a7224 */ /* 0x000fe200078e0026 */
[----:B------:R-:W-:Y:S02]  /*10a0*/  MOV R41, R25 ;  /* 0x0000001900297202 */ /* 0x000fe40000000f00 */
[----:B------:R-:W-:Y:S02]  /*10b0*/  MOV R27, R34 ;  /* 0x00000022001b7202 */ /* 0x000fe40000000f00 */
[----:B------:R-:W-:-:S07]  /*10c0*/  MOV R24, R40 ;  /* 0x0000002800187202 */ /* 0x000fce0000000f00 */
[----:B------:R-:W-:Y:S01]  /*10d0*/  @P0 MOV R41, R26 ;  /* 0x0000001a00290202 */ /* 0x000fe20000000f00 */
[----:B------:R-:W-:Y:S01]  /*10e0*/  @P0 IMAD.MOV.U32 R27, RZ, RZ, R25 ;  /* 0x000000ffff1b0224 */ /* 0x000fe200078e0019 */
[----:B------:R-:W-:Y:S02]  /*10f0*/  @P0 MOV R42, R34 ;  /* 0x00000022002a0202 */ /* 0x000fe40000000f00 */
[----:B------:R-:W-:-:S07]  /*1100*/  @P0 MOV R24, R38 ;  /* 0x0000002600180202 */ /* 0x000fce0000000f00 */
.L_x_46:
[----:B------:R-:W-:Y:S01]  /*1110*/  IMAD.WIDE.U32 R26, R27, 0x200000, RZ ;  /* 0x002000001b1a7825 */ /* 0x000fe200078e00ff */
[----:B------:R-:W-:-:S03]  /*1120*/  UISETP.NE.AND UP0, UPT, UR4, URZ, UPT ;  /* 0x000000ff0400728c */ /* 0x000fc6000bf05270 */
[----:B------:R-:W-:Y:S01]  /*1130*/  IMAD.WIDE.U32 R24, R24, 0x200000, RZ ;  /* 0x0020000018187825 */ /* 0x000fe200078e00ff */
[----:B------:R-:W-:-:S03]  /*1140*/  LOP3.LUT R46, R26, R41, RZ, 0x3c, !PT ;  /* 0x000000291a2e7212 */ /* 0x000fc600078e3cff */
[----:B------:R-:W-:Y:S02]  /*1150*/  HFMA2 R26, -RZ, RZ, 0, 0 ;  /* 0x00000000ff1a7431 */ /* 0x000fe400000001ff */
[----:B------:R-:W-:Y:S01]  /*1160*/  IMAD.MOV.U32 R47, RZ, RZ, R27 ;  /* 0x000000ffff2f7224 */ /* 0x000fe200078e001b */
[----:B------:R-:W-:Y:S02]  /*1170*/  LOP3.LUT R24, R24, R42, RZ, 0x3c, !PT ;  /* 0x0000002a18187212 */ /* 0x000fe400078e3cff */
[----:B------:R-:W-:-:S03]  /*1180*/  MOV R27, 0x3ca00000 ;  /* 0x3ca00000001b7802 */ /* 0x000fc60000000f00 */
[----:B------:R-:W0:-:S15]  /*1190*/  I2F.F64.U64 R46, R46 ;  /* 0x0000002e002e7312 */ /* 0x000e1e0000301800 */
[----:B------:R-:W-:-:S15]  /*11a0*/  NOP ;  /* 0x0000000000007918 */ /* 0x000fde0000000000 */
[----:B------:R-:W-:-:S15]  /*11b0*/  NOP ;  /* 0x0000000000007918 */ /* 0x000fde0000000000 */
[----:B------:R-:W-:-:S15]  /*11c0*/  NOP ;  /* 0x0000000000007918 */ /* 0x000fde0000000000 */
[----:B------:R-:W-:-:S04]  /*11d0*/  NOP ;  /* 0x0000000000007918 */ /* 0x000fc80000000000 */
[----:B0-----:R0:W1:-:S15]  /*11e0*/  DFMA R46, R46, R26, 5.5511151231257827021e-17 ;  /* 0x3c9000002e2e742b */ /* 0x00105e000000001a */
[----:B------:R-:W-:-:S15]  /*11f0*/  NOP ;  /* 0x0000000000007918 */ /* 0x000fde0000000000 */
[----:B------:R-:W-:-:S15]  /*1200*/  NOP ;  /* 0x0000000000007918 */ /* 0x000fde0000000000 */
[----:B------:R-:W-:-:S15]  /*1210*/  NOP ;  /* 0x0000000000007918 */ /* 0x000fde0000000000 */
[----:B------:R-:W-:-:S04]  /*1220*/  NOP ;  /* 0x0000000000007918 */ /* 0x000fc80000000000 */
[----:B------:R-:W2:-:S15]  /*1230*/  I2F.F64.U64 R24, R24 ;  /* 0x0000001800187312 */ /* 0x000e9e0000301800 */
[----:B------:R-:W-:-:S15]  /*1240*/  NOP ;  /* 0x0000000000007918 */ /* 0x000fde0000000000 */
[----:B------:R-:W-:-:S15]  /*1250*/  NOP ;  /* 0x0000000000007918 */ /* 0x000fde0000000000 */
[----:B------:R-:W-:-:S15]  /*1260*/  NOP ;  /* 0x0000000000007918 */ /* 0x000fde0000000000 */
[----:B------:R-:W-:-:S04]  /*1270*/  NOP ;  /* 0x0000000000007918 */ /* 0x000fc80000000000 */
[----:B--2---:R0:W2:Y:S02]  /*1280*/  DFMA R26, R24, R26, 5.5511151231257827021e-17 ;  /* 0x3c900000181a742b */ /* 0x0040a4000000001a */
[----:B012---:R-:W-:Y:S05]  /*1290*/  BRA.U UP0, `(.L_x_47) ;  /* 0x0000000100bc7547 */ /* 0x007fea000b800000 */
[-C--:B------:R-:W-:Y:S01]  /*12a0*/  ISETP.GE.U32.AND P0, PT, R29, R22.reuse, PT ;  /* 0x000000161d00720c */ /* 0x080fe20003f06070 */
[----:B------:R-:W-:Y:S01]  /*12b0*/  BSSY.RECONVERGENT B0, `(.L_x_48) ;  /* 0x0000019000007945 */ /* 0x000fe20003800200 */
[----:B------:R-:W-:Y:S02]  /*12c0*/  IADD3 R25, P2, PT, R28, R29, RZ ;  /* 0x0000001d1c197210 */ /* 0x000fe40007f5e0ff */
[----:B------:R-:W-:Y:S02]  /*12d0*/  ISETP.GE.AND.EX P0, PT, R30, R23, PT, P0 ;  /* 0x000000171e00720c */ /* 0x000fe40003f06300 */
[----:B------:R-:W-:Y:S01]  /*12e0*/  ISETP.GE.U32.AND P1, PT, R25, R22, PT ;  /* 0x000000161900720c */ /* 0x000fe20003f26070 */
[----:B------:R-:W-:-:S05]  /*12f0*/  IMAD.X R24, RZ, RZ, R30, P2 ;  /* 0x000000ffff187224 */ /* 0x000fca00010e061e */
[----:B------:R-:W-:-:S05]  /*1300*/  ISETP.GE.AND.EX P1, PT, R24, R23, PT, P1 ;  /* 0x000000171800720c */ /* 0x000fca0003f26310 */
[----:B------:R-:W-:Y:S08]  /*1310*/  @P0 BRA `(.L_x_49) ;  /* 0x0000000000480947 */ /* 0x000ff00003800000 */
[----:B------:R-:W-:Y:S01]  /*1320*/  UMOV UR48, 0xf0000000 ;  /* 0xf000000000307882 */ /* 0x000fe20000000000 */
[----:B------:R-:W-:Y:S01]  /*1330*/  UMOV UR49, 0x380fffff ;  /* 0x380fffff00317882 */ /* 0x000fe20000000000 */
[----:B------:R-:W0:-:S15]  /*1340*/  F2F.F32.F64 R41, R46 ;  /* 0x0000002e00297310 */ /* 0x000e1e0000301000 */
[----:B------:R-:W-:-:S15]  /*1350*/  NOP ;  /* 0x0000000000007918 */ /* 0x000fde0000000000 */
[----:B------:R-:W-:-:S15]  /*1360*/  NOP ;  /* 0x0000000000007918 */ /* 0x000fde0000000000 */
[----:B------:R-:W-:-:S15]  /*1370*/  NOP ;  /* 0x0000000000007918 */ /* 0x000fde0000000000 */
[----:B------:R-:W-:-:S04]  /*1380*/  NOP ;  /* 0x0000000000007918 */ /* 0x000fc80000000000 */
[----:B------:R-:W0:Y:S01]  /*1390*/  DSETP.GEU.AND P0, PT, |R46|, UR48, PT ;  /* 0x000000302e007e2a */ /* 0x000e22000bf0e200 */
[----:B------:R-:W1:Y:S01]  /*13a0*/  LDC.64 R24, c[0x0][0x540] ;  /* 0x00015000ff187b82 */ /* 0x000e620000000a00 */
[----:B0-----:R-:W-:Y:S01]  /*13b0*/  @!P0 FMUL R41, R41, 1.175494350822287508e-38 ;  /* 0x0080000029298820 */ /* 0x001fe20000400000 */
[----:B------:R-:W-:-:S04]  /*13c0*/  HFMA2 R42, -RZ, RZ, -0.234375, 0 ;  /* 0xb3800000ff2a7431 */ /* 0x000fc800000001ff */
[----:B------:R-:W-:-:S13]  /*13d0*/  FSETP.GE.FTZ.AND P0, PT, R41, 0.99999994039535522461, PT ;  /* 0x3f7fffff2900780b */ /* 0x000fda0003f16000 */
[----:B------:R-:W0:Y:S08]  /*13e0*/  @!P0 MUFU.LG2 R41, R41 ;  /* 0x0000002900298308 */ /* 0x000e300000000c00 */
[----:B------:R-:W2:Y:S01]  /*13f0*/  MUFU.RCP R43, UR71 ;  /* 0x00000047002b7d08 */ /* 0x000ea20008001000 */
[----:B0-----:R-:W-:-:S04]  /*1400*/  @!P0 FMUL.FTZ R42, R41, 0.69314718246459960938 ;  /* 0x3f317218292a8820 */ /* 0x001fc80000410000 */
[----:B--2---:R-:W-:-:S05]  /*1410*/  FMUL.FTZ R42, R43, -R42 ;  /* 0x8000002a2b2a7220 */ /* 0x004fca0000410000 */
[----:B------:R-:W-:-:S05]  /*1420*/  F2FP.BF16.F32.PACK_AB R42, RZ, R42 ;  /* 0x0000002aff2a723e */ /* 0x000fca00000010ff */
[----:B-1----:R0:W-:Y:S02]  /*1430*/  STG.E.U16 desc[UR74][R24.64], R42 ;  /* 0x0000002a18007986 */ /* 0x0021e4000c10154a */
.L_x_49:
[----:B------:R-:W-:Y:S05]  /*1440*/  BSYNC.RECONVERGENT B0 ;  /* 0x0000000000007941 */ /* 0x000fea0003800200 */
.L_x_48:
[----:B------:R-:W-:Y:S05]  /*1450*/  @P1 BRA `(.L_x_50) ;  /* 0x0000002000381947 */ /* 0x000fea0003800000 */
[----:B------:R-:W-:Y:S01]  /*1460*/  UMOV UR48, 0xf0000000 ;  /* 0xf000000000307882 */ /* 0x000fe20000000000 */
[----:B------:R-:W-:Y:S01]  /*1470*/  UMOV UR49, 0x380fffff ;  /* 0x380fffff00317882 */ /* 0x000fe20000000000 */
[----:B------:R-:W1:-:S15]  /*1480*/  F2F.F32.F64 R41, R26 ;  /* 0x0000001a00297310 */ /* 0x000e5e0000301000 */
[----:B------:R-:W-:-:S15]  /*1490*/  NOP ;  /* 0x0000000000007918 */ /* 0x000fde0000000000 */
[----:B------:R-:W-:-:S15]  /*14a0*/  NOP ;  /* 0x0000000000007918 */ /* 0x000fde0000000000 */
[----:B------:R-:W-:-:S15]  /*14b0*/  NOP ;  /* 0x0000000000007918 */ /* 0x000fde0000000000 */
[----:B------:R-:W-:-:S04]  /*14c0*/  NOP ;  /* 0x0000000000007918 */ /* 0x000fc80000000000 */
[----:B------:R-:W1:Y:S01]  /*14d0*/  DSETP.GEU.AND P0, PT, |R26|, UR48, PT ;  /* 0x000000301a007e2a */ /* 0x000e62000bf0e200 */
[----:B0-----:R-:W0:Y:S01]  /*14e0*/  LDC.64 R24, c[0x0][0x540] ;  /* 0x00015000ff187b82 */ /* 0x001e220000000a00 */
[----:B-1----:R-:W-:Y:S01]  /*14f0*/  @!P0 FMUL R41, R41, 1.175494350822287508e-38 ;  /* 0x0080000029298820 */ /* 0x002fe20000400000 */
[----:B------:R-:W-:-:S04]  /*1500*/  HFMA2 R42, -RZ, RZ, -0.234375, 0 ;  /* 0xb3800000ff2a7431 */ /* 0x000fc800000001ff */
[----:B------:R-:W-:-:S13]  /*1510*/  FSETP.GE.FTZ.AND P0, PT, R41, 0.99999994039535522461, PT ;  /* 0x3f7fffff2900780b */ /* 0x000fda0003f16000 */
[----:B------:R-:W1:Y:S08]  /*1520*/  @!P0 MUFU.LG2 R41, R41 ;  /* 0x0000002900298308 */ /* 0x000e700000000c00 */
[----:B------:R-:W2:Y:S01]  /*1530*/  MUFU.RCP R43, UR71 ;  /* 0x00000047002b7d08 */ /* 0x000ea20008001000 */
[----:B-1----:R-:W-:-:S04]  /*1540*/  @!P0 FMUL.FTZ R42, R41, 0.69314718246459960938 ;  /* 0x3f317218292a8820 */ /* 0x002fc80000410000 */
[----:B--2---:R-:W-:-:S05]  /*1550*/  FMUL.FTZ R42, R43, -R42 ;  /* 0x8000002a2b2a7220 */ /* 0x004fca0000410000 */
[----:B------:R-:W-:-:S05]  /*1560*/  F2FP.BF16.F32.PACK_AB R42, RZ, R42 ;  /* 0x0000002aff2a723e */ /* 0x000fca00000010ff */
[----:B0-----:R1:W-:Y:S01]  /*1570*/  STG.E.U16 desc[UR74][R24.64], R42 ;  /* 0x0000002a18007986 */ /* 0x0013e2000c10154a */
[----:B------:R-:W-:Y:S05]  /*1580*/  BRA `(.L_x_50) ;  /* 0x0000001c00ec7947 */ /* 0x000fea0003800000 */
.L_x_47:
[----:B------:R-:W-:Y:S01]  /*1590*/  ISETP.GE.U32.AND P0, PT, R29, R22, PT ;  /* 0x000000161d00720c */ /* 0x000fe20003f06070 */
[----:B------:R-:W-:Y:S03]  /*15a0*/  BSSY.RECONVERGENT B0, `(.L_x_51) ;  /* 0x00000fc000007945 */ /* 0x000fe60003800200 */
[----:B------:R-:W-:-:S13]  /*15b0*/  ISETP.GE.AND.EX P0, PT, R30, R23, PT, P0 ;  /* 0x000000171e00720c */ /* 0x000fda0003f06300 */
[----:B------:R-:W-:Y:S05]  /*15c0*/  @P0 BRA `(.L_x_52) ;  /* 0x0000000c00e40947 */ /* 0x000fea0003800000 */
[----:B------:R-:W-:Y:S01]  /*15d0*/  MOV R25, R29 ;  /* 0x0000001d00197202 */ /* 0x000fe20000000f00 */
[----:B------:R-:W-:Y:S01]  /*15e0*/  IMAD.MOV.U32 R24, RZ, RZ, RZ ;  /* 0x000000ffff187224 */ /* 0x000fe200078e00ff */
[----:B------:R-:W-:Y:S01]  /*15f0*/  UISETP.NE.AND UP0, UPT, UR73, URZ, UPT ;  /* 0x000000ff4900728c */ /* 0x000fe2000bf05270 */
[----:B------:R-:W0:Y:S01]  /*1600*/  F2F.F32.F64 R42, R46 ;  /* 0x0000002e002a7310 */ /* 0x000e220000301000 */
[----:B------:R-:W-:Y:S01]  /*1610*/  UMOV UR48, 0xf0000000 ;  /* 0xf000000000307882 */ /* 0x000fe20000000000 */
[----:B------:R-:W-:Y:S01]  /*1620*/  IMAD.HI.U32 R24, R29, UR34, R24 ;  /* 0x000000221d187c27 */ /* 0x000fe2000f8e0018 */
[----:B------:R-:W-:-:S15]  /*1630*/  UMOV UR49, 0x380fffff ;  /* 0x380fffff00317882 */ /* 0x000fde0000000000 */
[----:B------:R-:W-:-:S15]  /*1640*/  NOP ;  /* 0x0000000000007918 */ /* 0x000fde0000000000 */
[----:B------:R-:W-:-:S15]  /*1650*/  NOP ;  /* 0x0000000000007918 */ /* 0x000fde0000000000 */
[----:B------:R-:W-:-:S15]  /*1660*/  NOP ;  /* 0x0000000000007918 */ /* 0x000fde0000000000 */
[----:B------:R-:W-:-:S01]  /*1670*/  NOP ;  /* 0x0000000000007918 */ /* 0x000fc20000000000 */
[----:B------:R-:W0:Y:S01]  /*1680*/  DSETP.GEU.AND P0, PT, |R46|, UR48, PT ;  /* 0x000000302e007e2a */ /* 0x000e22000bf0e200 */
[----:B------:R-:W-:Y:S01]  /*1690*/  SHF.R.U32.HI R24, RZ, UR35, R24 ;  /* 0x00000023ff187c19 */ /* 0x000fe20008011618 */
[----:B0-----:R-:W-:-:S03]  /*16a0*/  @!P0 FMUL R42, R42, 1.175494350822287508e-38 ;  /* 0x008000002a2a8820 */ /* 0x001fc60000400000 */
        /* <DEDUP_REMOVED lines=218> */
[----:B------:R-:W-:-:S05]  /*2450*/  HFMA2 R24, -RZ, RZ, 0, 0 ;  /* 0x00000000ff187431 */ /* 0x000fca00000001ff */
[----:B0-----:R-:W-:-:S05]  /*2460*/  IMAD.HI.U32 R24, R25, UR48, R24 ;  /* 0x0000003019187c27 */ /* 0x001fca000f8e0018 */
[----:B------:R-:W-:-:S04]  /*2470*/  SHF.R.U32.HI R24, RZ, UR49, R24 ;  /* 0x00000031ff187c19 */ /* 0x000fc80008011618 */
[----:B------:R-:W-:-:S05]  /*2480*/  IADD3 R24, PT, PT, -R24, RZ, RZ ;  /* 0x000000ff18187210 */ /* 0x000fca0007ffe1ff */
[----:B------:R-:W-:-:S04]  /*2490*/  IMAD R24, R24, UR31, R25 ;  /* 0x0000001f18187c24 */ /* 0x000fc8000f8e0219 */
[----:B------:R-:W-:-:S07]  /*24a0*/  IMAD R41, R24, UR32, R41 ;  /* 0x0000002018297c24 */ /* 0x000fce000f8e0229 */
.L_x_53:
        /* <DEDUP_REMOVED lines=11> */
.L_x_52:
[----:B------:R-:W-:Y:S05]  /*2560*/  BSYNC.RECONVERGENT B0 ;  /* 0x0000000000007941 */ /* 0x000fea0003800200 */
.L_x_51:
[----:B0-----:R-:W-:-:S04]  /*2570*/  IADD3 R41, P1, PT, R28, R29, RZ ;  /* 0x0000001d1c297210 */ /* 0x001fc80007f3e0ff */
[----:B------:R-:W-:Y:S02]  /*2580*/  ISETP.GE.U32.AND P0, PT, R41, R22, PT ;  /* 0x000000162900720c */ /* 0x000fe40003f06070 */
[----:B------:R-:W-:-:S04]  /*2590*/  IADD3.X R24, PT, PT, RZ, R30, RZ, P1, !PT ;  /* 0x0000001eff187210 */ /* 0x000fc80000ffe4ff */
[----:B------:R-:W-:-:S13]  /*25a0*/  ISETP.GE.AND.EX P0, PT, R24, R23, PT, P0 ;  /* 0x000000171800720c */ /* 0x000fda0003f06300 */
[----:B------:R-:W-:Y:S05]  /*25b0*/  @P0 BRA `(.L_x_50) ;  /* 0x0000000c00e00947 */ /* 0x000fea0003800000 */
[----:B------:R-:W-:Y:S01]  /*25c0*/  MOV R25, R41 ;  /* 0x0000002900197202 */ /* 0x000fe20000000f00 */
[----:B------:R-:W-:Y:S01]  /*25d0*/  IMAD.MOV.U32 R24, RZ, RZ, RZ ;  /* 0x000000ffff187224 */ /* 0x000fe200078e00ff */
[----:B------:R-:W-:Y:S01]  /*25e0*/  UISETP.NE.AND UP0, UPT, UR73, URZ, UPT ;  /* 0x000000ff4900728c */ /* 0x000fe2000bf05270 */
[----:B------:R-:W-:Y:S02]  /*25f0*/  UMOV UR48, 0xf0000000 ;  /* 0xf000000000307882 */ /* 0x000fe40000000000 */
[----:B------:R-:W-:Y:S01]  /*2600*/  IMAD.HI.U32 R25, R41, UR34, R24 ;  /* 0x0000002229197c27 */ /* 0x000fe2000f8e0018 */
[----:B------:R-:W-:Y:S02]  /*2610*/  UMOV UR49, 0x380fffff ;  /* 0x380fffff00317882 */ /* 0x000fe40000000000 */
[----:B------:R-:W0:Y:S02]  /*2620*/  DSETP.GEU.AND P0, PT, |R26|, UR48, PT ;  /* 0x000000301a007e2a */ /* 0x000e24000bf0e200 */
[----:B------:R-:W-:-:S04]  /*2630*/  SHF.R.U32.HI R25, RZ, UR35, R25 ;  /* 0x00000023ff197c19 */ /* 0x000fc80008011619 */
[----:B------:R-:W-:-:S05]  /*2640*/  IADD3 R24, PT, PT, -R25, RZ, RZ ;  /* 0x000000ff19187210 */ /* 0x000fca0007ffe1ff */
[----:B------:R-:W-:-:S15]  /*2650*/  IMAD R24, R24, UR70, R41 ;  /* 0x0000004618187c24 */ /* 0x000fde000f8e0229 */
[----:B------:R-:W-:-:S15]  /*2660*/  NOP ;  /* 0x0000000000007918 */ /* 0x000fde0000000000 */
[----:B------:R-:W-:-:S15]  /*2670*/  NOP ;  /* 0x0000000000007918 */ /* 0x000fde0000000000 */
[----:B------:R-:W-:-:S08]  /*2680*/  NOP ;  /* 0x0000000000007918 */ /* 0x000fd00000000000 */
[----:B------:R-:W0:Y:S02]  /*2690*/  F2F.F32.F64 R41, R26 ;  /* 0x0000001a00297310 */ /* 0x000e240000301000 */
[----:B0-----:R-:W-:Y:S01]  /*26a0*/  @!P0 FMUL R41, R41, 1.175494350822287508e-38 ;  /* 0x0080000029298820 */ /* 0x001fe20000400000 */
[----:B------:R-:W-:Y:S01]  /*26b0*/  IMAD R26, R24, UR69, RZ ;  /* 0x00000045181a7c24 */ /* 0x000fe2000f8e02ff */
        /* <DEDUP_REMOVED lines=221> */
.L_x_54:
[----:B------:R-:W-:Y:S01]  /*3490*/  FSETP.GE.FTZ.AND P0, PT, R41, 0.99999994039535522461, PT ;  /* 0x3f7fffff2900780b */ /* 0x000fe20003f16000 */
[----:B------:R-:W-:Y:S01]  /*34a0*/  MUFU.RCP R25, UR71 ;  /* 0x0000004700197d08 */ /* 0x000fe20008001000 */
[----:B------:R-:W0:Y:S01]  /*34b0*/  LDCU.64 UR48, c[0x0][0x540] ;  /* 0x0000a800ff3077ac */ /* 0x000e220008000a00 */
[----:B------:R-:W-:-:S10]  /*34c0*/  IMAD.MOV.U32 R24, RZ, RZ, -0x4c800000 ;  /* 0xb3800000ff187424 */ /* 0x000fd400078e00ff */
[----:B------:R-:W1:Y:S02]  /*34d0*/  @!P0 MUFU.LG2 R41, R41 ;  /* 0x0000002900298308 */ /* 0x000e640000000c00 */
[----:B-1----:R-:W-:Y:S01]  /*34e0*/  @!P0 FMUL.FTZ R24, R41, 0.69314718246459960938 ;  /* 0x3f31721829188820 */ /* 0x002fe20000410000 */
[----:B0-----:R-:W-:-:S03]  /*34f0*/  IADD3 R26, P0, PT, R26, UR48, RZ ;  /* 0x000000301a1a7c10 */ /* 0x001fc6000ff1e0ff */
[----:B------:R-:W-:Y:S01]  /*3500*/  FMUL.FTZ R24, R25, -R24 ;  /* 0x8000001819187220 */ /* 0x000fe20000410000 */
[----:B------:R-:W-:-:S04]  /*3510*/  IADD3.X R27, PT, PT, RZ, UR49, RZ, P0, !PT ;  /* 0x00000031ff1b7c10 */ /* 0x000fc800087fe4ff */
[----:B------:R-:W-:-:S05]  /*3520*/  F2FP.BF16.F32.PACK_AB R24, RZ, R24 ;  /* 0x00000018ff18723e */ /* 0x000fca00000010ff */
[----:B------:R0:W-:Y:S02]  /*3530*/  STG.E.U16 desc[UR74][R26.64], R24 ;  /* 0x000000181a007986 */ /* 0x0001e4000c10154a */
.L_x_50:
[----:B------:R-:W-:Y:S01]  /*3540*/  IADD3 R29, P0, PT, R35, R29, RZ ;  /* 0x0000001d231d7210 */ /* 0x000fe20007f1e0ff */
[----:B------:R-:W-:Y:S05]  /*3550*/  WARPSYNC.ALL ;  /* 0x0000000000007948 */ /* 0x000fea0003800000 */
[----:B------:R-:W-:Y:S01]  /*3560*/  IADD3.X R30, PT, PT, RZ, R30, RZ, P0, !PT ;  /* 0x0000001eff1e7210 */ /* 0x000fe200007fe4ff */
[----:B------:R-:W-:Y:S01]  /*3570*/  BAR.SYNC.DEFER_BLOCKING 0x0 ;  /* 0x0000000000007b1d */ /* 0x000fe20000010000 */
[----:B------:R-:W-:-:S04]  /*3580*/  ISETP.GE.U32.AND P0, PT, R29, R20, PT ;  /* 0x000000141d00720c */ /* 0x000fc80003f06070 */
[----:B------:R-:W-:-:S13]  /*3590*/  ISETP.GE.AND.EX P0, PT, R30, R36, PT, P0 ;  /* 0x000000241e00720c */ /* 0x000fda0003f06300 */
[----:B------:R-:W-:Y:S05]  /*35a0*/  @!P0 BRA `(.L_x_55) ;  /* 0xffffffd400a08947 */ /* 0x000fea000383ffff */
[----:B------:R-:W-:Y:S05]  /*35b0*/  EXIT ;  /* 0x000000000000794d */ /* 0x000fea0003800000 */
        .weak           $__internal_2_$__cuda_sm20_div_s64
        .type           $__internal_2_$__cuda_sm20_div_s64,@function
        .size           $__internal_2_$__cuda_sm20_div_s64,(.L_x_306 - $__internal_2_$__cuda_sm20_div_s64)
$__internal_2_$__cuda_sm20_div_s64:
[----:B------:R-:W-:Y:S01]  /*35c0*/  IMAD.MOV.U32 R20, RZ, RZ, R35 ;  /* 0x000000ffff147224 */ /* 0x000fe200078e0023 */
[----:B------:R-:W-:-:S04]  /*35d0*/  MOV R21, RZ ;  /* 0x000000ff00157202 */ /* 0x000fc80000000f00 */
        /* <DEDUP_REMOVED lines=9> */
[----:B------:R-:W-:Y:S02]  /*3670*/  IADD3 R27, P0, PT, RZ, -R20, RZ ;  /* 0x80000014ff1b7210 */ /* 0x000fe40007f1e0ff */
[----:B------:R-:W-:-:S03]  /*3680*/  MOV R21, R22 ;  /* 0x0000001600157202 */ /* 0x000fc60000000f00 */
[----:B------:R-:W-:-:S04]  /*3690*/  IMAD.HI.U32 R20, R22, R27, RZ ;  /* 0x0000001b16147227 */ /* 0x000fc800078e00ff */
[----:B------:R-:W-:-:S04]  /*36a0*/  IMAD.X R37, RZ, RZ, ~R36, P0 ;  /* 0x000000ffff257224 */ /* 0x000fc800000e0e24 */
[----:B------:R-:W-:-:S04]  /*36b0*/  IMAD.WIDE.U32 R20, P0, R22, R37, R20 ;  /* 0x0000002516147225 */ /* 0x000fc80007800014 */
[C---:B------:R-:W-:Y:S02]  /*36c0*/  IMAD R41, R23.reuse, R37, RZ ;  /* 0x0000002517297224 */ /* 0x040fe400078e02ff */
[----:B------:R-:W-:-:S04]  /*36d0*/  IMAD.HI.U32 R20, P1, R23, R27, R20 ;  /* 0x0000001b17147227 */ /* 0x000fc80007820014 */
[----:B------:R-:W-:Y:S01]  /*36e0*/  IMAD.HI.U32 R27, R23, R37, RZ ;  /* 0x00000025171b7227 */ /* 0x000fe200078e00ff */
[----:B------:R-:W-:-:S04]  /*36f0*/  IADD3 R21, P2, PT, R41, R20, RZ ;  /* 0x0000001429157210 */ /* 0x000fc80007f5e0ff */
[----:B------:R-:W-:Y:S01]  /*3700*/  IADD3.X R27, PT, PT, R27, R23, RZ, P0, !PT ;  /* 0x000000171b1b7210 */ /* 0x000fe200007fe4ff */
[----:B------:R-:W-:-:S03]  /*3710*/  IMAD.WIDE.U32 R22, R21, R35, RZ ;  /* 0x0000002315167225 */ /* 0x000fc600078e00ff */
[----:B------:R-:W-:Y:S02]  /*3720*/  IADD3.X R27, PT, PT, RZ, RZ, R27, P2, P1 ;  /* 0x000000ffff1b7210 */ /* 0x000fe400017e241b */
[----:B------:R-:W-:Y:S02]  /*3730*/  IADD3 R37, P0, PT, RZ, -R22, RZ ;  /* 0x80000016ff257210 */ /* 0x000fe40007f1e0ff */
[----:B------:R-:W-:Y:S01]  /*3740*/  ISETP.LE.AND P1, PT, RZ, UR5, PT ;  /* 0x00000005ff007c0c */ /* 0x000fe2000bf23270 */
[----:B------:R-:W-:Y:S01]  /*3750*/  IMAD R22, R27, R35, R23 ;  /* 0x000000231b167224 */ /* 0x000fe200078e0217 */
[----:B------:R-:W-:Y:S01]  /*3760*/  IADD3 R23, P4, PT, RZ, -UR4, RZ ;  /* 0x80000004ff177c10 */ /* 0x000fe2000ff9e0ff */
[----:B------:R-:W-:-:S03]  /*3770*/  IMAD.HI.U32 R20, R21, R37, RZ ;  /* 0x0000002515147227 */ /* 0x000fc600078e00ff */
[----:B------:R-:W-:Y:S01]  /*3780*/  SEL R23, R23, UR4, !P1 ;  /* 0x0000000417177c07 */ /* 0x000fe2000c800000 */
[----:B------:R-:W-:Y:S01]  /*3790*/  IMAD.X R22, RZ, RZ, ~R22, P0 ;  /* 0x000000ffff167224 */ /* 0x000fe200000e0e16 */
[----:B------:R-:W-:-:S03]  /*37a0*/  IADD3.X R26, PT, PT, RZ, ~UR5, RZ, P4, !PT ;  /* 0x80000005ff1a7c10 */ /* 0x000fc6000a7fe4ff */
        /* <DEDUP_REMOVED lines=12> */
[----:B------:R-:W-:-:S04]  /*3870*/  IMAD.HI.U32 R22, R26, R27, RZ ;  /* 0x0000001b1a167227 */ /* 0x000fc800078e00ff */
[----:B------:R-:W-:-:S05]  /*3880*/  IMAD.HI.U32 R20, P0, R26, R23, R20 ;  /* 0x000000171a147227 */ /* 0x000fca0007800014 */
[----:B------:R-:W-:Y:S02]  /*3890*/  IADD3 R26, P2, PT, R37, R20, RZ ;  /* 0x00000014251a7210 */ /* 0x000fe40007f5e0ff */
[----:B------:R-:W-:-:S03]  /*38a0*/  IADD3.X R22, PT, PT, R22, RZ, RZ, P0, !PT ;  /* 0x000000ff16167210 */ /* 0x000fc600007fe4ff */
[----:B------:R-:W-:Y:S01]  /*38b0*/  IMAD.WIDE.U32 R20, R26, R35, RZ ;  /* 0x000000231a147225 */ /* 0x000fe200078e00ff */
[----:B------:R-:W-:Y:S02]  /*38c0*/  IADD3.X R22, PT, PT, RZ, R22, RZ, P2, !PT ;  /* 0x00000016ff167210 */ /* 0x000fe400017fe4ff */
[----:B------:R-:W-:-:S03]  /*38d0*/  IADD3 R42, P0, PT, -R20, R23, RZ ;  /* 0x00000017142a7210 */ /* 0x000fc60007f1e1ff */
[-C--:B------:R-:W-:Y:S01]  /*38e0*/  IMAD R36, R22, R35.reuse, R21 ;  /* 0x0000002316247224 */ /* 0x080fe200078e0215 */
[----:B------:R-:W-:Y:S02]  /*38f0*/  IADD3 R21, P3, PT, R26, 0x1, RZ ;  /* 0x000000011a157810 */ /* 0x000fe40007f7e0ff */
[----:B------:R-:W-:Y:S01]  /*3900*/  IADD3 R20, P2, PT, -R35, R42, RZ ;  /* 0x0000002a23147210 */ /* 0x000fe20007f5e1ff */
[----:B------:R-:W-:Y:S01]  /*3910*/  IMAD.X R36, R27, 0x1, ~R36, P0 ;  /* 0x000000011b247824 */ /* 0x000fe200000e0e24 */
[----:B------:R-:W-:Y:S02]  /*3920*/  ISETP.GE.U32.AND P0, PT, R42, R35, PT ;  /* 0x000000232a00720c */ /* 0x000fe40003f06070 */
[----:B------:R-:W-:Y:S02]  /*3930*/  IADD3.X R23, PT, PT, RZ, R22, RZ, P3, !PT ;  /* 0x00000016ff177210 */ /* 0x000fe40001ffe4ff */
[C---:B------:R-:W-:Y:S02]  /*3940*/  ISETP.GE.U32.AND.EX P0, PT, R36.reuse, RZ, PT, P0 ;  /* 0x000000ff2400720c */ /* 0x040fe40003f06100 */
[----:B------:R-:W-:-:S02]  /*3950*/  IADD3.X R27, PT, PT, R36, -0x1, RZ, P2, !PT ;  /* 0xffffffff241b7810 */ /* 0x000fc400017fe4ff */
[----:B------:R-:W-:Y:S02]  /*3960*/  SEL R20, R20, R42, P0 ;  /* 0x0000002a14147207 */ /* 0x000fe40000000000 */
[----:B------:R-:W-:Y:S02]  /*3970*/  SEL R27, R27, R36, P0 ;  /* 0x000000241b1b7207 */ /* 0x000fe40000000000 */
[----:B------:R-:W-:Y:S02]  /*3980*/  SEL R21, R21, R26, P0 ;  /* 0x0000001a15157207 */ /* 0x000fe40000000000 */
[----:B------:R-:W-:Y:S02]  /*3990*/  ISETP.GE.U32.AND P2, PT, R20, R35, PT ;  /* 0x000000231400720c */ /* 0x000fe40003f46070 */
[----:B------:R-:W-:Y:S02]  /*39a0*/  SEL R20, R23, R22, P0 ;  /* 0x0000001617147207 */ /* 0x000fe40000000000 */
[----:B------:R-:W-:-:S02]  /*39b0*/  IADD3 R22, P3, PT, R21, 0x1, RZ ;  /* 0x0000000115167810 */ /* 0x000fc40007f7e0ff */
[----:B------:R-:W-:Y:S02]  /*39c0*/  ISETP.GE.U32.AND.EX P0, PT, R27, RZ, PT, P2 ;  /* 0x000000ff1b00720c */ /* 0x000fe40003f06120 */
[-C--:B------:R-:W-:Y:S02]  /*39d0*/  IADD3.X R23, PT, PT, RZ, R20.reuse, RZ, P3, !PT ;  /* 0x00000014ff177210 */ /* 0x080fe40001ffe4ff */
[----:B------:R-:W-:Y:S02]  /*39e0*/  SEL R22, R22, R21, P0 ;  /* 0x0000001516167207 */ /* 0x000fe40000000000 */
[----:B------:R-:W-:Y:S02]  /*39f0*/  SEL R23, R23, R20, P0 ;  /* 0x0000001417177207 */ /* 0x000fe40000000000 */
[----:B------:R-:W-:Y:S02]  /*3a00*/  IADD3 R21, P2, PT, RZ, -R22, RZ ;  /* 0x80000016ff157210 */ /* 0x000fe40007f5e0ff */
[----:B------:R-:W-:-:S02]  /*3a10*/  ISETP.NE.U32.AND P0, PT, R35, RZ, PT ;  /* 0x000000ff2300720c */ /* 0x000fc40003f05070 */
[----:B------:R-:W-:Y:S01]  /*3a20*/  SEL R22, R21, R22, !P1 ;  /* 0x0000001615167207 */ /* 0x000fe20004800000 */
[----:B------:R-:W-:Y:S02]  /*3a30*/  IMAD.X R20, RZ, RZ, ~R23, P2 ;  /* 0x000000ffff147224 */ /* 0x000fe400010e0e17 */
[----:B------:R-:W-:Y:S01]  /*3a40*/  HFMA2 R21, -RZ, RZ, 0, 0 ;  /* 0x00000000ff157431 */ /* 0x000fe200000001ff */
[----:B------:R-:W-:Y:S02]  /*3a50*/  ISETP.NE.AND.EX P0, PT, RZ, RZ, PT, P0 ;  /* 0x000000ffff00720c */ /* 0x000fe40003f05300 */
[----:B------:R-:W-:Y:S02]  /*3a60*/  SEL R23, R20, R23, !P1 ;  /* 0x0000001714177207 */ /* 0x000fe40004800000 */
[----:B------:R-:W-:Y:S02]  /*3a70*/  MOV R20, R25 ;  /* 0x0000001900147202 */ /* 0x000fe40000000f00 */
[----:B------:R-:W-:-:S02]  /*3a80*/  SEL R22, R22, 0xffffffff, P0 ;  /* 0xffffffff16167807 */ /* 0x000fc40000000000 */
[----:B------:R-:W-:Y:S01]  /*3a90*/  SEL R23, R23, 0xffffffff, P0 ;  /* 0xffffffff17177807 */ /* 0x000fe20000000000 */
[----:B------:R-:W-:Y:S06]  /*3aa0*/  RET.REL.NODEC R20 `(_ZN2at6native65_GLOBAL__N__c0d6c1cb_32_DistributionExponentialKernel_cu_5881736643distribution_elementwise_grid_stride_kernelIfLi4EZNS0_9templates4cuda21uniform_and_transformIN3c108BFloat16EfPNS_17CUDAGeneratorImplEZZZNS4_18exponential_kernelIS9_EEvRNS_18TensorIteratorBaseEdT_ENKUlvE_clEvENKUlvE2_clEvEUlfE_EEvSC_T1_T2_EUlP24curandStatePhilox4_32_10E_ZNS1_27distribution_nullary_kernelIS7_f7double2S9_SL_SG_EEvSC_SI_RKT3_T4_EUlifE0_EEvlNS_15PhiloxCudaStateESH_SI_) ;  /* 0xffffffc414547950 */ /* 0x000fec0003c3ffff */
.L_x_56:
        /* <DEDUP_REMOVED lines=13> */
.L_x_306:


//--------------------- .text._ZN2at6native65_GLOBAL__N__c0d6c1cb_32_DistributionExponentialKernel_cu_5881736643distribution_elementwise_grid_stride_kernelIfLi4EZNS0_9templates4cuda21uniform_and_transformIN3c108BFloat16EfPNS_17CUDAGeneratorImplEZZZNS4_18exponential_kernelIS9_EEvRNS_18TensorIteratorBaseEdT_ENKUlvE_clEvENKUlvE2_clEvEUlfE_EEvSC_T1_T2_EUlP24curandStatePhilox4_32_10E_ZNS1_27distribution_nullary_kernelIS7_f7double2S9_SL_SG_EEvSC_SI_RKT3_T4_EUlifE_EEvlNS_15PhiloxCudaStateESH_SI_ --------------------------
	.section	.text._ZN2at6native65_GLOBAL__N__c0d6c1cb_32_DistributionExponentialKernel_cu_5881736643distribution_elementwise_grid_stride_kernelIfLi4EZNS0_9templates4cuda21uniform_and_transformIN3c108BFloat16EfPNS_17CUDAGeneratorImplEZZZNS4_18exponential_kernelIS9_EEvRNS_18TensorIteratorBaseEdT_ENKUlvE_clEvENKUlvE2_clEvEUlfE_EEvSC_T1_T2_EUlP24curandStatePhilox4_32_10E_ZNS1_27distribution_nullary_kernelIS7_f7double2S9_SL_SG_EEvSC_SI_RKT3_T4_EUlifE_EEvlNS_15PhiloxCudaStateESH_SI_,"ax",@progbits
	.align	128
.text._ZN2at6native65_GLOBAL__N__c0d6c1cb_32_DistributionExponentialKernel_cu_5881736643distribution_elementwise_grid_stride_kernelIfLi4EZNS0_9templates4cuda21uniform_and_transformIN3c108BFloat16EfPNS_17CUDAGeneratorImplEZZZNS4_18exponential_kernelIS9_EEvRNS_18TensorIteratorBaseEdT_ENKUlvE_clEvENKUlvE2_clEvEUlfE_EEvSC_T1_T2_EUlP24curandStatePhilox4_32_10E_ZNS1_27distribution_nullary_kernelIS7_f7double2S9_SL_SG_EEvSC_SI_RKT3_T4_EUlifE_EEvlNS_15PhiloxCudaStateESH_SI_:
        .type           _ZN2at6native65_GLOBAL__N__c0d6c1cb_32_DistributionExponentialKernel_cu_5881736643distribution_elementwise_grid_stride_kernelIfLi4EZNS0_9templates4cuda21uniform_and_transformIN3c108BFloat16EfPNS_17CUDAGeneratorImplEZZZNS4_18exponential_kernelIS9_EEvRNS_18TensorIteratorBaseEdT_ENKUlvE_clEvENKUlvE2_clEvEUlfE_EEvSC_T1_T2_EUlP24curandStatePhilox4_32_10E_ZNS1_27distribution_nullary_kernelIS7_f7double2S9_SL_SG_EEvSC_SI_RKT3_T4_EUlifE_EEvlNS_15PhiloxCudaStateESH_SI_,@function
        .size           _ZN2at6native65_GLOBAL__N__c0d6c1cb_32_DistributionExponentialKernel_cu_5881736643distribution_elementwise_grid_stride_kernelIfLi4EZNS0_9templates4cuda21uniform_and_transformIN3c108BFloat16EfPNS_17CUDAGeneratorImplEZZZNS4_18exponential_kernelIS9_EEvRNS_18TensorIteratorBaseEdT_ENKUlvE_clEvENKUlvE2_clEvEUlfE_EEvSC_T1_T2_EUlP24curandStatePhilox4_32_10E_ZNS1_27distribution_nullary_kernelIS7_f7double2S9_SL_SG_EEvSC_SI_RKT3_T4_EUlifE_EEvlNS_15PhiloxCudaStateESH_SI_,(.L_x_308 - _ZN2at6native65_GLOBAL__N__c0d6c1cb_32_DistributionExponentialKernel_cu_5881736643distribution_elementwise_grid_stride_kernelIfLi4EZNS0_9templates4cuda21uniform_and_transformIN3c108BFloat16EfPNS_17CUDAGeneratorImplEZZZNS4_18exponential_kernelIS9_EEvRNS_18TensorIteratorBaseEdT_ENKUlvE_clEvENKUlvE2_clEvEUlfE_EEvSC_T1_T2_EUlP24curandStatePhilox4_32_10E_ZNS1_27distribution_nullary_kernelIS7_f7double2S9_SL_SG_EEvSC_SI_RKT3_T4_EUlifE_EEvlNS_15PhiloxCudaStateESH_SI_)
        .other          _ZN2at6native65_GLOBAL__N__c0d6c1cb_32_DistributionExponentialKernel_cu_5881736643distribution_elementwise_grid_stride_kernelIfLi4EZNS0_9templates4cuda21uniform_and_transformIN3c108BFloat16EfPNS_17CUDAGeneratorImplEZZZNS4_18exponential_kernelIS9_EEvRNS_18TensorIteratorBaseEdT_ENKUlvE_clEvENKUlvE2_clEvEUlfE_EEvSC_T1_T2_EUlP24curandStatePhilox4_32_10E_ZNS1_27distribution_nullary_kernelIS7_f7double2S9_SL_SG_EEvSC_SI_RKT3_T4_EUlifE_EEvlNS_15PhiloxCudaStateESH_SI_,@"STO_CUDA_ENTRY STV_DEFAULT"
_ZN2at6native65_GLOBAL__N__c0d6c1cb_32_DistributionExponentialKernel_cu_5881736643distribution_elementwise_grid_stride_kernelIfLi4EZNS0_9templates4cuda21uniform_and_transformIN3c108BFloat16EfPNS_17CUDAGeneratorImplEZZZNS4_18exponential_kernelIS9_EEvRNS_18TensorIteratorBaseEdT_ENKUlvE_clEvENKUlvE2_clEvEUlfE_EEvSC_T1_T2_EUlP24curandStatePhilox4_32_10E_ZNS1_27distribution_nullary_kernelIS7_f7double2S9_SL_SG_EEvSC_SI_RKT3_T4_EUlifE_EEvlNS_15PhiloxCudaStateESH_SI_:
        /* <DEDUP_REMOVED lines=12> */
[----:B0-----:R-:W-:Y:S01]  /*00c0*/  MOV R20, UR4 ;  /* 0x0000000400147c02 */ /* 0x001fe20008000f00 */
[----:B------:R-:W-:-:S06]  /*00d0*/  IMAD.U32 R21, RZ, RZ, UR5 ;  /* 0x00000005ff157e24 */ /* 0x000fcc000f8e00ff */
[----:B------:R-:W2:Y:S01]  /*00e0*/  @P0 LDG.E.64 R20, desc[UR6][R20.64] ;  /* 0x0000000614140981 */ /* 0x000ea2000c1e1b00 */
[----:B------:R-:W0:Y:S01]  /*00f0*/  S2UR UR4, SR_CTAID.X ;  /* 0x00000000000479c3 */ /* 0x000e220000002500 */
[----:B------:R-:W-:Y:S01]  /*0100*/  HFMA2 R41, -RZ, RZ, 0, 0 ;  /* 0x00000000ff297431 */ /* 0x000fe200000001ff */
[----:B------:R-:W0:Y:S06]  /*0110*/  S2R R40, SR_TID.X ;  /* 0x0000000000287919 */ /* 0x000e2c0000002100 */
[----:B------:R-:W3:Y:S01]  /*0120*/  LDC R29, c[0x0][0x360] ;  /* 0x0000d800ff1d7b82 */ /* 0x000ee20000000800 */
[----:B------:R-:W3:Y:S02]  /*0130*/  LDCU UR8, c[0x0][0x370] ;  /* 0x00006e00ff0877ac */ /* 0x000ee40008000800 */
[----:B---3--:R-:W-:-:S02]  /*0140*/  IMAD R36, R29, UR8, RZ ;  /* 0x000000081d247c24 */ /* 0x008fc4000f8e02ff */
[----:B0-----:R-:W-:Y:S01]  /*0150*/  IMAD.WIDE.U32 R40, R29, UR4, R40 ;  /* 0x000000041d287c25 */ /* 0x001fe2000f8e0028 */
[----:B------:R-:W0:Y:S03]  /*0160*/  LDCU.64 UR4, c[0x0][0x380] ;  /* 0x00007000ff0477ac */ /* 0x000e260008000a00 */
[----:B------:R-:W-:Y:S01]  /*0170*/  IMAD.MOV.U32 R37, RZ, RZ, R40 ;  /* 0x000000ffff257224 */ /* 0x000fe200078e0028 */
[----:B------:R-:W-:Y:S01]  /*0180*/  MOV R38, R41 ;  /* 0x0000002900267202 */ /* 0x000fe20000000f00 */
[----:B------:R-:W-:-:S04]  /*0190*/  IMAD.WIDE.U32 R8, R40, -0x326172a9, RZ ;  /* 0xcd9e8d5728087825 */ /* 0x000fc800078e00ff */
[----:B------:R-:W-:Y:S01]  /*01a0*/  IMAD.SHL.U32 R42, R36, 0x4, RZ ;  /* 0x00000004242a7824 */ /* 0x000fe200078e00ff */
        /* <DEDUP_REMOVED lines=10> */
[----:B------:R-:W-:Y:S01]  /*0250*/  IADD3 R5, PT, PT, R20, 0x3c6ef372, RZ ;  /* 0x3c6ef37214057810 */ /* 0x000fe20007ffe0ff */
[----:B------:R-:W-:Y:S01]  /*0260*/  IMAD.WIDE.U32 R6, R0, -0x2daee0ad, RZ ;  /* 0xd2511f5300067825 */ /* 0x000fe200078e00ff */
[----:B------:R-:W-:Y:S02]  /*0270*/  LOP3.LUT R10, R2, R9, R20, 0x96, !PT ;  /* 0x00000009020a7212 */ /* 0x000fe400078e9614 */
[C---:B------:R-:W-:Y:S01]  /*0280*/  IADD3 R43, PT, PT, R21.reuse, -0x695add53, RZ ;  /* 0x96a522ad152b7810 */ /* 0x040fe20007ffe0ff */
[----:B------:R-:W-:Y:S01]  /*0290*/  VIADD R9, R20, 0x78dde6e4 ;  /* 0x78dde6e414097836 */ /* 0x000fe20000000000 */
[----:B------:R-:W-:Y:S01]  /*02a0*/  LOP3.LUT R12, R21, R7, R41, 0x96, !PT ;  /* 0x00000007150c7212 */ /* 0x000fe200078e9629 */
[----:B------:R-:W-:-:S04]  /*02b0*/  IMAD.WIDE.U32 R10, R10, -0x2daee0ad, RZ ;  /* 0xd2511f530a0a7825 */ /* 0x000fc800078e00ff */
        /* <DEDUP_REMOVED lines=23> */
[----:B------:R-:W-:Y:S02]  /*0430*/  LOP3.LUT R18, R11, R14, R17, 0x96, !PT ;  /* 0x0000000e0b127212 */ /* 0x000fe400078e9611 */
[----:B------:R-:W-:Y:S01]  /*0440*/  IADD3 R14, PT, PT, R21, 0x646e171e, RZ ;  /* 0x646e171e150e7810 */ /* 0x000fe20007ffe0ff */
[C---:B------:R-:W-:Y:S01]  /*0450*/  VIADD R12, R20.reuse, 0x1715609d ;  /* 0x1715609d140c7836 */ /* 0x040fe20000000000 */
[----:B------:R-:W-:Y:S01]  /*0460*/  IADD3 R17, PT, PT, R20, -0xe443238, RZ ;  /* 0xf1bbcdc814117810 */ /* 0x000fe20007ffe0ff */
[----:B------:R-:W-:-:S03]  /*0470*/  IMAD.WIDE.U32 R18, R18, -0x326172a9, RZ ;  /* 0xcd9e8d5712127825 */ /* 0x000fc600078e00ff */
[----:B------:R-:W-:Y:S01]  /*0480*/  LOP3.LUT R22, R12, R22, R25, 0x96, !PT ;  /* 0x000000160c167212 */ /* 0x000fe200078e9619 */
[----:B------:R-:W-:Y:S01]  /*0490*/  VIADD R15, R21, 0x1fd5c5a3 ;  /* 0x1fd5c5a3150f7836 */ /* 0x000fe20000000000 */
[----:B------:R-:W-:-:S03]  /*04a0*/  LOP3.LUT R32, R13, R24, R19, 0x96, !PT ;  /* 0x000000180d207212 */ /* 0x000fc600078e9613 */
        /* <DEDUP_REMOVED lines=24> */
[----:B0-----:R-:W-:Y:S01]  /*0630*/  MOV R22, RZ ;  /* 0x000000ff00167202 */ /* 0x001fe20000000f00 */
[----:B-1----:R-:W-:-:S04]  /*0640*/  IMAD R25, R25, R23, RZ ;  /* 0x0000001719197224 */ /* 0x002fc800078e02ff */
[----:B------:R-:W-:-:S06]  /*0650*/  IMAD.HI.U32 R23, R23, R25, R22 ;  /* 0x0000001917177227 */ /* 0x000fcc00078e0016 */
[----:B------:R-:W-:-:S04]  /*0660*/  IMAD.HI.U32 R26, R23, UR4, RZ ;  /* 0x00000004171a7c27 */ /* 0x000fc8000f8e00ff */
[----:B------:R-:W-:-:S04]  /*0670*/  IMAD.MOV R23, RZ, RZ, -R26 ;  /* 0x000000ffff177224 */ /* 0x000fc800078e0a1a */
[----:B------:R-:W-:-:S05]  /*0680*/  IMAD R23, R42, R23, UR4 ;  /* 0x000000042a177e24 */ /* 0x000fca000f8e0217 */
[----:B------:R-:W-:-:S13]  /*0690*/  ISETP.GE.U32.AND P0, PT, R23, R42, PT ;  /* 0x0000002a1700720c */ /* 0x000fda0003f06070 */
[----:B------:R-:W-:Y:S01]  /*06a0*/  @P0 IMAD.IADD R23, R23, 0x1, -R42 ;  /* 0x0000000117170824 */ /* 0x000fe200078e0a2a */
[----:B------:R-:W-:-:S04]  /*06b0*/  @P0 IADD3 R26, PT, PT, R26, 0x1, RZ ;  /* 0x000000011a1a0810 */ /* 0x000fc80007ffe0ff */
[----:B------:R-:W-:-:S13]  /*06c0*/  ISETP.GE.U32.AND P1, PT, R23, R42, PT ;  /* 0x0000002a1700720c */ /* 0x000fda0003f26070 */
[----:B------:R-:W-:Y:S01]  /*06d0*/  @P1 VIADD R26, R26, 0x1 ;  /* 0x000000011a1a1836 */ /* 0x000fe20000000000 */
[----:B------:R-:W-:Y:S01]  /*06e0*/  @!P2 LOP3.LUT R26, RZ, R42, RZ, 0x33, !PT ;  /* 0x0000002aff1aa212 */ /* 0x000fe200078e33ff */
[----:B------:R-:W-:Y:S06]  /*06f0*/  BRA `(.L_x_58) ;  /* 0x0000000000087947 */ /* 0x000fec0003800000 */
.L_x_57:
[----:B------:R-:W-:-:S07]  /*0700*/  MOV R30, 0x720 ;  /* 0x00000720001e7802 */ /* 0x000fce0000000f00 */
[----:B------:R-:W-:Y:S05]  /*0710*/  CALL.REL.NOINC `($__internal_3_$__cuda_sm20_div_s64) ;  /* 0x0000000800c47944 */ /* 0x000fea0003c00000 */
.L_x_58:
        /* <DEDUP_REMOVED lines=18> */
.L_x_66:
[----:B------:R-:W-:Y:S01]  /*0840*/  VIADD R0, R0, 0x1 ;  /* 0x0000000100007836 */ /* 0x000fe20000000000 */
[----:B------:R-:W-:Y:S03]  /*0850*/  BSSY.RECONVERGENT B0, `(.L_x_59) ;  /* 0x000000c000007945 */ /* 0x000fe60003800200 */
[C---:B------:R-:W-:Y:S01]  /*0860*/  IMAD.WIDE.U32 R46, R0.reuse, -0x2daee0ad, RZ ;  /* 0xd2511f53002e7825 */ /* 0x040fe200078e00ff */
[----:B------:R-:W-:-:S13]  /*0870*/  ISETP.NE.AND P0, PT, R0, RZ, PT ;  /* 0x000000ff0000720c */ /* 0x000fda0003f05270 */
[----:B-1----:R-:W-:Y:S05]  /*0880*/  @P0 BRA `(.L_x_60) ;  /* 0x0000000000200947 */ /* 0x002fea0003800000 */
[----:B------:R-:W-:-:S04]  /*0890*/  IADD3 R2, PT, PT, R2, 0x1, RZ ;  /* 0x0000000102027810 */ /* 0x000fc80007ffe0ff */
[----:B------:R-:W-:-:S13]  /*08a0*/  ISETP.NE.AND P0, PT, R2, RZ, PT ;  /* 0x000000ff0200720c */ /* 0x000fda0003f05270 */
[----:B------:R-:W-:Y:S02]  /*08b0*/  @!P0 VIADD R40, R40, 0x1 ;  /* 0x0000000128288836 */ /* 0x000fe40000000000 */
[----:B------:R-:W-:Y:S02]  /*08c0*/  @!P0 VIADD R26, R41, 0x1 ;  /* 0x00000001291a8836 */ /* 0x000fe40000000000 */
[----:B------:R-:W-:Y:S01]  /*08d0*/  @!P0 IMAD.MOV.U32 R2, RZ, RZ, RZ ;  /* 0x000000ffff028224 */ /* 0x000fe200078e00ff */
[----:B------:R-:W-:-:S13]  /*08e0*/  ISETP.NE.AND P1, PT, R40, RZ, !P0 ;  /* 0x000000ff2800720c */ /* 0x000fda0004725270 */
[----:B------:R-:W-:-:S05]  /*08f0*/  @P1 IADD3 R26, PT, PT, R41, RZ, RZ ;  /* 0x000000ff291a1210 */ /* 0x000fca0007ffe0ff */
[----:B------:R-:W-:-:S07]  /*0900*/  @!P0 IMAD.MOV.U32 R41, RZ, RZ, R26 ;  /* 0x000000ffff298224 */ /* 0x000fce00078e001a */
.L_x_60:
[----:B-1234-:R-:W-:Y:S05]  /*0910*/  BSYNC.RECONVERGENT B0 ;  /* 0x0000000000007941 */ /* 0x01efea0003800200 */
.L_x_59:
        /* <DEDUP_REMOVED lines=43> */
[----:B------:R-:W-:Y:S01]  /*0bd0*/  IMAD.MOV.U32 R28, RZ, RZ, R31 ;  /* 0x000000ffff1c7224 */ /* 0x000fe200078e001f */
[----:B------:R-:W-:-:S11]  /*0be0*/  MOV R51, R33 ;  /* 0x0000002100337202 */ /* 0x000fd60000000f00 */
[----:B------:R-:W-:Y:S05]  /*0bf0*/  @!P0 BRA `(.L_x_62) ;  /* 0x0000000000388947 */ /* 0x000fea0003800000 */
[----:B------:R-:W-:Y:S01]  /*0c00*/  IMAD.MOV.U32 R35, RZ, RZ, R32 ;  /* 0x000000ffff237224 */ /* 0x000fe200078e0020 */
[----:B------:R-:W-:Y:S01]  /*0c10*/  MOV R51, R31 ;  /* 0x0000001f00337202 */ /* 0x000fe20000000f00 */
[----:B------:R-:W-:Y:S02]  /*0c20*/  IMAD.MOV.U32 R28, RZ, RZ, R46 ;  /* 0x000000ffff1c7224 */ /* 0x000fe400078e002e */
[----:B------:R-:W-:Y:S01]  /*0c30*/  IMAD.MOV.U32 R32, RZ, RZ, R33 ;  /* 0x000000ffff207224 */ /* 0x000fe200078e0021 */
[----:B------:R-:W-:Y:S06]  /*0c40*/  BRA `(.L_x_62) ;  /* 0x0000000000247947 */ /* 0x000fec0003800000 */
.L_x_61:
[----:B------:R-:W-:Y:S01]  /*0c50*/  ISETP.NE.AND P0, PT, R44, 0x3, PT ;  /* 0x000000032c00780c */ /* 0x000fe20003f05270 */
[----:B------:R-:W-:Y:S01]  /*0c60*/  IMAD.MOV.U32 R32, RZ, RZ, R46 ;  /* 0x000000ffff207224 */ /* 0x000fe200078e002e */
[----:B------:R-:W-:Y:S01]  /*0c70*/  MOV R35, R31 ;  /* 0x0000001f00237202 */ /* 0x000fe20000000f00 */
[----:B------:R-:W-:Y:S01]  /*0c80*/  IMAD.MOV.U32 R51, RZ, RZ, R26 ;  /* 0x000000ffff337224 */ /* 0x000fe200078e001a */
[----:B------:R-:W-:-:S09]  /*0c90*/  MOV R28, R47 ;  /* 0x0000002f001c7202 */ /* 0x000fd20000000f00 */
[----:B------:R-:W-:Y:S01]  /*0ca0*/  @P0 IMAD.MOV.U32 R35, RZ, RZ, R33 ;  /* 0x000000ffff230224 */ /* 0x000fe200078e0021 */
[----:B------:R-:W-:Y:S01]  /*0cb0*/  @P0 MOV R51, R46 ;  /* 0x0000002e00330202 */ /* 0x000fe20000000f00 */
[----:B------:R-:W-:Y:S02]  /*0cc0*/  @P0 IMAD.MOV.U32 R32, RZ, RZ, R31 ;  /* 0x000000ffff200224 */ /* 0x000fe400078e001f */
[----:B------:R-:W-:-:S07]  /*0cd0*/  @P0 IMAD.MOV.U32 R28, RZ, RZ, R26 ;  /* 0x000000ffff1c0224 */ /* 0x000fce00078e001a */
.L_x_62:
[-C--:B0-----:R-:W-:Y:S01]  /*0ce0*/  ISETP.GE.U32.AND P0, PT, R37, R24.reuse, PT ;  /* 0x000000182500720c */ /* 0x081fe20003f06070 */
[----:B------:R-:W-:Y:S01]  /*0cf0*/  IMAD.WIDE.U32 R28, R28, 0x200000, RZ ;  /* 0x002000001c1c7825 */ /* 0x000fe200078e00ff */
[----:B------:R-:W-:Y:S01]  /*0d00*/  IADD3 R49, P2, PT, R36, R37, RZ ;  /* 0x0000002524317210 */ /* 0x000fe20007f5e0ff */
[----:B------:R-:W-:Y:S01]  /*0d10*/  BSSY.RECONVERGENT B0, `(.L_x_63) ;  /* 0x0000029000007945 */ /* 0x000fe20003800200 */
[----:B------:R-:W-:Y:S01]  /*0d20*/  ISETP.GE.AND.EX P0, PT, R38, R25, PT, P0 ;  /* 0x000000192600720c */ /* 0x000fe20003f06300 */
[----:B------:R-:W-:Y:S01]  /*0d30*/  IMAD.MOV.U32 R31, RZ, RZ, 0x3ca00000 ;  /* 0x3ca00000ff1f7424 */ /* 0x000fe200078e00ff */
[----:B------:R-:W-:Y:S01]  /*0d40*/  ISETP.GE.U32.AND P1, PT, R49, R24, PT ;  /* 0x000000183100720c */ /* 0x000fe20003f26070 */
[----:B------:R-:W-:Y:S01]  /*0d50*/  IMAD.X R30, RZ, RZ, R38, P2 ;  /* 0x000000ffff1e7224 */ /* 0x000fe200010e0626 */
[----:B------:R-:W-:-:S04]  /*0d60*/  LOP3.LUT R48, R28, R51, RZ, 0x3c, !PT ;  /* 0x000000331c307212 */ /* 0x000fc800078e3cff */
[----:B------:R-:W-:Y:S01]  /*0d70*/  ISETP.GE.AND.EX P1, PT, R30, R25, PT, P1 ;  /* 0x000000191e00720c */ /* 0x000fe20003f26310 */
[----:B------:R-:W-:-:S04]  /*0d80*/  HFMA2 R30, -RZ, RZ, 0, 0 ;  /* 0x00000000ff1e7431 */ /* 0x000fc800000001ff */
[----:B------:R-:W-:Y:S08]  /*0d90*/  @P0 BRA `(.L_x_64) ;  /* 0x0000000000800947 */ /* 0x000ff00003800000 */
[----:B------:R-:W-:Y:S01]  /*0da0*/  IMAD.WIDE.U32 R32, R32, 0x200000, RZ ;  /* 0x0020000020207825 */ /* 0x000fe200078e00ff */
[----:B------:R-:W-:Y:S01]  /*0db0*/  UMOV UR4, 0xf0000000 ;  /* 0xf000000000047882 */ /* 0x000fe20000000000 */
[----:B------:R-:W-:Y:S01]  /*0dc0*/  UMOV UR5, 0x380fffff ;  /* 0x380fffff00057882 */ /* 0x000fe20000000000 */
[----:B------:R-:W-:Y:S01]  /*0dd0*/  MUFU.RCP R52, UR9 ;  /* 0x0000000900347d08 */ /* 0x000fe20008001000 */
[----:B------:R-:W-:Y:S01]  /*0de0*/  IMAD.MOV.U32 R51, RZ, RZ, -0x4c800000 ;  /* 0xb3800000ff337424 */ /* 0x000fe200078e00ff */
[----:B------:R-:W-:-:S06]  /*0df0*/  LOP3.LUT R32, R32, R35, RZ, 0x3c, !PT ;  /* 0x0000002320207212 */ /* 0x000fcc00078e3cff */
[----:B------:R-:W0:-:S15]  /*0e00*/  I2F.F64.U64 R32, R32 ;  /* 0x0000002000207312 */ /* 0x000e1e0000301800 */
[----:B------:R-:W-:-:S15]  /*0e10*/  NOP ;  /* 0x0000000000007918 */ /* 0x000fde0000000000 */
[----:B------:R-:W-:-:S15]  /*0e20*/  NOP ;  /* 0x0000000000007918 */ /* 0x000fde0000000000 */
[----:B------:R-:W-:-:S15]  /*0e30*/  NOP ;  /* 0x0000000000007918 */ /* 0x000fde0000000000 */
[----:B------:R-:W-:-:S04]  /*0e40*/  NOP ;  /* 0x0000000000007918 */ /* 0x000fc80000000000 */
[----:B0-----:R0:W1:Y:S02]  /*0e50*/  DFMA R34, R32, R30, 5.5511151231257827021e-17 ;  /* 0x3c9000002022742b */ /* 0x001064000000001e */
[----:B0-----:R-:W-:-:S15]  /*0e60*/  IMAD R33, R37, UR8, RZ ;  /* 0x0000000825217c24 */ /* 0x001fde000f8e02ff */
[----:B------:R-:W-:-:S15]  /*0e70*/  NOP ;  /* 0x0000000000007918 */ /* 0x000fde0000000000 */
[----:B------:R-:W-:-:S15]  /*0e80*/  NOP ;  /* 0x0000000000007918 */ /* 0x000fde0000000000 */
[----:B------:R-:W-:-:S15]  /*0e90*/  NOP ;  /* 0x0000000000007918 */ /* 0x000fde0000000000 */
[----:B------:R-:W-:-:S02]  /*0ea0*/  NOP ;  /* 0x0000000000007918 */ /* 0x000fc40000000000 */
[----:B-1----:R-:W0:-:S15]  /*0eb0*/  F2F.F32.F64 R50, R34 ;  /* 0x0000002200327310 */ /* 0x002e1e0000301000 */
[----:B------:R-:W-:-:S15]  /*0ec0*/  NOP ;  /* 0x0000000000007918 */ /* 0x000fde0000000000 */
[----:B------:R-:W-:-:S15]  /*0ed0*/  NOP ;  /* 0x0000000000007918 */ /* 0x000fde0000000000 */
[----:B------:R-:W-:-:S15]  /*0ee0*/  NOP ;  /* 0x0000000000007918 */ /* 0x000fde0000000000 */
[----:B------:R-:W-:-:S04]  /*0ef0*/  NOP ;  /* 0x0000000000007918 */ /* 0x000fc80000000000 */
[----:B------:R-:W0:Y:S02]  /*0f00*/  DSETP.GEU.AND P0, PT, |R34|, UR4, PT ;  /* 0x0000000422007e2a */ /* 0x000e24000bf0e200 */
[----:B0-----:R-:W-:-:S05]  /*0f10*/  @!P0 FMUL R50, R50, 1.175494350822287508e-38 ;  /* 0x0080000032328820 */ /* 0x001fca0000400000 */
[----:B------:R-:W-:-:S13]  /*0f20*/  FSETP.GE.FTZ.AND P0, PT, R50, 0.99999994039535522461, PT ;  /* 0x3f7fffff3200780b */ /* 0x000fda0003f16000 */
[----:B------:R-:W0:Y:S02]  /*0f30*/  @!P0 MUFU.LG2 R50, R50 ;  /* 0x0000003200328308 */ /* 0x000e240000000c00 */
[----:B0-----:R-:W-:Y:S01]  /*0f40*/  @!P0 FMUL.FTZ R51, R50, 0.69314718246459960938 ;  /* 0x3f31721832338820 */ /* 0x001fe20000410000 */
[----:B------:R-:W-:-:S03]  /*0f50*/  IADD3 R32, P0, PT, R33, UR10, RZ ;  /* 0x0000000a21207c10 */ /* 0x000fc6000ff1e0ff */
[----:B------:R-:W-:Y:S01]  /*0f60*/  FMUL.FTZ R51, R52, -R51 ;  /* 0x8000003334337220 */ /* 0x000fe20000410000 */
[----:B------:R-:W-:-:S04]  /*0f70*/  LEA.HI.X.SX32 R33, R33, UR11, 0x1, P0 ;  /* 0x0000000b21217c11 */ /* 0x000fc800080f0eff */
[----:B------:R-:W-:-:S05]  /*0f80*/  F2FP.BF16.F32.PACK_AB R51, RZ, R51 ;  /* 0x00000033ff33723e */ /* 0x000fca00000010ff */
[----:B------:R0:W-:Y:S02]  /*0f90*/  STG.E.U16 desc[UR6][R32.64], R51 ;  /* 0x0000003320007986 */ /* 0x0001e4000c101506 */
.L_x_64:
[----:B------:R-:W-:Y:S05]  /*0fa0*/  BSYNC.RECONVERGENT B0 ;  /* 0x0000000000007941 */ /* 0x000fea0003800200 */
.L_x_63:
[----:B------:R-:W-:-:S06]  /*0fb0*/  MOV R28, R48 ;  /* 0x00000030001c7202 */ /* 0x000fcc0000000f00 */
[----:B------:R-:W1:-:S15]  /*0fc0*/  I2F.F64.U64 R28, R28 ;  /* 0x0000001c001c7312 */ /* 0x000e5e0000301800 */
[----:B------:R-:W-:-:S15]  /*0fd0*/  NOP ;  /* 0x0000000000007918 */ /* 0x000fde0000000000 */
[----:B------:R-:W-:-:S15]  /*0fe0*/  NOP ;  /* 0x0000000000007918 */ /* 0x000fde0000000000 */
[----:B------:R-:W-:-:S15]  /*0ff0*/  NOP ;  /* 0x0000000000007918 */ /* 0x000fde0000000000 */
[----:B------:R-:W-:-:S04]  /*1000*/  NOP ;  /* 0x0000000000007918 */ /* 0x000fc80000000000 */
[----:B-1----:R1:W2:Y:S02]  /*1010*/  DFMA R30, R28, R30, 5.5511151231257827021e-17 ;  /* 0x3c9000001c1e742b */ /* 0x0022a4000000001e */
[----:B-12---:R-:W-:Y:S05]  /*1020*/  @P1 BRA `(.L_x_65) ;  /* 0x0000000000541947 */ /* 0x006fea0003800000 */
[----:B------:R-:W-:Y:S01]  /*1030*/  UMOV UR4, 0xf0000000 ;  /* 0xf000000000047882 */ /* 0x000fe20000000000 */
[----:B------:R-:W-:Y:S01]  /*1040*/  UMOV UR5, 0x380fffff ;  /* 0x380fffff00057882 */ /* 0x000fe20000000000 */
[----:B0-----:R-:W0:-:S15]  /*1050*/  F2F.F32.F64 R32, R30 ;  /* 0x0000001e00207310 */ /* 0x001e1e0000301000 */
[----:B------:R-:W-:-:S15]  /*1060*/  NOP ;  /* 0x0000000000007918 */ /* 0x000fde0000000000 */
[----:B------:R-:W-:-:S15]  /*1070*/  NOP ;  /* 0x0000000000007918 */ /* 0x000fde0000000000 */
[----:B------:R-:W-:-:S15]  /*1080*/  NOP ;  /* 0x0000000000007918 */ /* 0x000fde0000000000 */
[----:B------:R-:W-:-:S04]  /*1090*/  NOP ;  /* 0x0000000000007918 */ /* 0x000fc80000000000 */
[----:B------:R-:W0:Y:S01]  /*10a0*/  DSETP.GEU.AND P0, PT, |R30|, UR4, PT ;  /* 0x000000041e007e2a */ /* 0x000e22000bf0e200 */
[----:B------:R-:W-:Y:S02]  /*10b0*/  IMAD.MOV.U32 R28, RZ, RZ, -0x4c800000 ;  /* 0xb3800000ff1c7424 */ /* 0x000fe400078e00ff */
[----:B0-----:R-:W-:Y:S01]  /*10c0*/  @!P0 FMUL R32, R32, 1.175494350822287508e-38 ;  /* 0x0080000020208820 */ /* 0x001fe20000400000 */
[----:B------:R-:W-:-:S04]  /*10d0*/  IMAD R49, R49, UR12, RZ ;  /* 0x0000000c31317c24 */ /* 0x000fc8000f8e02ff */
[----:B------:R-:W-:Y:S02]  /*10e0*/  FSETP.GE.FTZ.AND P0, PT, R32, 0.99999994039535522461, PT ;  /* 0x3f7fffff2000780b */ /* 0x000fe40003f16000 */
[----:B------:R-:W-:-:S11]  /*10f0*/  SHF.R.S32.HI R33, RZ, 0x1f, R49 ;  /* 0x0000001fff217819 */ /* 0x000fd60000011431 */
[----:B------:R-:W0:Y:S08]  /*1100*/  @!P0 MUFU.LG2 R32, R32 ;  /* 0x0000002000208308 */ /* 0x000e300000000c00 */
[----:B------:R-:W1:Y:S01]  /*1110*/  MUFU.RCP R29, UR13 ;  /* 0x0000000d001d7d08 */ /* 0x000e620008001000 */
[----:B0-----:R-:W-:-:S04]  /*1120*/  @!P0 FMUL.FTZ R28, R32, 0.69314718246459960938 ;  /* 0x3f317218201c8820 */ /* 0x001fc80000410000 */
[----:B-1----:R-:W-:Y:S01]  /*1130*/  FMUL.FTZ R29, R29, -R28 ;  /* 0x8000001c1d1d7220 */ /* 0x002fe20000410000 */
[----:B------:R-:W-:-:S04]  /*1140*/  IADD3 R28, P0, PT, R49, UR10, RZ ;  /* 0x0000000a311c7c10 */ /* 0x000fc8000ff1e0ff */
[----:B------:R-:W-:Y:S02]  /*1150*/  F2FP.BF16.F32.PACK_AB R30, RZ, R29 ;  /* 0x0000001dff1e723e */ /* 0x000fe400000010ff */
[----:B------:R-:W-:-:S05]  /*1160*/  IADD3.X R29, PT, PT, R33, UR11, RZ, P0, !PT ;  /* 0x0000000b211d7c10 */ /* 0x000fca00087fe4ff */
[----:B------:R1:W-:Y:S02]  /*1170*/  STG.E.U16 desc[UR6][R28.64], R30 ;  /* 0x0000001e1c007986 */ /* 0x0003e4000c101506 */
.L_x_65:
[----:B------:R-:W-:Y:S01]  /*1180*/  IADD3 R37, P0, PT, R42, R37, RZ ;  /* 0x000000252a257210 */ /* 0x000fe20007f1e0ff */
[----:B------:R-:W-:Y:S05]  /*1190*/  WARPSYNC.ALL ;  /* 0x0000000000007948 */ /* 0x000fea0003800000 */
[----:B------:R-:W-:Y:S01]  /*11a0*/  IMAD.X R38, RZ, RZ, R38, P0 ;  /* 0x000000ffff267224 */ /* 0x000fe200000e0626 */
[----:B------:R-:W-:Y:S01]  /*11b0*/  BAR.SYNC.DEFER_BLOCKING 0x0 ;  /* 0x0000000000007b1d */ /* 0x000fe20000010000 */
[----:B------:R-:W-:Y:S01]  /*11c0*/  ISETP.GE.U32.AND P0, PT, R37, R22, PT ;  /* 0x000000162500720c */ /* 0x000fe20003f06070 */
[----:B------:R-:W-:Y:S01]  /*11d0*/  IMAD.MOV.U32 R35, RZ, RZ, R46 ;  /* 0x000000ffff237224 */ /* 0x000fe200078e002e */
[----:B0-----:R-:W-:Y:S01]  /*11e0*/  MOV R32, R26 ;  /* 0x0000001a00207202 */ /* 0x001fe20000000f00 */
[----:B------:R-:W-:Y:S01]  /*11f0*/  IMAD.MOV.U32 R33, RZ, RZ, R47 ;  /* 0x000000ffff217224 */ /* 0x000fe200078e002f */
[----:B------:R-:W-:-:S13]  /*1200*/  ISETP.GE.AND.EX P0, PT, R38, R45, PT, P0 ;  /* 0x0000002d2600720c */ /* 0x000fda0003f06300 */
[----:B------:R-:W-:Y:S05]  /*1210*/  @!P0 BRA `(.L_x_66) ;  /* 0xfffffff400888947 */ /* 0x000fea000383ffff */
[----:B------:R-:W-:Y:S05]  /*1220*/  EXIT ;  /* 0x000000000000794d */ /* 0x000fea0003800000 */
        .weak           $__internal_3_$__cuda_sm20_div_s64
        .type           $__internal_3_$__cuda_sm20_div_s64,@function
        .size           $__internal_3_$__cuda_sm20_div_s64,(.L_x_308 - $__internal_3_$__cuda_sm20_div_s64)
$__internal_3_$__cuda_sm20_div_s64:
        /* <DEDUP_REMOVED lines=70> */
[----:B------:R-:W-:Y:S01]  /*1690*/  MOV R31, 0x0 ;  /* 0x00000000001f7802 */ /* 0x000fe20000000f00 */
[----:B------:R-:W-:Y:S01]  /*16a0*/  IMAD.X R22, RZ, RZ, ~R27, P2 ;  /* 0x000000ffff167224 */ /* 0x000fe200010e0e1b */
[----:B------:R-:W-:Y:S02]  /*16b0*/  ISETP.NE.AND.EX P0, PT, RZ, RZ, PT, P0 ;  /* 0x000000ffff00720c */ /* 0x000fe40003f05300 */
[----:B------:R-:W-:Y:S02]  /*16c0*/  SEL R26, R23, R26, !P1 ;  /* 0x0000001a171a7207 */ /* 0x000fe40004800000 */
[----:B------:R-:W-:Y:S02]  /*16d0*/  SEL R27, R22, R27, !P1 ;  /* 0x0000001b161b7207 */ /* 0x000fe40004800000 */
[----:B------:R-:W-:-:S02]  /*16e0*/  SEL R26, R26, 0xffffffff, P0 ;  /* 0xffffffff1a1a7807 */ /* 0x000fc40000000000 */
[----:B------:R-:W-:Y:S01]  /*16f0*/  SEL R27, R27, 0xffffffff, P0 ;  /* 0xffffffff1b1b7807 */ /* 0x000fe20000000000 */
[----:B------:R-:W-:Y:S06]  /*1700*/  RET.REL.NODEC R30 `(_ZN2at6native65_GLOBAL__N__c0d6c1cb_32_DistributionExponentialKernel_cu_5881736643distribution_elementwise_grid_stride_kernelIfLi4EZNS0_9templates4cuda21uniform_and_transformIN3c108BFloat16EfPNS_17CUDAGeneratorImplEZZZNS4_18exponential_kernelIS9_EEvRNS_18TensorIteratorBaseEdT_ENKUlvE_clEvENKUlvE2_clEvEUlfE_EEvSC_T1_T2_EUlP24curandStatePhilox4_32_10E_ZNS1_27distribution_nullary_kernelIS7_f7double2S9_SL_SG_EEvSC_SI_RKT3_T4_EUlifE_EEvlNS_15PhiloxCudaStateESH_SI_) ;  /* 0xffffffe81e3c7950 */ /* 0x000fec0003c3ffff */
.L_x_67:
        /* <DEDUP_REMOVED lines=15> */
.L_x_308:


//--------------------- .text._ZN2at6native65_GLOBAL__N__c0d6c1cb_32_DistributionExponentialKernel_cu_5881736643distribution_elementwise_grid_stride_kernelIfLi4EZNS0_9templates4cuda21uniform_and_transformIN3c104HalfEfPNS_17CUDAGeneratorImplEZZZNS4_18exponential_kernelIS9_EEvRNS_18TensorIteratorBaseEdT_ENKUlvE_clEvENKUlvE1_clEvEUlfE_EEvSC_T1_T2_EUlP24curandStatePhilox4_32_10E0_ZNS1_27distribution_nullary_kernelIS7_f6float4S9_SL_SG_EEvSC_SI_RKT3_T4_EUlifE0_EEvlNS_15PhiloxCudaStateESH_SI_ --------------------------
	.section	.text._ZN2at6native65_GLOBAL__N__c0d6c1cb_32_DistributionExponentialKernel_cu_5881736643distribution_elementwise_grid_stride_kernelIfLi4EZNS0_9templates4cuda21uniform_and_transformIN3c104HalfEfPNS_17CUDAGeneratorImplEZZZNS4_18exponential_kernelIS9_EEvRNS_18TensorIteratorBaseEdT_ENKUlvE_clEvENKUlvE1_clEvEUlfE_EEvSC_T1_T2_EUlP24curandStatePhilox4_32_10E0_ZNS1_27distribution_nullary_kernelIS7_f6float4S9_SL_SG_EEvSC_SI_RKT3_T4_EUlifE0_EEvlNS_15PhiloxCudaStateESH_SI_,"ax",@progbits
	.align	128
.text._ZN2at6native65_GLOBAL__N__c0d6c1cb_32_DistributionExponentialKernel_cu_5881736643distribution_elementwise_grid_stride_kernelIfLi4EZNS0_9templates4cuda21uniform_and_transformIN3c104HalfEfPNS_17CUDAGeneratorImplEZZZNS4_18exponential_kernelIS9_EEvRNS_18TensorIteratorBaseEdT_ENKUlvE_clEvENKUlvE1_clEvEUlfE_EEvSC_T1_T2_EUlP24curandStatePhilox4_32_10E0_ZNS1_27distribution_nullary_kernelIS7_f6float4S9_SL_SG_EEvSC_SI_RKT3_T4_EUlifE0_EEvlNS_15PhiloxCudaStateESH_SI_:
        .type           _ZN2at6native65_GLOBAL__N__c0d6c1cb_32_DistributionExponentialKernel_cu_5881736643distribution_elementwise_grid_stride_kernelIfLi4EZNS0_9templates4cuda21uniform_and_transformIN3c104HalfEfPNS_17CUDAGeneratorImplEZZZNS4_18exponential_kernelIS9_EEvRNS_18TensorIteratorBaseEdT_ENKUlvE_clEvENKUlvE1_clEvEUlfE_EEvSC_T1_T2_EUlP24curandStatePhilox4_32_10E0_ZNS1_27distribution_nullary_kernelIS7_f6float4S9_SL_SG_EEvSC_SI_RKT3_T4_EUlifE0_EEvlNS_15PhiloxCudaStateESH_SI_,@function
        .size           _ZN2at6native65_GLOBAL__N__c0d6c1cb_32_DistributionExponentialKernel_cu_5881736643distribution_elementwise_grid_stride_kernelIfLi4EZNS0_9templates4cuda21uniform_and_transformIN3c104HalfEfPNS_17CUDAGeneratorImplEZZZNS4_18exponential_kernelIS9_EEvRNS_18TensorIteratorBaseEdT_ENKUlvE_clEvENKUlvE1_clEvEUlfE_EEvSC_T1_T2_EUlP24curandStatePhilox4_32_10E0_ZNS1_27distribution_nullary_kernelIS7_f6float4S9_SL_SG_EEvSC_SI_RKT3_T4_EUlifE0_EEvlNS_15PhiloxCudaStateESH_SI_,(.L_x_310 - _ZN2at6native65_GLOBAL__N__c0d6c1cb_32_DistributionExponentialKernel_cu_5881736643distribution_elementwise_grid_stride_kernelIfLi4EZNS0_9templates4cuda21uniform_and_transformIN3c104HalfEfPNS_17CUDAGeneratorImplEZZZNS4_18exponential_kernelIS9_EEvRNS_18TensorIteratorBaseEdT_ENKUlvE_clEvENKUlvE1_clEvEUlfE_EEvSC_T1_T2_EUlP24curandStatePhilox4_32_10E0_ZNS1_27distribution_nullary_kernelIS7_f6float4S9_SL_SG_EEvSC_SI_RKT3_T4_EUlifE0_EEvlNS_15PhiloxCudaStateESH_SI_)
        .other          _ZN2at6native65_GLOBAL__N__c0d6c1cb_32_DistributionExponentialKernel_cu_5881736643distribution_elementwise_grid_stride_kernelIfLi4EZNS0_9templates4cuda21uniform_and_transformIN3c104HalfEfPNS_17CUDAGeneratorImplEZZZNS4_18exponential_kernelIS9_EEvRNS_18TensorIteratorBaseEdT_ENKUlvE_clEvENKUlvE1_clEvEUlfE_EEvSC_T1_T2_EUlP24curandStatePhilox4_32_10E0_ZNS1_27distribution_nullary_kernelIS7_f6float4S9_SL_SG_EEvSC_SI_RKT3_T4_EUlifE0_EEvlNS_15PhiloxCudaStateESH_SI_,@"STO_CUDA_ENTRY STV_DEFAULT"
_ZN2at6native65_GLOBAL__N__c0d6c1cb_32_DistributionExponentialKernel_cu_5881736643distribution_elementwise_grid_stride_kernelIfLi4EZNS0_9templates4cuda21uniform_and_transformIN3c104HalfEfPNS_17CUDAGeneratorImplEZZZNS4_18exponential_kernelIS9_EEvRNS_18TensorIteratorBaseEdT_ENKUlvE_clEvENKUlvE1_clEvEUlfE_EEvSC_T1_T2_EUlP24curandStatePhilox4_32_10E0_ZNS1_27distribution_nullary_kernelIS7_f6float4S9_SL_SG_EEvSC_SI_RKT3_T4_EUlifE0_EEvlNS_15PhiloxCudaStateESH_SI_:
        /* <DEDUP_REMOVED lines=114> */
.L_x_68:
[----:B------:R-:W-:-:S07]  /*0720*/  MOV R36, 0x740 ;  /* 0x0000074000247802 */ /* 0x000fce0000000f00 */
[----:B------:R-:W-:Y:S05]  /*0730*/  CALL.REL.NOINC `($__internal_4_$__cuda_sm20_div_s64) ;  /* 0x0000004c00bc7944 */ /* 0x000fea0003c00000 */
.L_x_69:
        /* <DEDUP_REMOVED lines=81> */
.L_x_92:
        /* <DEDUP_REMOVED lines=13> */
.L_x_71:
[----:B0-----:R-:W-:Y:S05]  /*0d20*/  BSYNC.RECONVERGENT B0 ;  /* 0x0000000000007941 */ /* 0x001fea0003800200 */
.L_x_70:
        /* <DEDUP_REMOVED lines=62> */
.L_x_72:
        /* <DEDUP_REMOVED lines=9> */
.L_x_73:
        /* <DEDUP_REMOVED lines=35> */
[----:B------:R-:W-:-:S05]  /*13d0*/  F2FP.F16.F32.PACK_AB R39, RZ, R39 ;  /* 0x00000027ff27723e */ /* 0x000fca00000000ff */
[----:B0-----:R0:W-:Y:S02]  /*13e0*/  STG.E.U16 desc[UR76][R28.64], R39 ;  /* 0x000000271c007986 */ /* 0x0011e4000c10154c */
.L_x_76:
[----:B------:R-:W-:Y:S05]  /*13f0*/  BSYNC.RECONVERGENT B0 ;  /* 0x0000000000007941 */ /* 0x000fea0003800200 */
.L_x_75:
        /* <DEDUP_REMOVED lines=9> */
[----:B------:R-:W-:-:S05]  /*1490*/  F2FP.F16.F32.PACK_AB R34, RZ, R34 ;  /* 0x00000022ff22723e */ /* 0x000fca00000000ff */
[----:B0-----:R1:W-:Y:S02]  /*14a0*/  STG.E.U16 desc[UR76][R28.64], R34 ;  /* 0x000000221c007986 */ /* 0x0013e4000c10154c */
.L_x_78:
[----:B------:R-:W-:Y:S05]  /*14b0*/  BSYNC.RECONVERGENT B0 ;  /* 0x0000000000007941 */ /* 0x000fea0003800200 */
.L_x_77:
        /* <DEDUP_REMOVED lines=9> */
[----:B------:R-:W-:-:S05]  /*1550*/  F2FP.F16.F32.PACK_AB R34, RZ, R34 ;  /* 0x00000022ff22723e */ /* 0x000fca00000000ff */
[----:B0-----:R2:W-:Y:S02]  /*1560*/  STG.E.U16 desc[UR76][R28.64], R34 ;  /* 0x000000221c007986 */ /* 0x0015e4000c10154c */
.L_x_80:
[----:B------:R-:W-:Y:S05]  /*1570*/  BSYNC.RECONVERGENT B0 ;  /* 0x0000000000007941 */ /* 0x000fea0003800200 */
.L_x_79:
        /* <DEDUP_REMOVED lines=8> */
[----:B------:R-:W-:-:S05]  /*1600*/  F2FP.F16.F32.PACK_AB R34, RZ, R34 ;  /* 0x00000022ff22723e */ /* 0x000fca00000000ff */
[----:B0-----:R3:W-:Y:S01]  /*1610*/  STG.E.U16 desc[UR76][R28.64], R34 ;  /* 0x000000221c007986 */ /* 0x0017e2000c10154c */
[----:B------:R-:W-:Y:S05]  /*1620*/  BRA `(.L_x_81) ;  /* 0x0000003c00d47947 */ /* 0x000fea0003800000 */
.L_x_74:
        /* <DEDUP_REMOVED lines=232> */
.L_x_84:
        /* <DEDUP_REMOVED lines=8> */
[----:B------:R-:W-:Y:S02]  /*2530*/  F2FP.F16.F32.PACK_AB R39, RZ, R29 ;  /* 0x0000001dff27723e */ /* 0x000fe400000000ff */
[----:B------:R-:W-:-:S05]  /*2540*/  IADD3.X R29, PT, PT, RZ, UR49, RZ, P0, !PT ;  /* 0x00000031ff1d7c10 */ /* 0x000fca00087fe4ff */
[----:B------:R0:W-:Y:S02]  /*2550*/  STG.E.U16 desc[UR76][R28.64], R39 ;  /* 0x000000271c007986 */ /* 0x0001e4000c10154c */
.L_x_83:
[----:B------:R-:W-:Y:S05]  /*2560*/  BSYNC.RECONVERGENT B0 ;  /* 0x0000000000007941 */ /* 0x000fea0003800200 */
.L_x_82:
        /* <DEDUP_REMOVED lines=245> */
.L_x_87:
        /* <DEDUP_REMOVED lines=8> */
[----:B------:R-:W-:Y:S02]  /*3540*/  F2FP.F16.F32.PACK_AB R34, RZ, R29 ;  /* 0x0000001dff22723e */ /* 0x000fe400000000ff */
[----:B------:R-:W-:-:S05]  /*3550*/  IADD3.X R29, PT, PT, RZ, UR49, RZ, P0, !PT ;  /* 0x00000031ff1d7c10 */ /* 0x000fca00087fe4ff */
[----:B------:R0:W-:Y:S02]  /*3560*/  STG.E.U16 desc[UR76][R28.64], R34 ;  /* 0x000000221c007986 */ /* 0x0001e4000c10154c */
.L_x_86:
[----:B------:R-:W-:Y:S05]  /*3570*/  BSYNC.RECONVERGENT B0 ;  /* 0x0000000000007941 */ /* 0x000fea0003800200 */
.L_x_85:
        /* <DEDUP_REMOVED lines=245> */
.L_x_90:
        /* <DEDUP_REMOVED lines=8> */
[----:B------:R-:W-:Y:S01]  /*4550*/  F2FP.F16.F32.PACK_AB R34, RZ, R29 ;  /* 0x0000001dff22723e */ /* 0x000fe200000000ff */
[----:B------:R-:W-:-:S05]  /*4560*/  IMAD.X R29, RZ, RZ, UR49, P0 ;  /* 0x00000031ff1d7e24 */ /* 0x000fca00080e06ff */
[----:B------:R0:W-:Y:S03]  /*4570*/  STG.E.U16 desc[UR76][R28.64], R34 ;  /* 0x000000221c007986 */ /* 0x0001e6000c10154c */
.L_x_89:
[----:B------:R-:W-:Y:S05]  /*4580*/  BSYNC.RECONVERGENT B0 ;  /* 0x0000000000007941 */ /* 0x000fea0003800200 */
.L_x_88:
        /* <DEDUP_REMOVED lines=244> */
.L_x_91:
        /* <DEDUP_REMOVED lines=11> */
.L_x_81:
        /* <DEDUP_REMOVED lines=11> */
        .weak           $__internal_4_$__cuda_sm20_div_s64
        .type           $__internal_4_$__cuda_sm20_div_s64,@function
        .size           $__internal_4_$__cuda_sm20_div_s64,(.L_x_310 - $__internal_4_$__cuda_sm20_div_s64)
$__internal_4_$__cuda_sm20_div_s64:
        /* <DEDUP_REMOVED lines=77> */
[----:B------:R-:W-:Y:S06]  /*5b00*/  RET.REL.NODEC R36 `(_ZN2at6native65_GLOBAL__N__c0d6c1cb_32_DistributionExponentialKernel_cu_5881736643distribution_elementwise_grid_stride_kernelIfLi4EZNS0_9templates4cuda21uniform_and_transformIN3c104HalfEfPNS_17CUDAGeneratorImplEZZZNS4_18exponential_kernelIS9_EEvRNS_18TensorIteratorBaseEdT_ENKUlvE_clEvENKUlvE1_clEvEUlfE_EEvSC_T1_T2_EUlP24curandStatePhilox4_32_10E0_ZNS1_27distribution_nullary_kernelIS7_f6float4S9_SL_SG_EEvSC_SI_RKT3_T4_EUlifE0_EEvlNS_15PhiloxCudaStateESH_SI_) ;  /* 0xffffffa4243c7950 */ /* 0x000fec0003c3ffff */
.L_x_93:
        /* <DEDUP_REMOVED lines=15> */
.L_x_310:


//--------------------- .text._ZN2at6native65_GLOBAL__N__c0d6c1cb_32_DistributionExponentialKernel_cu_5881736643distribution_elementwise_grid_stride_kernelIfLi4EZNS0_9templates4cuda21uniform_and_transformIN3c104HalfEfPNS_17CUDAGeneratorImplEZZZNS4_18exponential_kernelIS9_EEvRNS_18TensorIteratorBaseEdT_ENKUlvE_clEvENKUlvE1_clEvEUlfE_EEvSC_T1_T2_EUlP24curandStatePhilox4_32_10E0_ZNS1_27distribution_nullary_kernelIS7_f6float4S9_SL_SG_EEvSC_SI_RKT3_T4_EUlifE_EEvlNS_15PhiloxCudaStateESH_SI_ --------------------------
	.section	.text._ZN2at6native65_GLOBAL__N__c0d6c1cb_32_DistributionExponentialKernel_cu_5881736643distribution_elementwise_grid_stride_kernelIfLi4EZNS0_9templates4cuda21uniform_and_transformIN3c104HalfEfPNS_17CUDAGeneratorImplEZZZNS4_18exponential_kernelIS9_EEvRNS_18TensorIteratorBaseEdT_ENKUlvE_clEvENKUlvE1_clEvEUlfE_EEvSC_T1_T2_EUlP24curandStatePhilox4_32_10E0_ZNS1_27distribution_nullary_kernelIS7_f6float4S9_SL_SG_EEvSC_SI_RKT3_T4_EUlifE_EEvlNS_15PhiloxCudaStateESH_SI_,"ax",@progbits
	.align	128
.text._ZN2at6native65_GLOBAL__N__c0d6c1cb_32_DistributionExponentialKernel_cu_5881736643distribution_elementwise_grid_stride_kernelIfLi4EZNS0_9templates4cuda21uniform_and_transformIN3c104HalfEfPNS_17CUDAGeneratorImplEZZZNS4_18exponential_kernelIS9_EEvRNS_18TensorIteratorBaseEdT_ENKUlvE_clEvENKUlvE1_clEvEUlfE_EEvSC_T1_T2_EUlP24curandStatePhilox4_32_10E0_ZNS1_27distribution_nullary_kernelIS7_f6float4S9_SL_SG_EEvSC_SI_RKT3_T4_EUlifE_EEvlNS_15PhiloxCudaStateESH_SI_:
        .type           _ZN2at6native65_GLOBAL__N__c0d6c1cb_32_DistributionExponentialKernel_cu_5881736643distribution_elementwise_grid_stride_kernelIfLi4EZNS0_9templates4cuda21uniform_and_transformIN3c104HalfEfPNS_17CUDAGeneratorImplEZZZNS4_18exponential_kernelIS9_EEvRNS_18TensorIteratorBaseEdT_ENKUlvE_clEvENKUlvE1_clEvEUlfE_EEvSC_T1_T2_EUlP24curandStatePhilox4_32_10E0_ZNS1_27distribution_nullary_kernelIS7_f6float4S9_SL_SG_EEvSC_SI_RKT3_T4_EUlifE_EEvlNS_15PhiloxCudaStateESH_SI_,@function
        .size           _ZN2at6native65_GLOBAL__N__c0d6c1cb_32_DistributionExponentialKernel_cu_5881736643distribution_elementwise_grid_stride_kernelIfLi4EZNS0_9templates4cuda21uniform_and_transformIN3c104HalfEfPNS_17CUDAGeneratorImplEZZZNS4_18exponential_kernelIS9_EEvRNS_18TensorIteratorBaseEdT_ENKUlvE_clEvENKUlvE1_clEvEUlfE_EEvSC_T1_T2_EUlP24curandStatePhilox4_32_10E0_ZNS1_27distribution_nullary_kernelIS7_f6float4S9_SL_SG_EEvSC_SI_RKT3_T4_EUlifE_EEvlNS_15PhiloxCudaStateESH_SI_,(.L_x_312 - _ZN2at6native65_GLOBAL__N__c0d6c1cb_32_DistributionExponentialKernel_cu_5881736643distribution_elementwise_grid_stride_kernelIfLi4EZNS0_9templates4cuda21uniform_and_transformIN3c104HalfEfPNS_17CUDAGeneratorImplEZZZNS4_18exponential_kernelIS9_EEvRNS_18TensorIteratorBaseEdT_ENKUlvE_clEvENKUlvE1_clEvEUlfE_EEvSC_T1_T2_EUlP24curandStatePhilox4_32_10E0_ZNS1_27distribution_nullary_kernelIS7_f6float4S9_SL_SG_EEvSC_SI_RKT3_T4_EUlifE_EEvlNS_15PhiloxCudaStateESH_SI_)
        .other          _ZN2at6native65_GLOBAL__N__c0d6c1cb_32_DistributionExponentialKernel_cu_5881736643distribution_elementwise_grid_stride_kernelIfLi4EZNS0_9templates4cuda21uniform_and_transformIN3c104HalfEfPNS_17CUDAGeneratorImplEZZZNS4_18exponential_kernelIS9_EEvRNS_18TensorIteratorBaseEdT_ENKUlvE_clEvENKUlvE1_clEvEUlfE_EEvSC_T1_T2_EUlP24curandStatePhilox4_32_10E0_ZNS1_27distribution_nullary_kernelIS7_f6float4S9_SL_SG_EEvSC_SI_RKT3_T4_EUlifE_EEvlNS_15PhiloxCudaStateESH_SI_,@"STO_CUDA_ENTRY STV_DEFAULT"
_ZN2at6native65_GLOBAL__N__c0d6c1cb_32_DistributionExponentialKernel_cu_5881736643distribution_elementwise_grid_stride_kernelIfLi4EZNS0_9templates4cuda21uniform_and_transformIN3c104HalfEfPNS_17CUDAGeneratorImplEZZZNS4_18exponential_kernelIS9_EEvRNS_18TensorIteratorBaseEdT_ENKUlvE_clEvENKUlvE1_clEvEUlfE_EEvSC_T1_T2_EUlP24curandStatePhilox4_32_10E0_ZNS1_27distribution_nullary_kernelIS7_f6float4S9_SL_SG_EEvSC_SI_RKT3_T4_EUlifE_EEvlNS_15PhiloxCudaStateESH_SI_:
        /* <DEDUP_REMOVED lines=114> */
.L_x_94:
[----:B------:R-:W-:-:S07]  /*0720*/  MOV R32, 0x740 ;  /* 0x0000074000207802 */ /* 0x000fce0000000f00 */
[----:B------:R-:W-:Y:S05]  /*0730*/  CALL.REL.NOINC `($__internal_5_$__cuda_sm20_div_s64) ;  /* 0x0000000800e07944 */ /* 0x000fea0003c00000 */
.L_x_95:
        /* <DEDUP_REMOVED lines=18> */
.L_x_107:
        /* <DEDUP_REMOVED lines=13> */
.L_x_97:
[----:B-1234-:R-:W-:Y:S05]  /*0930*/  BSYNC.RECONVERGENT B0 ;  /* 0x0000000000007941 */ /* 0x01efea0003800200 */
.L_x_96:
        /* <DEDUP_REMOVED lines=51> */
.L_x_98:
        /* <DEDUP_REMOVED lines=9> */
.L_x_99:
        /* <DEDUP_REMOVED lines=29> */
[----:B------:R-:W-:Y:S02]  /*0ed0*/  F2FP.F16.F32.PACK_AB R44, RZ, R29 ;  /* 0x0000001dff2c723e */ /* 0x000fe400000000ff */
[----:B------:R-:W-:-:S05]  /*0ee0*/  LEA.HI.X.SX32 R29, R48, UR9, 0x1, P2 ;  /* 0x00000009301d7c11 */ /* 0x000fca00090f0eff */
[----:B------:R0:W-:Y:S02]  /*0ef0*/  STG.E.U16 desc[UR6][R28.64], R44 ;  /* 0x0000002c1c007986 */ /* 0x0001e4000c101506 */
.L_x_101:
[----:B------:R-:W-:Y:S05]  /*0f00*/  BSYNC.RECONVERGENT B0 ;  /* 0x0000000000007941 */ /* 0x000fea0003800200 */
.L_x_100:
        /* <DEDUP_REMOVED lines=13> */
[----:B------:R-:W-:Y:S02]  /*0fe0*/  F2FP.F16.F32.PACK_AB R44, RZ, R29 ;  /* 0x0000001dff2c723e */ /* 0x000fe400000000ff */
[----:B------:R-:W-:-:S05]  /*0ff0*/  IADD3.X R29, PT, PT, R48, UR9, RZ, P0, !PT ;  /* 0x00000009301d7c10 */ /* 0x000fca00087fe4ff */
[----:B------:R1:W-:Y:S02]  /*1000*/  STG.E.U16 desc[UR6][R28.64], R44 ;  /* 0x0000002c1c007986 */ /* 0x0003e4000c101506 */
.L_x_103:
[----:B------:R-:W-:Y:S05]  /*1010*/  BSYNC.RECONVERGENT B0 ;  /* 0x0000000000007941 */ /* 0x000fea0003800200 */
.L_x_102:
        /* <DEDUP_REMOVED lines=13> */
[----:B------:R-:W-:Y:S02]  /*10f0*/  F2FP.F16.F32.PACK_AB R43, RZ, R29 ;  /* 0x0000001dff2b723e */ /* 0x000fe400000000ff */
[----:B------:R-:W-:-:S05]  /*1100*/  IADD3.X R29, PT, PT, R44, UR9, RZ, P0, !PT ;  /* 0x000000092c1d7c10 */ /* 0x000fca00087fe4ff */
[----:B------:R2:W-:Y:S02]  /*1110*/  STG.E.U16 desc[UR6][R28.64], R43 ;  /* 0x0000002b1c007986 */ /* 0x0005e4000c101506 */
.L_x_105:
[----:B------:R-:W-:Y:S05]  /*1120*/  BSYNC.RECONVERGENT B0 ;  /* 0x0000000000007941 */ /* 0x000fea0003800200 */
.L_x_104:
        /* <DEDUP_REMOVED lines=14> */
.L_x_106:
        /* <DEDUP_REMOVED lines=11> */
        .weak           $__internal_5_$__cuda_sm20_div_s64
        .type           $__internal_5_$__cuda_sm20_div_s64,@function
        .size           $__internal_5_$__cuda_sm20_div_s64,(.L_x_312 - $__internal_5_$__cuda_sm20_div_s64)
$__internal_5_$__cuda_sm20_div_s64:
        /* <DEDUP_REMOVED lines=77> */
[----:B------:R-:W-:Y:S06]  /*1790*/  RET.REL.NODEC R32 `(_ZN2at6native65_GLOBAL__N__c0d6c1cb_32_DistributionExponentialKernel_cu_5881736643distribution_elementwise_grid_stride_kernelIfLi4EZNS0_9templates4cuda21uniform_and_transformIN3c104HalfEfPNS_17CUDAGeneratorImplEZZZNS4_18exponential_kernelIS9_EEvRNS_18TensorIteratorBaseEdT_ENKUlvE_clEvENKUlvE1_clEvEUlfE_EEvSC_T1_T2_EUlP24curandStatePhilox4_32_10E0_ZNS1_27distribution_nullary_kernelIS7_f6float4S9_SL_SG_EEvSC_SI_RKT3_T4_EUlifE_EEvlNS_15PhiloxCudaStateESH_SI_) ;  /* 0xffffffe820187950 */ /* 0x000fec0003c3ffff */
.L_x_108:
        /* <DEDUP_REMOVED lines=14> */
.L_x_312:


//--------------------- .text._ZN2at6native65_GLOBAL__N__c0d6c1cb_32_DistributionExponentialKernel_cu_5881736643distribution_elementwise_grid_stride_kernelIfLi4EZNS0_9templates4cuda21uniform_and_transformIN3c104HalfEfPNS_17CUDAGeneratorImplEZZZNS4_18exponential_kernelIS9_EEvRNS_18TensorIteratorBaseEdT_ENKUlvE_clEvENKUlvE1_clEvEUlfE_EEvSC_T1_T2_EUlP24curandStatePhilox4_32_10E_ZNS1_27distribution_nullary_kernelIS7_f7double2S9_SL_SG_EEvSC_SI_RKT3_T4_EUlifE0_EEvlNS_15PhiloxCudaStateESH_SI_ --------------------------
	.section	.text._ZN2at6native65_GLOBAL__N__c0d6c1cb_32_DistributionExponentialKernel_cu_5881736643distribution_elementwise_grid_stride_kernelIfLi4EZNS0_9templates4cuda21uniform_and_transformIN3c104HalfEfPNS_17CUDAGeneratorImplEZZZNS4_18exponential_kernelIS9_EEvRNS_18TensorIteratorBaseEdT_ENKUlvE_clEvENKUlvE1_clEvEUlfE_EEvSC_T1_T2_EUlP24curandStatePhilox4_32_10E_ZNS1_27distribution_nullary_kernelIS7_f7double2S9_SL_SG_EEvSC_SI_RKT3_T4_EUlifE0_EEvlNS_15PhiloxCudaStateESH_SI_,"ax",@progbits
	.align	128
.text._ZN2at6native65_GLOBAL__N__c0d6c1cb_32_DistributionExponentialKernel_cu_5881736643distribution_elementwise_grid_stride_kernelIfLi4EZNS0_9templates4cuda21uniform_and_transformIN3c104HalfEfPNS_17CUDAGeneratorImplEZZZNS4_18exponential_kernelIS9_EEvRNS_18TensorIteratorBaseEdT_ENKUlvE_clEvENKUlvE1_clEvEUlfE_EEvSC_T1_T2_EUlP24curandStatePhilox4_32_10E_ZNS1_27distribution_nullary_kernelIS7_f7double2S9_SL_SG_EEvSC_SI_RKT3_T4_EUlifE0_EEvlNS_15PhiloxCudaStateESH_SI_:
        .type           _ZN2at6native65_GLOBAL__N__c0d6c1cb_32_DistributionExponentialKernel_cu_5881736643distribution_elementwise_grid_stride_kernelIfLi4EZNS0_9templates4cuda21uniform_and_transformIN3c104HalfEfPNS_17CUDAGeneratorImplEZZZNS4_18exponential_kernelIS9_EEvRNS_18TensorIteratorBaseEdT_ENKUlvE_clEvENKUlvE1_clEvEUlfE_EEvSC_T1_T2_EUlP24curandStatePhilox4_32_10E_ZNS1_27distribution_nullary_kernelIS7_f7double2S9_SL_SG_EEvSC_SI_RKT3_T4_EUlifE0_EEvlNS_15PhiloxCudaStateESH_SI_,@function
        .size           _ZN2at6native65_GLOBAL__N__c0d6c1cb_32_DistributionExponentialKernel_cu_5881736643distribution_elementwise_grid_stride_kernelIfLi4EZNS0_9templates4cuda21uniform_and_transformIN3c104HalfEfPNS_17CUDAGeneratorImplEZZZNS4_18exponential_kernelIS9_EEvRNS_18TensorIteratorBaseEdT_ENKUlvE_clEvENKUlvE1_clEvEUlfE_EEvSC_T1_T2_EUlP24curandStatePhilox4_32_10E_ZNS1_27distribution_nullary_kernelIS7_f7double2S9_SL_SG_EEvSC_SI_RKT3_T4_EUlifE0_EEvlNS_15PhiloxCudaStateESH_SI_,(.L_x_314 - _ZN2at6native65_GLOBAL__N__c0d6c1cb_32_DistributionExponentialKernel_cu_5881736643distribution_elementwise_grid_stride_kernelIfLi4EZNS0_9templates4cuda21uniform_and_transformIN3c104HalfEfPNS_17CUDAGeneratorImplEZZZNS4_18exponential_kernelIS9_EEvRNS_18TensorIteratorBaseEdT_ENKUlvE_clEvENKUlvE1_clEvEUlfE_EEvSC_T1_T2_EUlP24curandStatePhilox4_32_10E_ZNS1_27distribution_nullary_kernelIS7_f7double2S9_SL_SG_EEvSC_SI_RKT3_T4_EUlifE0_EEvlNS_15PhiloxCudaStateESH_SI_)
        .other          _ZN2at6native65_GLOBAL__N__c0d6c1cb_32_DistributionExponentialKernel_cu_5881736643distribution_elementwise_grid_stride_kernelIfLi4EZNS0_9templates4cuda21uniform_and_transformIN3c104HalfEfPNS_17CUDAGeneratorImplEZZZNS4_18exponential_kernelIS9_EEvRNS_18TensorIteratorBaseEdT_ENKUlvE_clEvENKUlvE1_clEvEUlfE_EEvSC_T1_T2_EUlP24curandStatePhilox4_32_10E_ZNS1_27distribution_nullary_kernelIS7_f7double2S9_SL_SG_EEvSC_SI_RKT3_T4_EUlifE0_EEvlNS_15PhiloxCudaStateESH_SI_,@"STO_CUDA_ENTRY STV_DEFAULT"
_ZN2at6native65_GLOBAL__N__c0d6c1cb_32_DistributionExponentialKernel_cu_5881736643distribution_elementwise_grid_stride_kernelIfLi4EZNS0_9templates4cuda21uniform_and_transformIN3c104HalfEfPNS_17CUDAGeneratorImplEZZZNS4_18exponential_kernelIS9_EEvRNS_18TensorIteratorBaseEdT_ENKUlvE_clEvENKUlvE1_clEvEUlfE_EEvSC_T1_T2_EUlP24curandStatePhilox4_32_10E_ZNS1_27distribution_nullary_kernelIS7_f7double2S9_SL_SG_EEvSC_SI_RKT3_T4_EUlifE0_EEvlNS_15PhiloxCudaStateESH_SI_:
        /* <DEDUP_REMOVED lines=114> */
.L_x_109:
[----:B------:R-:W-:-:S07]  /*0720*/  MOV R25, 0x740 ;  /* 0x0000074000197802 */ /* 0x000fce0000000f00 */
[----:B------:R-:W-:Y:S05]  /*0730*/  CALL.REL.NOINC `($__internal_6_$__cuda_sm20_div_s64) ;  /* 0x0000002c00a07944 */ /* 0x000fea0003c00000 */
.L_x_110:
        /* <DEDUP_REMOVED lines=79> */
.L_x_123:
        /* <DEDUP_REMOVED lines=13> */
.L_x_112:
[----:B0-----:R-:W-:Y:S05]  /*0d00*/  BSYNC.RECONVERGENT B0 ;  /* 0x0000000000007941 */ /* 0x001fea0003800200 */
.L_x_111:
        /* <DEDUP_REMOVED lines=55> */
.L_x_113:
        /* <DEDUP_REMOVED lines=9> */
.L_x_114:
        /* <DEDUP_REMOVED lines=49> */
[----:B------:R-:W-:-:S05]  /*1420*/  F2FP.F16.F32.PACK_AB R42, RZ, R42 ;  /* 0x0000002aff2a723e */ /* 0x000fca00000000ff */
[----:B-1----:R0:W-:Y:S02]  /*1430*/  STG.E.U16 desc[UR74][R24.64], R42 ;  /* 0x0000002a18007986 */ /* 0x0021e4000c10154a */
.L_x_117:
[----:B------:R-:W-:Y:S05]  /*1440*/  BSYNC.RECONVERGENT B0 ;  /* 0x0000000000007941 */ /* 0x000fea0003800200 */
.L_x_116:
        /* <DEDUP_REMOVED lines=17> */
[----:B------:R-:W-:-:S05]  /*1560*/  F2FP.F16.F32.PACK_AB R42, RZ, R42 ;  /* 0x0000002aff2a723e */ /* 0x000fca00000000ff */
[----:B0-----:R1:W-:Y:S01]  /*1570*/  STG.E.U16 desc[UR74][R24.64], R42 ;  /* 0x0000002a18007986 */ /* 0x0013e2000c10154a */
[----:B------:R-:W-:Y:S05]  /*1580*/  BRA `(.L_x_118) ;  /* 0x0000001c00ec7947 */ /* 0x000fea0003800000 */
.L_x_115:
        /* <DEDUP_REMOVED lines=242> */
.L_x_121:
        /* <DEDUP_REMOVED lines=11> */
.L_x_120:
[----:B------:R-:W-:Y:S05]  /*2560*/  BSYNC.RECONVERGENT B0 ;  /* 0x0000000000007941 */ /* 0x000fea0003800200 */
.L_x_119:
        /* <DEDUP_REMOVED lines=242> */
.L_x_122:
        /* <DEDUP_REMOVED lines=9> */
[----:B------:R-:W-:-:S05]  /*3520*/  F2FP.F16.F32.PACK_AB R24, RZ, R24 ;  /* 0x00000018ff18723e */ /* 0x000fca00000000ff */
[----:B------:R0:W-:Y:S02]  /*3530*/  STG.E.U16 desc[UR74][R26.64], R24 ;  /* 0x000000181a007986 */ /* 0x0001e4000c10154a */
.L_x_118:
        /* <DEDUP_REMOVED lines=8> */
        .weak           $__internal_6_$__cuda_sm20_div_s64
        .type           $__internal_6_$__cuda_sm20_div_s64,@function
        .size           $__internal_6_$__cuda_sm20_div_s64,(.L_x_314 - $__internal_6_$__cuda_sm20_div_s64)
$__internal_6_$__cuda_sm20_div_s64:
        /* <DEDUP_REMOVED lines=78> */
[----:B------:R-:W-:Y:S06]  /*3aa0*/  RET.REL.NODEC R20 `(_ZN2at6native65_GLOBAL__N__c0d6c1cb_32_DistributionExponentialKernel_cu_5881736643distribution_elementwise_grid_stride_kernelIfLi4EZNS0_9templates4cuda21uniform_and_transformIN3c104HalfEfPNS_17CUDAGeneratorImplEZZZNS4_18exponential_kernelIS9_EEvRNS_18TensorIteratorBaseEdT_ENKUlvE_clEvENKUlvE1_clEvEUlfE_EEvSC_T1_T2_EUlP24curandStatePhilox4_32_10E_ZNS1_27distribution_nullary_kernelIS7_f7double2S9_SL_SG_EEvSC_SI_RKT3_T4_EUlifE0_EEvlNS_15PhiloxCudaStateESH_SI_) ;  /* 0xffffffc414547950 */ /* 0x000fec0003c3ffff */
.L_x_124:
        /* <DEDUP_REMOVED lines=13> */
.L_x_314:


//--------------------- .text._ZN2at6native65_GLOBAL__N__c0d6c1cb_32_DistributionExponentialKernel_cu_5881736643distribution_elementwise_grid_stride_kernelIfLi4EZNS0_9templates4cuda21uniform_and_transformIN3c104HalfEfPNS_17CUDAGeneratorImplEZZZNS4_18exponential_kernelIS9_EEvRNS_18TensorIteratorBaseEdT_ENKUlvE_clEvENKUlvE1_clEvEUlfE_EEvSC_T1_T2_EUlP24curandStatePhilox4_32_10E_ZNS1_27distribution_nullary_kernelIS7_f7double2S9_SL_SG_EEvSC_SI_RKT3_T4_EUlifE_EEvlNS_15PhiloxCudaStateESH_SI_ --------------------------
	.section	.text._ZN2at6native65_GLOBAL__N__c0d6c1cb_32_DistributionExponentialKernel_cu_5881736643distribution_elementwise_grid_stride_kernelIfLi4EZNS0_9templates4cuda21uniform_and_transformIN3c104HalfEfPNS_17CUDAGeneratorImplEZZZNS4_18exponential_kernelIS9_EEvRNS_18TensorIteratorBaseEdT_ENKUlvE_clEvENKUlvE1_clEvEUlfE_EEvSC_T1_T2_EUlP24curandStatePhilox4_32_10E_ZNS1_27distribution_nullary_kernelIS7_f7double2S9_SL_SG_EEvSC_SI_RKT3_T4_EUlifE_EEvlNS_15PhiloxCudaStateESH_SI_,"ax",@progbits
	.align	128
.text._ZN2at6native65_GLOBAL__N__c0d6c1cb_32_DistributionExponentialKernel_cu_5881736643distribution_elementwise_grid_stride_kernelIfLi4EZNS0_9templates4cuda21uniform_and_transformIN3c104HalfEfPNS_17CUDAGeneratorImplEZZZNS4_18exponential_kernelIS9_EEvRNS_18TensorIteratorBaseEdT_ENKUlvE_clEvENKUlvE1_clEvEUlfE_EEvSC_T1_T2_EUlP24curandStatePhilox4_32_10E_ZNS1_27distribution_nullary_kernelIS7_f7double2S9_SL_SG_EEvSC_SI_RKT3_T4_EUlifE_EEvlNS_15PhiloxCudaStateESH_SI_:
        .type           _ZN2at6native65_GLOBAL__N__c0d6c1cb_32_DistributionExponentialKernel_cu_5881736643distribution_elementwise_grid_stride_kernelIfLi4EZNS0_9templates4cuda21uniform_and_transformIN3c104HalfEfPNS_17CUDAGeneratorImplEZZZNS4_18exponential_kernelIS9_EEvRNS_18TensorIteratorBaseEdT_ENKUlvE_clEvENKUlvE1_clEvEUlfE_EEvSC_T1_T2_EUlP24curandStatePhilox4_32_10E_ZNS1_27distribution_nullary_kernelIS7_f7double2S9_SL_SG_EEvSC_SI_RKT3_T4_EUlifE_EEvlNS_15PhiloxCudaStateESH_SI_,@function
        .size           _ZN2at6native65_GLOBAL__N__c0d6c1cb_32_DistributionExponentialKernel_cu_5881736643distribution_elementwise_grid_stride_kernelIfLi4EZNS0_9templates4cuda21uniform_and_transformIN3c104HalfEfPNS_17CUDAGeneratorImplEZZZNS4_18exponential_kernelIS9_EEvRNS_18TensorIteratorBaseEdT_ENKUlvE_clEvENKUlvE1_clEvEUlfE_EEvSC_T1_T2_EUlP24curandStatePhilox4_32_10E_ZNS1_27distribution_nullary_kernelIS7_f7double2S9_SL_SG_EEvSC_SI_RKT3_T4_EUlifE_EEvlNS_15PhiloxCudaStateESH_SI_,(.L_x_316 - _ZN2at6native65_GLOBAL__N__c0d6c1cb_32_DistributionExponentialKernel_cu_5881736643distribution_elementwise_grid_stride_kernelIfLi4EZNS0_9templates4cuda21uniform_and_transformIN3c104HalfEfPNS_17CUDAGeneratorImplEZZZNS4_18exponential_kernelIS9_EEvRNS_18TensorIteratorBaseEdT_ENKUlvE_clEvENKUlvE1_clEvEUlfE_EEvSC_T1_T2_EUlP24curandStatePhilox4_32_10E_ZNS1_27distribution_nullary_kernelIS7_f7double2S9_SL_SG_EEvSC_SI_RKT3_T4_EUlifE_EEvlNS_15PhiloxCudaStateESH_SI_)
        .other          _ZN2at6native65_GLOBAL__N__c0d6c1cb_32_DistributionExponentialKernel_cu_5881736643distribution_elementwise_grid_stride_kernelIfLi4EZNS0_9templates4cuda21uniform_and_transformIN3c104HalfEfPNS_17CUDAGeneratorImplEZZZNS4_18exponential_kernelIS9_EEvRNS_18TensorIteratorBaseEdT_ENKUlvE_clEvENKUlvE1_clEvEUlfE_EEvSC_T1_T2_EUlP24curandStatePhilox4_32_10E_ZNS1_27distribution_nullary_kernelIS7_f7double2S9_SL_SG_EEvSC_SI_RKT3_T4_EUlifE_EEvlNS_15PhiloxCudaStateESH_SI_,@"STO_CUDA_ENTRY STV_DEFAULT"
_ZN2at6native65_GLOBAL__N__c0d6c1cb_32_DistributionExponentialKernel_cu_5881736643distribution_elementwise_grid_stride_kernelIfLi4EZNS0_9templates4cuda21uniform_and_transformIN3c104HalfEfPNS_17CUDAGeneratorImplEZZZNS4_18exponential_kernelIS9_EEvRNS_18TensorIteratorBaseEdT_ENKUlvE_clEvENKUlvE1_clEvEUlfE_EEvSC_T1_T2_EUlP24curandStatePhilox4_32_10E_ZNS1_27distribution_nullary_kernelIS7_f7double2S9_SL_SG_EEvSC_SI_RKT3_T4_EUlifE_EEvlNS_15PhiloxCudaStateESH_SI_:
        /* <DEDUP_REMOVED lines=112> */
.L_x_125:
[----:B------:R-:W-:-:S07]  /*0700*/  MOV R30, 0x720 ;  /* 0x00000720001e7802 */ /* 0x000fce0000000f00 */
[----:B------:R-:W-:Y:S05]  /*0710*/  CALL.REL.NOINC `($__internal_7_$__cuda_sm20_div_s64) ;  /* 0x0000000800c47944 */ /* 0x000fea0003c00000 */
.L_x_126:
        /* <DEDUP_REMOVED lines=18> */
.L_x_134:
        /* <DEDUP_REMOVED lines=13> */
.L_x_128:
[----:B-1234-:R-:W-:Y:S05]  /*0910*/  BSYNC.RECONVERGENT B0 ;  /* 0x0000000000007941 */ /* 0x01efea0003800200 */
.L_x_127:
        /* <DEDUP_REMOVED lines=51> */
.L_x_129:
        /* <DEDUP_REMOVED lines=9> */
.L_x_130:
        /* <DEDUP_REMOVED lines=42> */
[----:B------:R-:W-:-:S05]  /*0f80*/  F2FP.F16.F32.PACK_AB R51, RZ, R51 ;  /* 0x00000033ff33723e */ /* 0x000fca00000000ff */
[----:B------:R0:W-:Y:S02]  /*0f90*/  STG.E.U16 desc[UR6][R32.64], R51 ;  /* 0x0000003320007986 */ /* 0x0001e4000c101506 */
.L_x_132:
[----:B------:R-:W-:Y:S05]  /*0fa0*/  BSYNC.RECONVERGENT B0 ;  /* 0x0000000000007941 */ /* 0x000fea0003800200 */
.L_x_131:
        /* <DEDUP_REMOVED lines=26> */
[----:B------:R-:W-:Y:S02]  /*1150*/  F2FP.F16.F32.PACK_AB R30, RZ, R29 ;  /* 0x0000001dff1e723e */ /* 0x000fe400000000ff */
[----:B------:R-:W-:-:S05]  /*1160*/  IADD3.X R29, PT, PT, R33, UR11, RZ, P0, !PT ;  /* 0x0000000b211d7c10 */ /* 0x000fca00087fe4ff */
[----:B------:R1:W-:Y:S02]  /*1170*/  STG.E.U16 desc[UR6][R28.64], R30 ;  /* 0x0000001e1c007986 */ /* 0x0003e4000c101506 */
.L_x_133:
        /* <DEDUP_REMOVED lines=11> */
        .weak           $__internal_7_$__cuda_sm20_div_s64
        .type           $__internal_7_$__cuda_sm20_div_s64,@function
        .size           $__internal_7_$__cuda_sm20_div_s64,(.L_x_316 - $__internal_7_$__cuda_sm20_div_s64)
$__internal_7_$__cuda_sm20_div_s64:
        /* <DEDUP_REMOVED lines=77> */
[----:B------:R-:W-:Y:S06]  /*1700*/  RET.REL.NODEC R30 `(_ZN2at6native65_GLOBAL__N__c0d6c1cb_32_DistributionExponentialKernel_cu_5881736643distribution_elementwise_grid_stride_kernelIfLi4EZNS0_9templates4cuda21uniform_and_transformIN3c104HalfEfPNS_17CUDAGeneratorImplEZZZNS4_18exponential_kernelIS9_EEvRNS_18TensorIteratorBaseEdT_ENKUlvE_clEvENKUlvE1_clEvEUlfE_EEvSC_T1_T2_EUlP24curandStatePhilox4_32_10E_ZNS1_27distribution_nullary_kernelIS7_f7double2S9_SL_SG_EEvSC_SI_RKT3_T4_EUlifE_EEvlNS_15PhiloxCudaStateESH_SI_) ;  /* 0xffffffe81e3c7950 */ /* 0x000fec0003c3ffff */
.L_x_135:
        /* <DEDUP_REMOVED lines=15> */
.L_x_316:


//--------------------- .text._ZN2at6native65_GLOBAL__N__c0d6c1cb_32_DistributionExponentialKernel_cu_5881736643distribution_elementwise_grid_stride_kernelIfLi4EZNS0_9templates4cuda21uniform_and_transformIffPNS_17CUDAGeneratorImplEZZZNS4_18exponential_kernelIS7_EEvRNS_18TensorIteratorBaseEdT_ENKUlvE_clEvENKUlvE0_clEvEUlfE_EEvSA_T1_T2_EUlP24curandStatePhilox4_32_10E0_ZNS1_27distribution_nullary_kernelIff6float4S7_SJ_SE_EEvSA_SG_RKT3_T4_EUlifE0_EEvlNS_15PhiloxCudaStateESF_SG_ --------------------------
	.section	.text._ZN2at6native65_GLOBAL__N__c0d6c1cb_32_DistributionExponentialKernel_cu_5881736643distribution_elementwise_grid_stride_kernelIfLi4EZNS0_9templates4cuda21uniform_and_transformIffPNS_17CUDAGeneratorImplEZZZNS4_18exponential_kernelIS7_EEvRNS_18TensorIteratorBaseEdT_ENKUlvE_clEvENKUlvE0_clEvEUlfE_EEvSA_T1_T2_EUlP24curandStatePhilox4_32_10E0_ZNS1_27distribution_nullary_kernelIff6float4S7_SJ_SE_EEvSA_SG_RKT3_T4_EUlifE0_EEvlNS_15PhiloxCudaStateESF_SG_,"ax",@progbits
	.align	128
.text._ZN2at6native65_GLOBAL__N__c0d6c1cb_32_DistributionExponentialKernel_cu_5881736643distribution_elementwise_grid_stride_kernelIfLi4EZNS0_9templates4cuda21uniform_and_transformIffPNS_17CUDAGeneratorImplEZZZNS4_18exponential_kernelIS7_EEvRNS_18TensorIteratorBaseEdT_ENKUlvE_clEvENKUlvE0_clEvEUlfE_EEvSA_T1_T2_EUlP24curandStatePhilox4_32_10E0_ZNS1_27distribution_nullary_kernelIff6float4S7_SJ_SE_EEvSA_SG_RKT3_T4_EUlifE0_EEvlNS_15PhiloxCudaStateESF_SG_:
        .type           _ZN2at6native65_GLOBAL__N__c0d6c1cb_32_DistributionExponentialKernel_cu_5881736643distribution_elementwise_grid_stride_kernelIfLi4EZNS0_9templates4cuda21uniform_and_transformIffPNS_17CUDAGeneratorImplEZZZNS4_18exponential_kernelIS7_EEvRNS_18TensorIteratorBaseEdT_ENKUlvE_clEvENKUlvE0_clEvEUlfE_EEvSA_T1_T2_EUlP24curandStatePhilox4_32_10E0_ZNS1_27distribution_nullary_kernelIff6float4S7_SJ_SE_EEvSA_SG_RKT3_T4_EUlifE0_EEvlNS_15PhiloxCudaStateESF_SG_,@function
        .size           _ZN2at6native65_GLOBAL__N__c0d6c1cb_32_DistributionExponentialKernel_cu_5881736643distribution_elementwise_grid_stride_kernelIfLi4EZNS0_9templates4cuda21uniform_and_transformIffPNS_17CUDAGeneratorImplEZZZNS4_18exponential_kernelIS7_EEvRNS_18TensorIteratorBaseEdT_ENKUlvE_clEvENKUlvE0_clEvEUlfE_EEvSA_T1_T2_EUlP24curandStatePhilox4_32_10E0_ZNS1_27distribution_nullary_kernelIff6float4S7_SJ_SE_EEvSA_SG_RKT3_T4_EUlifE0_EEvlNS_15PhiloxCudaStateESF_SG_,(.L_x_318 - _ZN2at6native65_GLOBAL__N__c0d6c1cb_32_DistributionExponentialKernel_cu_5881736643distribution_elementwise_grid_stride_kernelIfLi4EZNS0_9templates4cuda21uniform_and_transformIffPNS_17CUDAGeneratorImplEZZZNS4_18exponential_kernelIS7_EEvRNS_18TensorIteratorBaseEdT_ENKUlvE_clEvENKUlvE0_clEvEUlfE_EEvSA_T1_T2_EUlP24curandStatePhilox4_32_10E0_ZNS1_27distribution_nullary_kernelIff6float4S7_SJ_SE_EEvSA_SG_RKT3_T4_EUlifE0_EEvlNS_15PhiloxCudaStateESF_SG_)
        .other          _ZN2at6native65_GLOBAL__N__c0d6c1cb_32_DistributionExponentialKernel_cu_5881736643distribution_elementwise_grid_stride_kernelIfLi4EZNS0_9templates4cuda21uniform_and_transformIffPNS_17CUDAGeneratorImplEZZZNS4_18exponential_kernelIS7_EEvRNS_18TensorIteratorBaseEdT_ENKUlvE_clEvENKUlvE0_clEvEUlfE_EEvSA_T1_T2_EUlP24curandStatePhilox4_32_10E0_ZNS1_27distribution_nullary_kernelIff6float4S7_SJ_SE_EEvSA_SG_RKT3_T4_EUlifE0_EEvlNS_15PhiloxCudaStateESF_SG_,@"STO_CUDA_ENTRY STV_DEFAULT"
_ZN2at6native65_GLOBAL__N__c0d6c1cb_32_DistributionExponentialKernel_cu_5881736643distribution_elementwise_grid_stride_kernelIfLi4EZNS0_9templates4cuda21uniform_and_transformIffPNS_17CUDAGeneratorImplEZZZNS4_18exponential_kernelIS7_EEvRNS_18TensorIteratorBaseEdT_ENKUlvE_clEvENKUlvE0_clEvEUlfE_EEvSA_T1_T2_EUlP24curandStatePhilox4_32_10E0_ZNS1_27distribution_nullary_kernelIff6float4S7_SJ_SE_EEvSA_SG_RKT3_T4_EUlifE0_EEvlNS_15PhiloxCudaStateESF_SG_:
        /* <DEDUP_REMOVED lines=114> */
.L_x_136:
[----:B------:R-:W-:-:S07]  /*0720*/  MOV R36, 0x740 ;  /* 0x0000074000247802 */ /* 0x000fce0000000f00 */
[----:B------:R-:W-:Y:S05]  /*0730*/  CALL.REL.NOINC `($__internal_8_$__cuda_sm20_div_s64) ;  /* 0x0000004c009c7944 */ /* 0x000fea0003c00000 */
.L_x_137:
        /* <DEDUP_REMOVED lines=81> */
.L_x_160:
        /* <DEDUP_REMOVED lines=13> */
.L_x_139:
[----:B0-----:R-:W-:Y:S05]  /*0d20*/  BSYNC.RECONVERGENT B0 ;  /* 0x0000000000007941 */ /* 0x001fea0003800200 */
.L_x_138:
        /* <DEDUP_REMOVED lines=62> */
.L_x_140:
        /* <DEDUP_REMOVED lines=9> */
.L_x_141:
        /* <DEDUP_REMOVED lines=29> */
[----:B------:R-:W0:Y:S01]  /*1370*/  LDC.64 R28, c[0x0][0x540] ;  /* 0x00015000ff1c7b82 */ /* 0x000e220000000a00 */
[----:B------:R-:W-:Y:S01]  /*1380*/  MUFU.RCP R40, UR72 ;  /* 0x0000004800287d08 */ /* 0x000fe20008001000 */
[----:B------:R-:W-:-:S10]  /*1390*/  IMAD.MOV.U32 R39, RZ, RZ, -0x4c800000 ;  /* 0xb3800000ff277424 */ /* 0x000fd400078e00ff */
[----:B------:R-:W1:Y:S02]  /*13a0*/  @!P2 MUFU.LG2 R34, R34 ;  /* 0x000000220022a308 */ /* 0x000e640000000c00 */
[----:B-1----:R-:W-:-:S04]  /*13b0*/  @!P2 FMUL.FTZ R39, R34, 0.69314718246459960938 ;  /* 0x3f3172182227a820 */ /* 0x002fc80000410000 */
[----:B------:R-:W-:-:S05]  /*13c0*/  FMUL.FTZ R39, R40, -R39 ;  /* 0x8000002728277220 */ /* 0x000fca0000410000 */
[----:B0-----:R0:W-:Y:S02]  /*13d0*/  STG.E desc[UR76][R28.64], R39 ;  /* 0x000000271c007986 */ /* 0x0011e4000c10194c */
.L_x_144:
[----:B------:R-:W-:Y:S05]  /*13e0*/  BSYNC.RECONVERGENT B0 ;  /* 0x0000000000007941 */ /* 0x000fea0003800200 */
.L_x_143:
[----:B------:R-:W-:Y:S04]  /*13f0*/  BSSY.RECONVERGENT B0, `(.L_x_145) ;  /* 0x000000a000007945 */ /* 0x000fe80003800200 */
[----:B------:R-:W-:Y:S05]  /*1400*/  @P0 BRA `(.L_x_146) ;  /* 0x0000000000200947 */ /* 0x000fea0003800000 */
[----:B------:R-:W-:Y:S01]  /*1410*/  FSETP.GE.FTZ.AND P0, PT, R36, 0.99999994039535522461, PT ;  /* 0x3f7fffff2400780b */ /* 0x000fe20003f16000 */
[----:B0-----:R-:W0:Y:S01]  /*1420*/  LDC.64 R28, c[0x0][0x540] ;  /* 0x00015000ff1c7b82 */ /* 0x001e220000000a00 */
[----:B------:R-:W-:Y:S01]  /*1430*/  MUFU.RCP R39, UR72 ;  /* 0x0000004800277d08 */ /* 0x000fe20008001000 */
[----:B------:R-:W-:-:S10]  /*1440*/  HFMA2 R34, -RZ, RZ, -0.234375, 0 ;  /* 0xb3800000ff227431 */ /* 0x000fd400000001ff */
[----:B------:R-:W1:Y:S02]  /*1450*/  @!P0 MUFU.LG2 R36, R36 ;  /* 0x0000002400248308 */ /* 0x000e640000000c00 */
[----:B-1----:R-:W-:-:S04]  /*1460*/  @!P0 FMUL.FTZ R34, R36, 0.69314718246459960938 ;  /* 0x3f31721824228820 */ /* 0x002fc80000410000 */
[----:B------:R-:W-:-:S05]  /*1470*/  FMUL.FTZ R39, R39, -R34 ;  /* 0x8000002227277220 */ /* 0x000fca0000410000 */
[----:B0-----:R1:W-:Y:S02]  /*1480*/  STG.E desc[UR76][R28.64], R39 ;  /* 0x000000271c007986 */ /* 0x0013e4000c10194c */
.L_x_146:
[----:B------:R-:W-:Y:S05]  /*1490*/  BSYNC.RECONVERGENT B0 ;  /* 0x0000000000007941 */ /* 0x000fea0003800200 */
.L_x_145:
[----:B------:R-:W-:Y:S04]  /*14a0*/  BSSY.RECONVERGENT B0, `(.L_x_147) ;  /* 0x000000a000007945 */ /* 0x000fe80003800200 */
[----:B------:R-:W-:Y:S05]  /*14b0*/  @P3 BRA `(.L_x_148) ;  /* 0x0000000000203947 */ /* 0x000fea0003800000 */
[----:B------:R-:W-:Y:S01]  /*14c0*/  FSETP.GE.FTZ.AND P0, PT, R37, 0.99999994039535522461, PT ;  /* 0x3f7fffff2500780b */ /* 0x000fe20003f16000 */
[----:B01----:R-:W0:Y:S01]  /*14d0*/  LDC.64 R28, c[0x0][0x540] ;  /* 0x00015000ff1c7b82 */ /* 0x003e220000000a00 */
[----:B------:R-:W-:Y:S01]  /*14e0*/  MUFU.RCP R39, UR72 ;  /* 0x0000004800277d08 */ /* 0x000fe20008001000 */
[----:B------:R-:W-:-:S10]  /*14f0*/  HFMA2 R34, -RZ, RZ, -0.234375, 0 ;  /* 0xb3800000ff227431 */ /* 0x000fd400000001ff */
[----:B------:R-:W1:Y:S02]  /*1500*/  @!P0 MUFU.LG2 R37, R37 ;  /* 0x0000002500258308 */ /* 0x000e640000000c00 */
[----:B-1----:R-:W-:-:S04]  /*1510*/  @!P0 FMUL.FTZ R34, R37, 0.69314718246459960938 ;  /* 0x3f31721825228820 */ /* 0x002fc80000410000 */
[----:B------:R-:W-:-:S05]  /*1520*/  FMUL.FTZ R39, R39, -R34 ;  /* 0x8000002227277220 */ /* 0x000fca0000410000 */
[----:B0-----:R2:W-:Y:S02]  /*1530*/  STG.E desc[UR76][R28.64], R39 ;  /* 0x000000271c007986 */ /* 0x0015e4000c10194c */
.L_x_148:
[----:B------:R-:W-:Y:S05]  /*1540*/  BSYNC.RECONVERGENT B0 ;  /* 0x0000000000007941 */ /* 0x000fea0003800200 */
.L_x_147:
[----:B------:R-:W-:Y:S05]  /*1550*/  @P1 BRA `(.L_x_149) ;  /* 0x0000003c00e81947 */ /* 0x000fea0003800000 */
[----:B------:R-:W-:Y:S01]  /*1560*/  FSETP.GE.FTZ.AND P0, PT, R38, 0.99999994039535522461, PT ;  /* 0x3f7fffff2600780b */ /* 0x000fe20003f16000 */
[----:B012---:R-:W0:Y:S01]  /*1570*/  LDC.64 R28, c[0x0][0x540] ;  /* 0x00015000ff1c7b82 */ /* 0x007e220000000a00 */
[----:B------:R-:W-:Y:S01]  /*1580*/  MUFU.RCP R37, UR72 ;  /* 0x0000004800257d08 */ /* 0x000fe20008001000 */
[----:B------:R-:W-:-:S10]  /*1590*/  IMAD.MOV.U32 R34, RZ, RZ, -0x4c800000 ;  /* 0xb3800000ff227424 */ /* 0x000fd400078e00ff */
[----:B------:R-:W1:Y:S02]  /*15a0*/  @!P0 MUFU.LG2 R38, R38 ;  /* 0x0000002600268308 */ /* 0x000e640000000c00 */
[----:B-1----:R-:W-:-:S04]  /*15b0*/  @!P0 FMUL.FTZ R34, R38, 0.69314718246459960938 ;  /* 0x3f31721826228820 */ /* 0x002fc80000410000 */
[----:B------:R-:W-:-:S05]  /*15c0*/  FMUL.FTZ R37, R37, -R34 ;  /* 0x8000002225257220 */ /* 0x000fca0000410000 */
[----:B0-----:R3:W-:Y:S01]  /*15d0*/  STG.E desc[UR76][R28.64], R37 ;  /* 0x000000251c007986 */ /* 0x0017e2000c10194c */
[----:B------:R-:W-:Y:S05]  /*15e0*/  BRA `(.L_x_149) ;  /* 0x0000003c00c47947 */ /* 0x000fea0003800000 */
.L_x_142:
        /* <DEDUP_REMOVED lines=232> */
.L_x_152:
[----:B------:R-:W-:Y:S01]  /*2470*/  FSETP.GE.FTZ.AND P1, PT, R34, 0.99999994039535522461, PT ;  /* 0x3f7fffff2200780b */ /* 0x000fe20003f36000 */
[----:B------:R-:W0:Y:S01]  /*2480*/  LDCU.64 UR48, c[0x0][0x540] ;  /* 0x0000a800ff3077ac */ /* 0x000e220008000a00 */
[----:B------:R-:W-:Y:S01]  /*2490*/  MUFU.RCP R41, UR72 ;  /* 0x0000004800297d08 */ /* 0x000fe20008001000 */
[----:B------:R-:W-:-:S10]  /*24a0*/  MOV R40, 0xb3800000 ;  /* 0xb380000000287802 */ /* 0x000fd40000000f00 */
[----:B------:R-:W1:Y:S01]  /*24b0*/  @!P1 MUFU.LG2 R34, R34 ;  /* 0x0000002200229308 */ /* 0x000e620000000c00 */
[----:B0-----:R-:W-:-:S04]  /*24c0*/  IADD3 R28, P0, PT, R39, UR48, RZ ;  /* 0x00000030271c7c10 */ /* 0x001fc8000ff1e0ff */
[----:B------:R-:W-:Y:S01]  /*24d0*/  IADD3.X R29, PT, PT, RZ, UR49, RZ, P0, !PT ;  /* 0x00000031ff1d7c10 */ /* 0x000fe200087fe4ff */
[----:B-1----:R-:W-:-:S04]  /*24e0*/  @!P1 FMUL.FTZ R40, R34, 0.69314718246459960938 ;  /* 0x3f31721822289820 */ /* 0x002fc80000410000 */
[----:B------:R-:W-:-:S05]  /*24f0*/  FMUL.FTZ R39, R41, -R40 ;  /* 0x8000002829277220 */ /* 0x000fca0000410000 */
[----:B------:R0:W-:Y:S02]  /*2500*/  STG.E desc[UR76][R28.64], R39 ;  /* 0x000000271c007986 */ /* 0x0001e4000c10194c */
.L_x_151:
[----:B------:R-:W-:Y:S05]  /*2510*/  BSYNC.RECONVERGENT B0 ;  /* 0x0000000000007941 */ /* 0x000fea0003800200 */
.L_x_150:
        /* <DEDUP_REMOVED lines=245> */
.L_x_155:
[----:B------:R-:W-:Y:S01]  /*3470*/  FSETP.GE.FTZ.AND P1, PT, R36, 0.99999994039535522461, PT ;  /* 0x3f7fffff2400780b */ /* 0x000fe20003f36000 */
[----:B------:R-:W0:Y:S01]  /*3480*/  LDCU.64 UR48, c[0x0][0x540] ;  /* 0x0000a800ff3077ac */ /* 0x000e220008000a00 */
[----:B------:R-:W-:Y:S01]  /*3490*/  MUFU.RCP R40, UR72 ;  /* 0x0000004800287d08 */ /* 0x000fe20008001000 */
[----:B------:R-:W-:-:S10]  /*34a0*/  IMAD.MOV.U32 R39, RZ, RZ, -0x4c800000 ;  /* 0xb3800000ff277424 */ /* 0x000fd400078e00ff */
[----:B------:R-:W1:Y:S01]  /*34b0*/  @!P1 MUFU.LG2 R36, R36 ;  /* 0x0000002400249308 */ /* 0x000e620000000c00 */
[----:B0-----:R-:W-:-:S04]  /*34c0*/  IADD3 R28, P0, PT, R34, UR48, RZ ;  /* 0x00000030221c7c10 */ /* 0x001fc8000ff1e0ff */
[----:B------:R-:W-:Y:S01]  /*34d0*/  IADD3.X R29, PT, PT, RZ, UR49, RZ, P0, !PT ;  /* 0x00000031ff1d7c10 */ /* 0x000fe200087fe4ff */
[----:B-1----:R-:W-:-:S04]  /*34e0*/  @!P1 FMUL.FTZ R39, R36, 0.69314718246459960938 ;  /* 0x3f31721824279820 */ /* 0x002fc80000410000 */
[----:B------:R-:W-:-:S05]  /*34f0*/  FMUL.FTZ R39, R40, -R39 ;  /* 0x8000002728277220 */ /* 0x000fca0000410000 */
[----:B------:R0:W-:Y:S02]  /*3500*/  STG.E desc[UR76][R28.64], R39 ;  /* 0x000000271c007986 */ /* 0x0001e4000c10194c */
.L_x_154:
[----:B------:R-:W-:Y:S05]  /*3510*/  BSYNC.RECONVERGENT B0 ;  /* 0x0000000000007941 */ /* 0x000fea0003800200 */
.L_x_153:
        /* <DEDUP_REMOVED lines=245> */
.L_x_158:
[----:B------:R-:W-:Y:S01]  /*4470*/  FSETP.GE.FTZ.AND P1, PT, R37, 0.99999994039535522461, PT ;  /* 0x3f7fffff2500780b */ /* 0x000fe20003f36000 */
[----:B------:R-:W0:Y:S01]  /*4480*/  LDCU.64 UR48, c[0x0][0x540] ;  /* 0x0000a800ff3077ac */ /* 0x000e220008000a00 */
[----:B------:R-:W-:Y:S01]  /*4490*/  MUFU.RCP R39, UR72 ;  /* 0x0000004800277d08 */ /* 0x000fe20008001000 */
[----:B------:R-:W-:-:S10]  /*44a0*/  MOV R36, 0xb3800000 ;  /* 0xb380000000247802 */ /* 0x000fd40000000f00 */
[----:B------:R-:W1:Y:S01]  /*44b0*/  @!P1 MUFU.LG2 R37, R37 ;  /* 0x0000002500259308 */ /* 0x000e620000000c00 */
[----:B0-----:R-:W-:-:S05]  /*44c0*/  IADD3 R28, P0, PT, R34, UR48, RZ ;  /* 0x00000030221c7c10 */ /* 0x001fca000ff1e0ff */
[----:B------:R-:W-:Y:S02]  /*44d0*/  IMAD.X R29, RZ, RZ, UR49, P0 ;  /* 0x00000031ff1d7e24 */ /* 0x000fe400080e06ff */
[----:B-1----:R-:W-:-:S04]  /*44e0*/  @!P1 FMUL.FTZ R36, R37, 0.69314718246459960938 ;  /* 0x3f31721825249820 */ /* 0x002fc80000410000 */
[----:B------:R-:W-:-:S05]  /*44f0*/  FMUL.FTZ R39, R39, -R36 ;  /* 0x8000002427277220 */ /* 0x000fca0000410000 */
[----:B------:R0:W-:Y:S02]  /*4500*/  STG.E desc[UR76][R28.64], R39 ;  /* 0x000000271c007986 */ /* 0x0001e4000c10194c */
.L_x_157:
[----:B------:R-:W-:Y:S05]  /*4510*/  BSYNC.RECONVERGENT B0 ;  /* 0x0000000000007941 */ /* 0x000fea0003800200 */
.L_x_156:
        /* <DEDUP_REMOVED lines=244> */
.L_x_159:
        /* <DEDUP_REMOVED lines=10> */
.L_x_149:
        /* <DEDUP_REMOVED lines=11> */
        .weak           $__internal_8_$__cuda_sm20_div_s64
        .type           $__internal_8_$__cuda_sm20_div_s64,@function
        .size           $__internal_8_$__cuda_sm20_div_s64,(.L_x_318 - $__internal_8_$__cuda_sm20_div_s64)
$__internal_8_$__cuda_sm20_div_s64:
        /* <DEDUP_REMOVED lines=77> */
[----:B------:R-:W-:Y:S06]  /*5a80*/  RET.REL.NODEC R36 `(_ZN2at6native65_GLOBAL__N__c0d6c1cb_32_DistributionExponentialKernel_cu_5881736643distribution_elementwise_grid_stride_kernelIfLi4EZNS0_9templates4cuda21uniform_and_transformIffPNS_17CUDAGeneratorImplEZZZNS4_18exponential_kernelIS7_EEvRNS_18TensorIteratorBaseEdT_ENKUlvE_clEvENKUlvE0_clEvEUlfE_EEvSA_T1_T2_EUlP24curandStatePhilox4_32_10E0_ZNS1_27distribution_nullary_kernelIff6float4S7_SJ_SE_EEvSA_SG_RKT3_T4_EUlifE0_EEvlNS_15PhiloxCudaStateESF_SG_) ;  /* 0xffffffa4245c7950 */ /* 0x000fec0003c3ffff */
.L_x_161:
        /* <DEDUP_REMOVED lines=15> */
.L_x_318:


//--------------------- .text._ZN2at6native65_GLOBAL__N__c0d6c1cb_32_DistributionExponentialKernel_cu_5881736643distribution_elementwise_grid_stride_kernelIfLi4EZNS0_9templates4cuda21uniform_and_transformIffPNS_17CUDAGeneratorImplEZZZNS4_18exponential_kernelIS7_EEvRNS_18TensorIteratorBaseEdT_ENKUlvE_clEvENKUlvE0_clEvEUlfE_EEvSA_T1_T2_EUlP24curandStatePhilox4_32_10E0_ZNS1_27distribution_nullary_kernelIff6float4S7_SJ_SE_EEvSA_SG_RKT3_T4_EUlifE_EEvlNS_15PhiloxCudaStateESF_SG_ --------------------------
	.section	.text._ZN2at6native65_GLOBAL__N__c0d6c1cb_32_DistributionExponentialKernel_cu_5881736643distribution_elementwise_grid_stride_kernelIfLi4EZNS0_9templates4cuda21uniform_and_transformIffPNS_17CUDAGeneratorImplEZZZNS4_18exponential_kernelIS7_EEvRNS_18TensorIteratorBaseEdT_ENKUlvE_clEvENKUlvE0_clEvEUlfE_EEvSA_T1_T2_EUlP24curandStatePhilox4_32_10E0_ZNS1_27distribution_nullary_kernelIff6float4S7_SJ_SE_EEvSA_SG_RKT3_T4_EUlifE_EEvlNS_15PhiloxCudaStateESF_SG_,"ax",@progbits
	.align	128
.text._ZN2at6native65_GLOBAL__N__c0d6c1cb_32_DistributionExponentialKernel_cu_5881736643distribution_elementwise_grid_stride_kernelIfLi4EZNS0_9templates4cuda21uniform_and_transformIffPNS_17CUDAGeneratorImplEZZZNS4_18exponential_kernelIS7_EEvRNS_18TensorIteratorBaseEdT_ENKUlvE_clEvENKUlvE0_clEvEUlfE_EEvSA_T1_T2_EUlP24curandStatePhilox4_32_10E0_ZNS1_27distribution_nullary_kernelIff6float4S7_SJ_SE_EEvSA_SG_RKT3_T4_EUlifE_EEvlNS_15PhiloxCudaStateESF_SG_:
        .type           _ZN2at6native65_GLOBAL__N__c0d6c1cb_32_DistributionExponentialKernel_cu_5881736643distribution_elementwise_grid_stride_kernelIfLi4EZNS0_9templates4cuda21uniform_and_transformIffPNS_17CUDAGeneratorImplEZZZNS4_18exponential_kernelIS7_EEvRNS_18TensorIteratorBaseEdT_ENKUlvE_clEvENKUlvE0_clEvEUlfE_EEvSA_T1_T2_EUlP24curandStatePhilox4_32_10E0_ZNS1_27distribution_nullary_kernelIff6float4S7_SJ_SE_EEvSA_SG_RKT3_T4_EUlifE_EEvlNS_15PhiloxCudaStateESF_SG_,@function
        .size           _ZN2at6native65_GLOBAL__N__c0d6c1cb_32_DistributionExponentialKernel_cu_5881736643distribution_elementwise_grid_stride_kernelIfLi4EZNS0_9templates4cuda21uniform_and_transformIffPNS_17CUDAGeneratorImplEZZZNS4_18exponential_kernelIS7_EEvRNS_18TensorIteratorBaseEdT_ENKUlvE_clEvENKUlvE0_clEvEUlfE_EEvSA_T1_T2_EUlP24curandStatePhilox4_32_10E0_ZNS1_27distribution_nullary_kernelIff6float4S7_SJ_SE_EEvSA_SG_RKT3_T4_EUlifE_EEvlNS_15PhiloxCudaStateESF_SG_,(.L_x_320 - _ZN2at6native65_GLOBAL__N__c0d6c1cb_32_DistributionExponentialKernel_cu_5881736643distribution_elementwise_grid_stride_kernelIfLi4EZNS0_9templates4cuda21uniform_and_transformIffPNS_17CUDAGeneratorImplEZZZNS4_18exponential_kernelIS7_EEvRNS_18TensorIteratorBaseEdT_ENKUlvE_clEvENKUlvE0_clEvEUlfE_EEvSA_T1_T2_EUlP24curandStatePhilox4_32_10E0_ZNS1_27distribution_nullary_kernelIff6float4S7_SJ_SE_EEvSA_SG_RKT3_T4_EUlifE_EEvlNS_15PhiloxCudaStateESF_SG_)
        .other          _ZN2at6native65_GLOBAL__N__c0d6c1cb_32_DistributionExponentialKernel_cu_5881736643distribution_elementwise_grid_stride_kernelIfLi4EZNS0_9templates4cuda21uniform_and_transformIffPNS_17CUDAGeneratorImplEZZZNS4_18exponential_kernelIS7_EEvRNS_18TensorIteratorBaseEdT_ENKUlvE_clEvENKUlvE0_clEvEUlfE_EEvSA_T1_T2_EUlP24curandStatePhilox4_32_10E0_ZNS1_27distribution_nullary_kernelIff6float4S7_SJ_SE_EEvSA_SG_RKT3_T4_EUlifE_EEvlNS_15PhiloxCudaStateESF_SG_,@"STO_CUDA_ENTRY STV_DEFAULT"
_ZN2at6native65_GLOBAL__N__c0d6c1cb_32_DistributionExponentialKernel_cu_5881736643distribution_elementwise_grid_stride_kernelIfLi4EZNS0_9templates4cuda21uniform_and_transformIffPNS_17CUDAGeneratorImplEZZZNS4_18exponential_kernelIS7_EEvRNS_18TensorIteratorBaseEdT_ENKUlvE_clEvENKUlvE0_clEvEUlfE_EEvSA_T1_T2_EUlP24curandStatePhilox4_32_10E0_ZNS1_27distribution_nullary_kernelIff6float4S7_SJ_SE_EEvSA_SG_RKT3_T4_EUlifE_EEvlNS_15PhiloxCudaStateESF_SG_:
        /* <DEDUP_REMOVED lines=60> */
[C---:B------:R-:W-:Y:S01]  /*03c0*/  VIADD R11, R21.reuse, 0xa9066899 ;  /* 0xa9066899150b7836 */ /* 0x040fe20000000000 */
[----:B------:R-:W-:Y:S01]  /*03d0*/  LOP3.LUT R26, R10, R12, R15, 0x96, !PT ;  /* 0x0000000c0a1a7212 */ /* 0x000fe200078e960f */
[----:B------:R-:W-:Y:S01]  /*03e0*/  IMAD.WIDE.U32 R16, R16, -0x2daee0ad, RZ ;  /* 0xd2511f5310107825 */ /* 0x000fe200078e00ff */
[----:B------:R-:W-:Y:S02]  /*03f0*/  IADD3 R12, PT, PT, R20, 0x1715609d, RZ ;  /* 0x1715609d140c7810 */ /* 0x000fe40007ffe0ff */
[----:B------:R-:W-:Y:S01]  /*0400*/  IADD3 R15, PT, PT, R21, 0x1fd5c5a3, RZ ;  /* 0x1fd5c5a3150f7810 */ /* 0x000fe20007ffe0ff */
[----:B------:R-:W-:Y:S01]  /*0410*/  IMAD.WIDE.U32 R26, R26, -0x326172a9, RZ ;  /* 0xcd9e8d571a1a7825 */ /* 0x000fe200078e00ff */
[----:B------:R-:W-:-:S03]  /*0420*/  LOP3.LUT R18, R11, R14, R17, 0x96, !PT ;  /* 0x0000000e0b127212 */ /* 0x000fc600078e9611 */
[----:B------:R-:W-:Y:S01]  /*0430*/  VIADD R13, R20, 0xb54cda56 ;  /* 0xb54cda56140d7836 */ /* 0x000fe20000000000 */
[----:B------:R-:W-:Y:S01]  /*0440*/  LOP3.LUT R24, R12, R24, R27, 0x96, !PT ;  /* 0x000000180c187212 */ /* 0x000fe200078e961b */
[----:B------:R-:W-:-:S04]  /*0450*/  IMAD.WIDE.U32 R18, R18, -0x326172a9, RZ ;  /* 0xcd9e8d5712127825 */ /* 0x000fc800078e00ff */
[----:B------:R-:W-:Y:S01]  /*0460*/  IMAD.WIDE.U32 R24, R24, -0x2daee0ad, RZ ;  /* 0xd2511f5318187825 */ /* 0x000fe200078e00ff */
[----:B------:R-:W-:-:S03]  /*0470*/  LOP3.LUT R44, R13, R26, R19, 0x96, !PT ;  /* 0x0000001a0d2c7212 */ /* 0x000fc600078e9613 */
[----:B------:R-:W-:Y:S02]  /*0480*/  VIADD R14, R21, 0x646e171e ;  /* 0x646e171e150e7836 */ /* 0x000fe40000000000 */
[----:B------:R-:W-:-:S03]  /*0490*/  IMAD.WIDE.U32 R44, R44, -0x2daee0ad, RZ ;  /* 0xd2511f532c2c7825 */ /* 0x000fc600078e00ff */
[----:B------:R-:W-:Y:S01]  /*04a0*/  LOP3.LUT R46, R14, R16, R25, 0x96, !PT ;  /* 0x000000100e2e7212 */ /* 0x000fe200078e9619 */
[C---:B------:R-:W-:Y:S01]  /*04b0*/  VIADD R16, R20.reuse, 0x5384540f ;  /* 0x5384540f14107836 */ /* 0x040fe20000000000 */
[----:B------:R-:W-:Y:S01]  /*04c0*/  LOP3.LUT R38, R15, R24, R45, 0x96, !PT ;  /* 0x000000180f267212 */ /* 0x000fe200078e962d */
[----:B------:R-:W-:Y:S02]  /*04d0*/  VIADD R17, R20, 0xf1bbcdc8 ;  /* 0xf1bbcdc814117836 */ /* 0x000fe40000000000 */
[----:B------:R-:W-:-:S04]  /*04e0*/  IMAD.WIDE.U32 R46, R46, -0x326172a9, RZ ;  /* 0xcd9e8d572e2e7825 */ /* 0x000fc800078e00ff */
[----:B------:R-:W-:Y:S01]  /*04f0*/  IMAD.WIDE.U32 R38, R38, -0x326172a9, RZ ;  /* 0xcd9e8d5726267825 */ /* 0x000fe200078e00ff */
[----:B------:R-:W-:Y:S02]  /*0500*/  LOP3.LUT R30, R16, R18, R47, 0x96, !PT ;  /* 0x00000012101e7212 */ /* 0x000fe400078e962f */
[----:B------:R-:W-:Y:S01]  /*0510*/  IADD3 R18, PT, PT, R21, -0x24c28bd8, RZ ;  /* 0xdb3d742815127810 */ /* 0x000fe20007ffe0ff */
[----:B---3--:R-:W-:Y:S01]  /*0520*/  IMAD R19, R29, UR8, RZ ;  /* 0x000000081d137c24 */ /* 0x008fe2000f8e02ff */
[----:B------:R-:W-:Y:S01]  /*0530*/  LOP3.LUT R46, R17, R46, R39, 0x96, !PT ;  /* 0x0000002e112e7212 */ /* 0x000fe200078e9627 */
[----:B------:R-:W-:-:S03]  /*0540*/  IMAD.WIDE.U32 R30, R30, -0x2daee0ad, RZ ;  /* 0xd2511f531e1e7825 */ /* 0x000fc600078e00ff */
[----:B------:R-:W-:Y:S01]  /*0550*/  SHF.L.U32 R40, R19, 0x2, RZ ;  /* 0x0000000213287819 */ /* 0x000fe200000006ff */
[----:B------:R-:W-:Y:S01]  /*0560*/  IMAD.HI.U32 R25, R46, -0x2daee0ad, RZ ;  /* 0xd2511f532e197827 */ /* 0x000fe200078e00ff */
[----:B------:R-:W-:-:S03]  /*0570*/  LOP3.LUT R44, R18, R44, R31, 0x96, !PT ;  /* 0x0000002c122c7212 */ /* 0x000fc600078e961f */
[----:B------:R-:W-:Y:S01]  /*0580*/  IMAD.MOV.U32 R39, RZ, RZ, R23 ;  /* 0x000000ffff277224 */ /* 0x000fe200078e0017 */
[----:B------:R-:W-:Y:S01]  /*0590*/  LOP3.LUT R30, R30, R25, RZ, 0x3c, !PT ;  /* 0x000000191e1e7212 */ /* 0x000fe200078e3cff */
[----:B------:R-:W-:-:S04]  /*05a0*/  IMAD.HI.U32 R22, R44, -0x326172a9, RZ ;  /* 0xcd9e8d572c167827 */ /* 0x000fc800078e00ff */
[----:B------:R-:W-:Y:S01]  /*05b0*/  VIADD R41, R21, 0x96a522ad ;  /* 0x96a522ad15297836 */ /* 0x000fe20000000000 */
[----:B------:R-:W-:Y:S01]  /*05c0*/  LOP3.LUT R38, R37, R38, R22, 0x96, !PT ;  /* 0x0000002625267212 */ /* 0x000fe200078e9616 */
[----:B------:R-:W-:Y:S06]  /*05d0*/  BRA.U UP0, `(.L_x_162) ;  /* 0x0000000100507547 */ /* 0x000fec000b800000 */
[----:B------:R-:W0:Y:S01]  /*05e0*/  I2F.U32.RP R24, R40 ;  /* 0x0000002800187306 */ /* 0x000e220000209000 */
[----:B------:R-:W-:Y:S01]  /*05f0*/  IADD3 R25, PT, PT, RZ, -R40, RZ ;  /* 0x80000028ff197210 */ /* 0x000fe20007ffe0ff */
[----:B------:R-:W-:Y:S01]  /*0600*/  HFMA2 R27, -RZ, RZ, 0, 0 ;  /* 0x00000000ff1b7431 */ /* 0x000fe200000001ff */
[----:B------:R-:W-:-:S05]  /*0610*/  ISETP.NE.U32.AND P2, PT, R40, RZ, PT ;  /* 0x000000ff2800720c */ /* 0x000fca0003f45070 */
[----:B0-----:R-:W0:Y:S02]  /*0620*/  MUFU.RCP R24, R24 ;  /* 0x0000001800187308 */ /* 0x001e240000001000 */
[----:B0-----:R-:W-:-:S06]  /*0630*/  VIADD R22, R24, 0xffffffe ;  /* 0x0ffffffe18167836 */ /* 0x001fcc0000000000 */
[----:B------:R0:W1:Y:S02]  /*0640*/  F2I.FTZ.U32.TRUNC.NTZ R23, R22 ;  /* 0x0000001600177305 */ /* 0x000064000021f000 */
[----:B0-----:R-:W-:Y:S02]  /*0650*/  IMAD.MOV.U32 R22, RZ, RZ, RZ ;  /* 0x000000ffff167224 */ /* 0x001fe400078e00ff */
[----:B-1----:R-:W-:-:S04]  /*0660*/  IMAD R25, R25, R23, RZ ;  /* 0x0000001719197224 */ /* 0x002fc800078e02ff */
[----:B------:R-:W-:-:S06]  /*0670*/  IMAD.HI.U32 R23, R23, R25, R22 ;  /* 0x0000001917177227 */ /* 0x000fcc00078e0016 */
[----:B------:R-:W-:-:S04]  /*0680*/  IMAD.HI.U32 R26, R23, UR4, RZ ;  /* 0x00000004171a7c27 */ /* 0x000fc8000f8e00ff */
[----:B------:R-:W-:-:S04]  /*0690*/  IMAD.MOV R23, RZ, RZ, -R26 ;  /* 0x000000ffff177224 */ /* 0x000fc800078e0a1a */
[----:B------:R-:W-:-:S05]  /*06a0*/  IMAD R23, R40, R23, UR4 ;  /* 0x0000000428177e24 */ /* 0x000fca000f8e0217 */
[----:B------:R-:W-:-:S13]  /*06b0*/  ISETP.GE.U32.AND P0, PT, R23, R40, PT ;  /* 0x000000281700720c */ /* 0x000fda0003f06070 */
[----:B------:R-:W-:Y:S01]  /*06c0*/  @P0 IADD3 R23, PT, PT, -R40, R23, RZ ;  /* 0x0000001728170210 */ /* 0x000fe20007ffe1ff */
[----:B------:R-:W-:-:S03]  /*06d0*/  @P0 VIADD R26, R26, 0x1 ;  /* 0x000000011a1a0836 */ /* 0x000fc60000000000 */
[----:B------:R-:W-:-:S13]  /*06e0*/  ISETP.GE.U32.AND P1, PT, R23, R40, PT ;  /* 0x000000281700720c */ /* 0x000fda0003f26070 */
[----:B------:R-:W-:Y:S01]  /*06f0*/  @P1 VIADD R26, R26, 0x1 ;  /* 0x000000011a1a1836 */ /* 0x000fe20000000000 */
[----:B------:R-:W-:Y:S01]  /*0700*/  @!P2 LOP3.LUT R26, RZ, R40, RZ, 0x33, !PT ;  /* 0x00000028ff1aa212 */ /* 0x000fe200078e33ff */
[----:B------:R-:W-:Y:S06]  /*0710*/  BRA `(.L_x_163) ;  /* 0x0000000000087947 */ /* 0x000fec0003800000 */
.L_x_162:
[----:B------:R-:W-:-:S07]  /*0720*/  MOV R32, 0x740 ;  /* 0x0000074000207802 */ /* 0x000fce0000000f00 */
[----:B------:R-:W-:Y:S05]  /*0730*/  CALL.REL.NOINC `($__internal_9_$__cuda_sm20_div_s64) ;  /* 0x0000000800d07944 */ /* 0x000fea0003c00000 */
.L_x_163:
        /* <DEDUP_REMOVED lines=18> */
.L_x_175:
[----:B------:R-:W-:Y:S01]  /*0860*/  IADD3 R0, PT, PT, R0, 0x1, RZ ;  /* 0x0000000100007810 */ /* 0x000fe20007ffe0ff */
[----:B------:R-:W-:Y:S03]  /*0870*/  BSSY.RECONVERGENT B0, `(.L_x_164) ;  /* 0x000000c000007945 */ /* 0x000fe60003800200 */
[C---:B------:R-:W-:Y:S01]  /*0880*/  ISETP.NE.AND P0, PT, R0.reuse, RZ, PT ;  /* 0x000000ff0000720c */ /* 0x040fe20003f05270 */
[----:B------:R-:W-:-:S12]  /*0890*/  IMAD.WIDE.U32 R32, R0, -0x2daee0ad, RZ ;  /* 0xd2511f5300207825 */ /* 0x000fd800078e00ff */
[----:B01-3--:R-:W-:Y:S05]  /*08a0*/  @P0 BRA `(.L_x_165) ;  /* 0x0000000000200947 */ /* 0x00bfea0003800000 */
        /* <DEDUP_REMOVED lines=8> */
.L_x_165:
[----:B-1234-:R-:W-:Y:S05]  /*0930*/  BSYNC.RECONVERGENT B0 ;  /* 0x0000000000007941 */ /* 0x01efea0003800200 */
.L_x_164:
        /* <DEDUP_REMOVED lines=51> */
.L_x_166:
        /* <DEDUP_REMOVED lines=9> */
.L_x_167:
        /* <DEDUP_REMOVED lines=23> */
[----:B------:R-:W-:Y:S02]  /*0e70*/  IMAD R48, R34, UR4, RZ ;  /* 0x0000000422307c24 */ /* 0x000fe4000f8e02ff */
[----:B------:R-:W-:-:S03]  /*0e80*/  IMAD.MOV.U32 R44, RZ, RZ, -0x4c800000 ;  /* 0xb3800000ff2c7424 */ /* 0x000fc600078e00ff */
[----:B------:R-:W-:-:S06]  /*0e90*/  IADD3 R28, P4, PT, R48, UR8, RZ ;  /* 0x00000008301c7c10 */ /* 0x000fcc000ff9e0ff */
[----:B------:R-:W0:Y:S02]  /*0ea0*/  @!P2 MUFU.LG2 R29, R50 ;  /* 0x00000032001da308 */ /* 0x000e240000000c00 */
[----:B0-----:R-:W-:Y:S01]  /*0eb0*/  @!P2 FMUL.FTZ R44, R29, 0.69314718246459960938 ;  /* 0x3f3172181d2ca820 */ /* 0x001fe20000410000 */
[----:B------:R-:W-:-:S03]  /*0ec0*/  LEA.HI.X.SX32 R29, R48, UR9, 0x1, P4 ;  /* 0x00000009301d7c11 */ /* 0x000fc6000a0f0eff */
[----:B------:R-:W-:-:S05]  /*0ed0*/  FMUL.FTZ R53, R53, -R44 ;  /* 0x8000002c35357220 */ /* 0x000fca0000410000 */
[----:B------:R0:W-:Y:S02]  /*0ee0*/  STG.E desc[UR6][R28.64], R53 ;  /* 0x000000351c007986 */ /* 0x0001e4000c101906 */
.L_x_169:
[----:B------:R-:W-:Y:S05]  /*0ef0*/  BSYNC.RECONVERGENT B0 ;  /* 0x0000000000007941 */ /* 0x000fea0003800200 */
.L_x_168:
[----:B------:R-:W-:Y:S01]  /*0f00*/  BSSY.RECONVERGENT B0, `(.L_x_170) ;  /* 0x000000f000007945 */ /* 0x000fe20003800200 */
[----:B------:R-:W-:Y:S01]  /*0f10*/  I2FP.F32.U32 R47, R47 ;  /* 0x0000002f002f7245 */ /* 0x000fe20000201000 */
[----:B------:R-:W-:Y:S02]  /*0f20*/  FFMA.FTZ R51, R51, R38, 1.1641532182693481445e-10 ;  /* 0x2f00000033337423 */ /* 0x000fe40000010026 */
[----:B------:R-:W-:Y:S05]  /*0f30*/  @P0 BRA `(.L_x_171) ;  /* 0x00000000002c0947 */ /* 0x000fea0003800000 */
[----:B------:R-:W-:Y:S01]  /*0f40*/  FSETP.GE.FTZ.AND P0, PT, R51, 0.99999994039535522461, PT ;  /* 0x3f7fffff3300780b */ /* 0x000fe20003f16000 */
[----:B0-----:R-:W-:Y:S01]  /*0f50*/  MUFU.RCP R53, UR11 ;  /* 0x0000000b00357d08 */ /* 0x001fe20008001000 */
[----:B------:R-:W-:Y:S02]  /*0f60*/  IMAD R28, R49, UR10, RZ ;  /* 0x0000000a311c7c24 */ /* 0x000fe4000f8e02ff */
[----:B------:R-:W-:-:S03]  /*0f70*/  IMAD.MOV.U32 R44, RZ, RZ, -0x4c800000 ;  /* 0xb3800000ff2c7424 */ /* 0x000fc600078e00ff */
[----:B------:R-:W-:Y:S02]  /*0f80*/  SHF.R.S32.HI R48, RZ, 0x1f, R28 ;  /* 0x0000001fff307819 */ /* 0x000fe4000001141c */
[----:B------:R-:W-:-:S04]  /*0f90*/  IADD3 R28, P2, PT, R28, UR8, RZ ;  /* 0x000000081c1c7c10 */ /* 0x000fc8000ff5e0ff */
[----:B------:R-:W0:Y:S02]  /*0fa0*/  @!P0 MUFU.LG2 R29, R51 ;  /* 0x00000033001d8308 */ /* 0x000e240000000c00 */
[----:B0-----:R-:W-:Y:S01]  /*0fb0*/  @!P0 FMUL.FTZ R44, R29, 0.69314718246459960938 ;  /* 0x3f3172181d2c8820 */ /* 0x001fe20000410000 */
[----:B------:R-:W-:-:S03]  /*0fc0*/  IADD3.X R29, PT, PT, R48, UR9, RZ, P2, !PT ;  /* 0x00000009301d7c10 */ /* 0x000fc600097fe4ff */
[----:B------:R-:W-:-:S05]  /*0fd0*/  FMUL.FTZ R49, R53, -R44 ;  /* 0x8000002c35317220 */ /* 0x000fca0000410000 */
[----:B------:R1:W-:Y:S02]  /*0fe0*/  STG.E desc[UR6][R28.64], R49 ;  /* 0x000000311c007986 */ /* 0x0003e4000c101906 */
.L_x_171:
[----:B------:R-:W-:Y:S05]  /*0ff0*/  BSYNC.RECONVERGENT B0 ;  /* 0x0000000000007941 */ /* 0x000fea0003800200 */
.L_x_170:
[----:B------:R-:W-:Y:S01]  /*1000*/  BSSY.RECONVERGENT B0, `(.L_x_172) ;  /* 0x000000f000007945 */ /* 0x000fe20003800200 */
[----:B------:R-:W-:Y:S01]  /*1010*/  I2FP.F32.U32 R33, R33 ;  /* 0x0000002100217245 */ /* 0x000fe20000201000 */
[----:B------:R-:W-:Y:S02]  /*1020*/  FFMA.FTZ R47, R47, R38, 1.1641532182693481445e-10 ;  /* 0x2f0000002f2f7423 */ /* 0x000fe40000010026 */
[----:B------:R-:W-:Y:S05]  /*1030*/  @P3 BRA `(.L_x_173) ;  /* 0x00000000002c3947 */ /* 0x000fea0003800000 */
[----:B------:R-:W-:Y:S01]  /*1040*/  FSETP.GE.FTZ.AND P0, PT, R47, 0.99999994039535522461, PT ;  /* 0x3f7fffff2f00780b */ /* 0x000fe20003f16000 */
[----:B------:R-:W-:Y:S01]  /*1050*/  MUFU.RCP R48, UR11 ;  /* 0x0000000b00307d08 */ /* 0x000fe20008001000 */
[----:B01----:R-:W-:Y:S01]  /*1060*/  IMAD R28, R43, UR10, RZ ;  /* 0x0000000a2b1c7c24 */ /* 0x003fe2000f8e02ff */
[----:B------:R-:W-:-:S04]  /*1070*/  MOV R43, 0xb3800000 ;  /* 0xb3800000002b7802 */ /* 0x000fc80000000f00 */
[----:B------:R-:W-:Y:S02]  /*1080*/  SHF.R.S32.HI R44, RZ, 0x1f, R28 ;  /* 0x0000001fff2c7819 */ /* 0x000fe4000001141c */
[----:B------:R-:W-:-:S04]  /*1090*/  IADD3 R28, P2, PT, R28, UR8, RZ ;  /* 0x000000081c1c7c10 */ /* 0x000fc8000ff5e0ff */
[----:B------:R-:W0:Y:S02]  /*10a0*/  @!P0 MUFU.LG2 R29, R47 ;  /* 0x0000002f001d8308 */ /* 0x000e240000000c00 */
[----:B0-----:R-:W-:Y:S01]  /*10b0*/  @!P0 FMUL.FTZ R43, R29, 0.69314718246459960938 ;  /* 0x3f3172181d2b8820 */ /* 0x001fe20000410000 */
[----:B------:R-:W-:-:S03]  /*10c0*/  IADD3.X R29, PT, PT, R44, UR9, RZ, P2, !PT ;  /* 0x000000092c1d7c10 */ /* 0x000fc600097fe4ff */
[----:B------:R-:W-:-:S05]  /*10d0*/  FMUL.FTZ R43, R48, -R43 ;  /* 0x8000002b302b7220 */ /* 0x000fca0000410000 */
[----:B------:R2:W-:Y:S02]  /*10e0*/  STG.E desc[UR6][R28.64], R43 ;  /* 0x0000002b1c007986 */ /* 0x0005e4000c101906 */
.L_x_173:
[----:B------:R-:W-:Y:S05]  /*10f0*/  BSYNC.RECONVERGENT B0 ;  /* 0x0000000000007941 */ /* 0x000fea0003800200 */
.L_x_172:
[----:B------:R-:W-:Y:S01]  /*1100*/  FFMA.FTZ R33, R33, R38, 1.1641532182693481445e-10 ;  /* 0x2f00000021217423 */ /* 0x000fe20000010026 */
[----:B------:R-:W-:Y:S06]  /*1110*/  @P1 BRA `(.L_x_174) ;  /* 0x00000000002c1947 */ /* 0x000fec0003800000 */
[----:B------:R-:W-:Y:S01]  /*1120*/  FSETP.GE.FTZ.AND P0, PT, R33, 0.99999994039535522461, PT ;  /* 0x3f7fffff2100780b */ /* 0x000fe20003f16000 */
[----:B------:R-:W-:Y:S01]  /*1130*/  MUFU.RCP R44, UR11 ;  /* 0x0000000b002c7d08 */ /* 0x000fe20008001000 */
[----:B012---:R-:W-:Y:S02]  /*1140*/  IMAD R28, R31, UR10, RZ ;  /* 0x0000000a1f1c7c24 */ /* 0x007fe4000f8e02ff */
        /* <DEDUP_REMOVED lines=8> */
.L_x_174:
[----:B------:R-:W-:Y:S01]  /*11d0*/  IADD3 R34, P0, PT, R40, R34, RZ ;  /* 0x0000002228227210 */ /* 0x000fe20007f1e0ff */
[----:B------:R-:W-:Y:S05]  /*11e0*/  WARPSYNC.ALL ;  /* 0x0000000000007948 */ /* 0x000fea0003800000 */
[----:B------:R-:W-:Y:S01]  /*11f0*/  IMAD.X R35, RZ, RZ, R35, P0 ;  /* 0x000000ffff237224 */ /* 0x000fe200000e0623 */
[----:B------:R-:W-:Y:S01]  /*1200*/  BAR.SYNC.DEFER_BLOCKING 0x0 ;  /* 0x0000000000007b1d */ /* 0x000fe20000010000 */
[----:B------:R-:W-:Y:S01]  /*1210*/  ISETP.GE.U32.AND P0, PT, R34, R24, PT ;  /* 0x000000182200720c */ /* 0x000fe20003f06070 */
[----:B------:R-:W-:Y:S01]  /*1220*/  IMAD.MOV.U32 R38, RZ, RZ, R32 ;  /* 0x000000ffff267224 */ /* 0x000fe200078e0020 */
[----:B------:R-:W-:Y:S01]  /*1230*/  MOV R44, R22 ;  /* 0x00000016002c7202 */ /* 0x000fe20000000f00 */
[----:B--2---:R-:W-:Y:S01]  /*1240*/  IMAD.MOV.U32 R43, RZ, RZ, R30 ;  /* 0x000000ffff2b7224 */ /* 0x004fe200078e001e */
[----:B------:R-:W-:-:S13]  /*1250*/  ISETP.GE.AND.EX P0, PT, R35, R42, PT, P0 ;  /* 0x0000002a2300720c */ /* 0x000fda0003f06300 */
[----:B------:R-:W-:Y:S05]  /*1260*/  @!P0 BRA `(.L_x_175) ;  /* 0xfffffff4007c8947 */ /* 0x000fea000383ffff */
[----:B------:R-:W-:Y:S05]  /*1270*/  EXIT ;  /* 0x000000000000794d */ /* 0x000fea0003800000 */
        .weak           $__internal_9_$__cuda_sm20_div_s64
        .type           $__internal_9_$__cuda_sm20_div_s64,@function
        .size           $__internal_9_$__cuda_sm20_div_s64,(.L_x_320 - $__internal_9_$__cuda_sm20_div_s64)
$__internal_9_$__cuda_sm20_div_s64:
        /* <DEDUP_REMOVED lines=77> */
[----:B------:R-:W-:Y:S06]  /*1750*/  RET.REL.NODEC R32 `(_ZN2at6native65_GLOBAL__N__c0d6c1cb_32_DistributionExponentialKernel_cu_5881736643distribution_elementwise_grid_stride_kernelIfLi4EZNS0_9templates4cuda21uniform_and_transformIffPNS_17CUDAGeneratorImplEZZZNS4_18exponential_kernelIS7_EEvRNS_18TensorIteratorBaseEdT_ENKUlvE_clEvENKUlvE0_clEvEUlfE_EEvSA_T1_T2_EUlP24curandStatePhilox4_32_10E0_ZNS1_27distribution_nullary_kernelIff6float4S7_SJ_SE_EEvSA_SG_RKT3_T4_EUlifE_EEvlNS_15PhiloxCudaStateESF_SG_) ;  /* 0xffffffe820287950 */ /* 0x000fec0003c3ffff */
.L_x_176:
        /* <DEDUP_REMOVED lines=10> */
.L_x_320:


//--------------------- .text._ZN2at6native65_GLOBAL__N__c0d6c1cb_32_DistributionExponentialKernel_cu_5881736643distribution_elementwise_grid_stride_kernelIfLi4EZNS0_9templates4cuda21uniform_and_transformIffPNS_17CUDAGeneratorImplEZZZNS4_18exponential_kernelIS7_EEvRNS_18TensorIteratorBaseEdT_ENKUlvE_clEvENKUlvE0_clEvEUlfE_EEvSA_T1_T2_EUlP24curandStatePhilox4_32_10E_ZNS1_27distribution_nullary_kernelIff7double2S7_SJ_SE_EEvSA_SG_RKT3_T4_EUlifE0_EEvlNS_15PhiloxCudaStateESF_SG_ --------------------------
	.section	.text._ZN2at6native65_GLOBAL__N__c0d6c1cb_32_DistributionExponentialKernel_cu_5881736643distribution_elementwise_grid_stride_kernelIfLi4EZNS0_9templates4cuda21uniform_and_transformIffPNS_17CUDAGeneratorImplEZZZNS4_18exponential_kernelIS7_EEvRNS_18TensorIteratorBaseEdT_ENKUlvE_clEvENKUlvE0_clEvEUlfE_EEvSA_T1_T2_EUlP24curandStatePhilox4_32_10E_ZNS1_27distribution_nullary_kernelIff7double2S7_SJ_SE_EEvSA_SG_RKT3_T4_EUlifE0_EEvlNS_15PhiloxCudaStateESF_SG_,"ax",@progbits
	.align	128
.text._ZN2at6native65_GLOBAL__N__c0d6c1cb_32_DistributionExponentialKernel_cu_5881736643distribution_elementwise_grid_stride_kernelIfLi4EZNS0_9templates4cuda21uniform_and_transformIffPNS_17CUDAGeneratorImplEZZZNS4_18exponential_kernelIS7_EEvRNS_18TensorIteratorBaseEdT_ENKUlvE_clEvENKUlvE0_clEvEUlfE_EEvSA_T1_T2_EUlP24curandStatePhilox4_32_10E_ZNS1_27distribution_nullary_kernelIff7double2S7_SJ_SE_EEvSA_SG_RKT3_T4_EUlifE0_EEvlNS_15PhiloxCudaStateESF_SG_:
        .type           _ZN2at6native65_GLOBAL__N__c0d6c1cb_32_DistributionExponentialKernel_cu_5881736643distribution_elementwise_grid_stride_kernelIfLi4EZNS0_9templates4cuda21uniform_and_transformIffPNS_17CUDAGeneratorImplEZZZNS4_18exponential_kernelIS7_EEvRNS_18TensorIteratorBaseEdT_ENKUlvE_clEvENKUlvE0_clEvEUlfE_EEvSA_T1_T2_EUlP24curandStatePhilox4_32_10E_ZNS1_27distribution_nullary_kernelIff7double2S7_SJ_SE_EEvSA_SG_RKT3_T4_EUlifE0_EEvlNS_15PhiloxCudaStateESF_SG_,@function
        .size           _ZN2at6native65_GLOBAL__N__c0d6c1cb_32_DistributionExponentialKernel_cu_5881736643distribution_elementwise_grid_stride_kernelIfLi4EZNS0_9templates4cuda21uniform_and_transformIffPNS_17CUDAGeneratorImplEZZZNS4_18exponential_kernelIS7_EEvRNS_18TensorIteratorBaseEdT_ENKUlvE_clEvENKUlvE0_clEvEUlfE_EEvSA_T1_T2_EUlP24curandStatePhilox4_32_10E_ZNS1_27distribution_nullary_kernelIff7double2S7_SJ_SE_EEvSA_SG_RKT3_T4_EUlifE0_EEvlNS_15PhiloxCudaStateESF_SG_,(.L_x_322 - _ZN2at6native65_GLOBAL__N__c0d6c1cb_32_DistributionExponentialKernel_cu_5881736643distribution_elementwise_grid_stride_kernelIfLi4EZNS0_9templates4cuda21uniform_and_transformIffPNS_17CUDAGeneratorImplEZZZNS4_18exponential_kernelIS7_EEvRNS_18TensorIteratorBaseEdT_ENKUlvE_clEvENKUlvE0_clEvEUlfE_EEvSA_T1_T2_EUlP24curandStatePhilox4_32_10E_ZNS1_27distribution_nullary_kernelIff7double2S7_SJ_SE_EEvSA_SG_RKT3_T4_EUlifE0_EEvlNS_15PhiloxCudaStateESF_SG_)
        .other          _ZN2at6native65_GLOBAL__N__c0d6c1cb_32_DistributionExponentialKernel_cu_5881736643distribution_elementwise_grid_stride_kernelIfLi4EZNS0_9templates4cuda21uniform_and_transformIffPNS_17CUDAGeneratorImplEZZZNS4_18exponential_kernelIS7_EEvRNS_18TensorIteratorBaseEdT_ENKUlvE_clEvENKUlvE0_clEvEUlfE_EEvSA_T1_T2_EUlP24curandStatePhilox4_32_10E_ZNS1_27distribution_nullary_kernelIff7double2S7_SJ_SE_EEvSA_SG_RKT3_T4_EUlifE0_EEvlNS_15PhiloxCudaStateESF_SG_,@"STO_CUDA_ENTRY STV_DEFAULT"
_ZN2at6native65_GLOBAL__N__c0d6c1cb_32_DistributionExponentialKernel_cu_5881736643distribution_elementwise_grid_stride_kernelIfLi4EZNS0_9templates4cuda21uniform_and_transformIffPNS_17CUDAGeneratorImplEZZZNS4_18exponential_kernelIS7_EEvRNS_18TensorIteratorBaseEdT_ENKUlvE_clEvENKUlvE0_clEvEUlfE_EEvSA_T1_T2_EUlP24curandStatePhilox4_32_10E_ZNS1_27distribution_nullary_kernelIff7double2S7_SJ_SE_EEvSA_SG_RKT3_T4_EUlifE0_EEvlNS_15PhiloxCudaStateESF_SG_:
        /* <DEDUP_REMOVED lines=114> */
.L_x_177:
[----:B------:R-:W-:-:S07]  /*0720*/  MOV R25, 0x740 ;  /* 0x0000074000197802 */ /* 0x000fce0000000f00 */
[----:B------:R-:W-:Y:S05]  /*0730*/  CALL.REL.NOINC `($__internal_10_$__cuda_sm20_div_s64) ;  /* 0x0000002c00907944 */ /* 0x000fea0003c00000 */
.L_x_178:
        /* <DEDUP_REMOVED lines=79> */
.L_x_191:
[----:B------:R-:W-:Y:S01]  /*0c30*/  IADD3 R0, PT, PT, R0, 0x1, RZ ;  /* 0x0000000100007810 */ /* 0x000fe20007ffe0ff */
[----:B------:R-:W-:Y:S03]  /*0c40*/  BSSY.RECONVERGENT B0, `(.L_x_179) ;  /* 0x000000c000007945 */ /* 0x000fe60003800200 */
[C---:B------:R-:W-:Y:S01]  /*0c50*/  ISETP.NE.AND P0, PT, R0.reuse, RZ, PT ;  /* 0x000000ff0000720c */ /* 0x040fe20003f05270 */
[----:B012---:R-:W-:-:S12]  /*0c60*/  IMAD.WIDE.U32 R24, R0, -0x2daee0ad, RZ ;  /* 0xd2511f5300187825 */ /* 0x007fd800078e00ff */
        /* <DEDUP_REMOVED lines=9> */
.L_x_180:
[----:B0-----:R-:W-:Y:S05]  /*0d00*/  BSYNC.RECONVERGENT B0 ;  /* 0x0000000000007941 */ /* 0x001fea0003800200 */
.L_x_179:
        /* <DEDUP_REMOVED lines=55> */
.L_x_181:
        /* <DEDUP_REMOVED lines=9> */
.L_x_182:
        /* <DEDUP_REMOVED lines=49> */
[----:B-1----:R0:W-:Y:S02]  /*1420*/  STG.E desc[UR74][R24.64], R43 ;  /* 0x0000002b18007986 */ /* 0x0021e4000c10194a */
.L_x_185:
[----:B------:R-:W-:Y:S05]  /*1430*/  BSYNC.RECONVERGENT B0 ;  /* 0x0000000000007941 */ /* 0x000fea0003800200 */
.L_x_184:
        /* <DEDUP_REMOVED lines=17> */
[----:B0-----:R2:W-:Y:S01]  /*1550*/  STG.E desc[UR74][R24.64], R43 ;  /* 0x0000002b18007986 */ /* 0x0015e2000c10194a */
[----:B------:R-:W-:Y:S05]  /*1560*/  BRA `(.L_x_186) ;  /* 0x0000001c00e47947 */ /* 0x000fea0003800000 */
.L_x_183:
        /* <DEDUP_REMOVED lines=242> */
.L_x_189:
        /* <DEDUP_REMOVED lines=10> */
.L_x_188:
[----:B------:R-:W-:Y:S05]  /*2530*/  BSYNC.RECONVERGENT B0 ;  /* 0x0000000000007941 */ /* 0x000fea0003800200 */
.L_x_187:
[----:B------:R-:W-:-:S04]  /*2540*/  IADD3 R41, P1, PT, R28, R29, RZ ;  /* 0x0000001d1c297210 */ /* 0x000fc80007f3e0ff */
[----:B------:R-:W-:Y:S02]  /*2550*/  ISETP.GE.U32.AND P0, PT, R41, R22, PT ;  /* 0x000000162900720c */ /* 0x000fe40003f06070 */
[----:B------:R-:W-:-:S04]  /*2560*/  IADD3.X R24, PT, PT, RZ, R30, RZ, P1, !PT ;  /* 0x0000001eff187210 */ /* 0x000fc80000ffe4ff */
[----:B------:R-:W-:-:S13]  /*2570*/  ISETP.GE.AND.EX P0, PT, R24, R23, PT, P0 ;  /* 0x000000171800720c */ /* 0x000fda0003f06300 */
[----:B------:R-:W-:Y:S05]  /*2580*/  @P0 BRA `(.L_x_186) ;  /* 0x0000000c00dc0947 */ /* 0x000fea0003800000 */
[----:B0-----:R-:W-:Y:S01]  /*2590*/  MOV R25, R41 ;  /* 0x0000002900197202 */ /* 0x001fe20000000f00 */
        /* <DEDUP_REMOVED lines=236> */
.L_x_190:
        /* <DEDUP_REMOVED lines=10> */
.L_x_186:
        /* <DEDUP_REMOVED lines=8> */
        .weak           $__internal_10_$__cuda_sm20_div_s64
        .type           $__internal_10_$__cuda_sm20_div_s64,@function
        .size           $__internal_10_$__cuda_sm20_div_s64,(.L_x_322 - $__internal_10_$__cuda_sm20_div_s64)
$__internal_10_$__cuda_sm20_div_s64:
        /* <DEDUP_REMOVED lines=78> */
[----:B------:R-:W-:Y:S06]  /*3a60*/  RET.REL.NODEC R20 `(_ZN2at6native65_GLOBAL__N__c0d6c1cb_32_DistributionExponentialKernel_cu_5881736643distribution_elementwise_grid_stride_kernelIfLi4EZNS0_9templates4cuda21uniform_and_transformIffPNS_17CUDAGeneratorImplEZZZNS4_18exponential_kernelIS7_EEvRNS_18TensorIteratorBaseEdT_ENKUlvE_clEvENKUlvE0_clEvEUlfE_EEvSA_T1_T2_EUlP24curandStatePhilox4_32_10E_ZNS1_27distribution_nullary_kernelIff7double2S7_SJ_SE_EEvSA_SG_RKT3_T4_EUlifE0_EEvlNS_15PhiloxCudaStateESF_SG_) ;  /* 0xffffffc414647950 */ /* 0x000fec0003c3ffff */
.L_x_192:
        /* <DEDUP_REMOVED lines=9> */
.L_x_322:


//--------------------- .text._ZN2at6native65_GLOBAL__N__c0d6c1cb_32_DistributionExponentialKernel_cu_5881736643distribution_elementwise_grid_stride_kernelIfLi4EZNS0_9templates4cuda21uniform_and_transformIffPNS_17CUDAGeneratorImplEZZZNS4_18exponential_kernelIS7_EEvRNS_18TensorIteratorBaseEdT_ENKUlvE_clEvENKUlvE0_clEvEUlfE_EEvSA_T1_T2_EUlP24curandStatePhilox4_32_10E_ZNS1_27distribution_nullary_kernelIff7double2S7_SJ_SE_EEvSA_SG_RKT3_T4_EUlifE_EEvlNS_15PhiloxCudaStateESF_SG_ --------------------------
	.section	.text._ZN2at6native65_GLOBAL__N__c0d6c1cb_32_DistributionExponentialKernel_cu_5881736643distribution_elementwise_grid_stride_kernelIfLi4EZNS0_9templates4cuda21uniform_and_transformIffPNS_17CUDAGeneratorImplEZZZNS4_18exponential_kernelIS7_EEvRNS_18TensorIteratorBaseEdT_ENKUlvE_clEvENKUlvE0_clEvEUlfE_EEvSA_T1_T2_EUlP24curandStatePhilox4_32_10E_ZNS1_27distribution_nullary_kernelIff7double2S7_SJ_SE_EEvSA_SG_RKT3_T4_EUlifE_EEvlNS_15PhiloxCudaStateESF_SG_,"ax",@progbits
	.align	128
.text._ZN2at6native65_GLOBAL__N__c0d6c1cb_32_DistributionExponentialKernel_cu_5881736643distribution_elementwise_grid_stride_kernelIfLi4EZNS0_9templates4cuda21uniform_and_transformIffPNS_17CUDAGeneratorImplEZZZNS4_18exponential_kernelIS7_EEvRNS_18TensorIteratorBaseEdT_ENKUlvE_clEvENKUlvE0_clEvEUlfE_EEvSA_T1_T2_EUlP24curandStatePhilox4_32_10E_ZNS1_27distribution_nullary_kernelIff7double2S7_SJ_SE_EEvSA_SG_RKT3_T4_EUlifE_EEvlNS_15PhiloxCudaStateESF_SG_:
        .type           _ZN2at6native65_GLOBAL__N__c0d6c1cb_32_DistributionExponentialKernel_cu_5881736643distribution_elementwise_grid_stride_kernelIfLi4EZNS0_9templates4cuda21uniform_and_transformIffPNS_17CUDAGeneratorImplEZZZNS4_18exponential_kernelIS7_EEvRNS_18TensorIteratorBaseEdT_ENKUlvE_clEvENKUlvE0_clEvEUlfE_EEvSA_T1_T2_EUlP24curandStatePhilox4_32_10E_ZNS1_27distribution_nullary_kernelIff7double2S7_SJ_SE_EEvSA_SG_RKT3_T4_EUlifE_EEvlNS_15PhiloxCudaStateESF_SG_,@function
        .size           _ZN2at6native65_GLOBAL__N__c0d6c1cb_32_DistributionExponentialKernel_cu_5881736643distribution_elementwise_grid_stride_kernelIfLi4EZNS0_9templates4cuda21uniform_and_transformIffPNS_17CUDAGeneratorImplEZZZNS4_18exponential_kernelIS7_EEvRNS_18TensorIteratorBaseEdT_ENKUlvE_clEvENKUlvE0_clEvEUlfE_EEvSA_T1_T2_EUlP24curandStatePhilox4_32_10E_ZNS1_27distribution_nullary_kernelIff7double2S7_SJ_SE_EEvSA_SG_RKT3_T4_EUlifE_EEvlNS_15PhiloxCudaStateESF_SG_,(.L_x_324 - _ZN2at6native65_GLOBAL__N__c0d6c1cb_32_DistributionExponentialKernel_cu_5881736643distribution_elementwise_grid_stride_kernelIfLi4EZNS0_9templates4cuda21uniform_and_transformIffPNS_17CUDAGeneratorImplEZZZNS4_18exponential_kernelIS7_EEvRNS_18TensorIteratorBaseEdT_ENKUlvE_clEvENKUlvE0_clEvEUlfE_EEvSA_T1_T2_EUlP24curandStatePhilox4_32_10E_ZNS1_27distribution_nullary_kernelIff7double2S7_SJ_SE_EEvSA_SG_RKT3_T4_EUlifE_EEvlNS_15PhiloxCudaStateESF_SG_)
        .other          _ZN2at6native65_GLOBAL__N__c0d6c1cb_32_DistributionExponentialKernel_cu_5881736643distribution_elementwise_grid_stride_kernelIfLi4EZNS0_9templates4cuda21uniform_and_transformIffPNS_17CUDAGeneratorImplEZZZNS4_18exponential_kernelIS7_EEvRNS_18TensorIteratorBaseEdT_ENKUlvE_clEvENKUlvE0_clEvEUlfE_EEvSA_T1_T2_EUlP24curandStatePhilox4_32_10E_ZNS1_27distribution_nullary_kernelIff7double2S7_SJ_SE_EEvSA_SG_RKT3_T4_EUlifE_EEvlNS_15PhiloxCudaStateESF_SG_,@"STO_CUDA_ENTRY STV_DEFAULT"
_ZN2at6native65_GLOBAL__N__c0d6c1cb_32_DistributionExponentialKernel_cu_5881736643distribution_elementwise_grid_stride_kernelIfLi4EZNS0_9templates4cuda21uniform_and_transformIffPNS_17CUDAGeneratorImplEZZZNS4_18exponential_kernelIS7_EEvRNS_18TensorIteratorBaseEdT_ENKUlvE_clEvENKUlvE0_clEvEUlfE_EEvSA_T1_T2_EUlP24curandStatePhilox4_32_10E_ZNS1_27distribution_nullary_kernelIff7double2S7_SJ_SE_EEvSA_SG_RKT3_T4_EUlifE_EEvlNS_15PhiloxCudaStateESF_SG_:
        /* <DEDUP_REMOVED lines=112> */
.L_x_193:
[----:B------:R-:W-:-:S07]  /*0700*/  MOV R30, 0x720 ;  /* 0x00000720001e7802 */ /* 0x000fce0000000f00 */
[----:B------:R-:W-:Y:S05]  /*0710*/  CALL.REL.NOINC `($__internal_11_$__cuda_sm20_div_s64) ;  /* 0x0000000800b87944 */ /* 0x000fea0003c00000 */
.L_x_194:
        /* <DEDUP_REMOVED lines=18> */
.L_x_202:
[----:B------:R-:W-:Y:S01]  /*0840*/  VIADD R0, R0, 0x1 ;  /* 0x0000000100007836 */ /* 0x000fe20000000000 */
[----:B------:R-:W-:Y:S03]  /*0850*/  BSSY.RECONVERGENT B0, `(.L_x_195) ;  /* 0x000000c000007945 */ /* 0x000fe60003800200 */
[C---:B------:R-:W-:Y:S01]  /*0860*/  IMAD.WIDE.U32 R46, R0.reuse, -0x2daee0ad, RZ ;  /* 0xd2511f53002e7825 */ /* 0x040fe200078e00ff */
[----:B------:R-:W-:-:S13]  /*0870*/  ISETP.NE.AND P0, PT, R0, RZ, PT ;  /* 0x000000ff0000720c */ /* 0x000fda0003f05270 */
[----:B------:R-:W-:Y:S05]  /*0880*/  @P0 BRA `(.L_x_196) ;  /* 0x0000000000200947 */ /* 0x000fea0003800000 */
        /* <DEDUP_REMOVED lines=8> */
.L_x_196:
[----:B-1234-:R-:W-:Y:S05]  /*0910*/  BSYNC.RECONVERGENT B0 ;  /* 0x0000000000007941 */ /* 0x01efea0003800200 */
.L_x_195:
        /* <DEDUP_REMOVED lines=51> */
.L_x_197:
        /* <DEDUP_REMOVED lines=9> */
.L_x_198:
        /* <DEDUP_REMOVED lines=16> */
[----:B------:R-:W-:Y:S01]  /*0de0*/  IMAD R52, R37, UR8, RZ ;  /* 0x0000000825347c24 */ /* 0x000fe2000f8e02ff */
[----:B------:R-:W-:Y:S01]  /*0df0*/  LOP3.LUT R32, R32, R35, RZ, 0x3c, !PT ;  /* 0x0000002320207212 */ /* 0x000fe200078e3cff */
[----:B------:R-:W-:-:S05]  /*0e00*/  IMAD.MOV.U32 R51, RZ, RZ, -0x4c800000 ;  /* 0xb3800000ff337424 */ /* 0x000fca00078e00ff */
[----:B------:R-:W0:-:S15]  /*0e10*/  I2F.F64.U64 R32, R32 ;  /* 0x0000002000207312 */ /* 0x000e1e0000301800 */
[----:B------:R-:W-:-:S15]  /*0e20*/  NOP ;  /* 0x0000000000007918 */ /* 0x000fde0000000000 */
[----:B------:R-:W-:-:S15]  /*0e30*/  NOP ;  /* 0x0000000000007918 */ /* 0x000fde0000000000 */
[----:B------:R-:W-:-:S15]  /*0e40*/  NOP ;  /* 0x0000000000007918 */ /* 0x000fde0000000000 */
[----:B------:R-:W-:-:S04]  /*0e50*/  NOP ;  /* 0x0000000000007918 */ /* 0x000fc80000000000 */
[----:B0-----:R0:W1:Y:S02]  /*0e60*/  DFMA R34, R32, R30, 5.5511151231257827021e-17 ;  /* 0x3c9000002022742b */ /* 0x001064000000001e */
[----:B0-----:R-:W-:-:S04]  /*0e70*/  IADD3 R32, P2, PT, R52, UR10, RZ ;  /* 0x0000000a34207c10 */ /* 0x001fc8000ff5e0ff */
[----:B------:R-:W-:-:S15]  /*0e80*/  LEA.HI.X.SX32 R33, R52, UR11, 0x1, P2 ;  /* 0x0000000b34217c11 */ /* 0x000fde00090f0eff */
[----:B------:R-:W-:-:S15]  /*0e90*/  NOP ;  /* 0x0000000000007918 */ /* 0x000fde0000000000 */
[----:B------:R-:W-:-:S15]  /*0ea0*/  NOP ;  /* 0x0000000000007918 */ /* 0x000fde0000000000 */
[----:B------:R-:W-:-:S13]  /*0eb0*/  NOP ;  /* 0x0000000000007918 */ /* 0x000fda0000000000 */
        /* <DEDUP_REMOVED lines=9> */
[----:B0-----:R-:W-:-:S04]  /*0f50*/  @!P0 FMUL.FTZ R51, R50, 0.69314718246459960938 ;  /* 0x3f31721832338820 */ /* 0x001fc80000410000 */
[----:B------:R-:W-:-:S05]  /*0f60*/  FMUL.FTZ R51, R53, -R51 ;  /* 0x8000003335337220 */ /* 0x000fca0000410000 */
[----:B------:R0:W-:Y:S02]  /*0f70*/  STG.E desc[UR6][R32.64], R51 ;  /* 0x0000003320007986 */ /* 0x0001e4000c101906 */
.L_x_200:
[----:B------:R-:W-:Y:S05]  /*0f80*/  BSYNC.RECONVERGENT B0 ;  /* 0x0000000000007941 */ /* 0x000fea0003800200 */
.L_x_199:
        /* <DEDUP_REMOVED lines=16> */
[----:B------:R-:W-:Y:S02]  /*1090*/  IMAD R28, R49, UR12, RZ ;  /* 0x0000000c311c7c24 */ /* 0x000fe4000f8e02ff */
[----:B0-----:R-:W-:Y:S01]  /*10a0*/  @!P0 FMUL R32, R32, 1.175494350822287508e-38 ;  /* 0x0080000020208820 */ /* 0x001fe20000400000 */
[----:B------:R-:W-:Y:S02]  /*10b0*/  IMAD.MOV.U32 R33, RZ, RZ, -0x4c800000 ;  /* 0xb3800000ff217424 */ /* 0x000fe400078e00ff */
[----:B------:R-:W-:Y:S02]  /*10c0*/  SHF.R.S32.HI R29, RZ, 0x1f, R28 ;  /* 0x0000001fff1d7819 */ /* 0x000fe4000001141c */
[----:B------:R-:W-:Y:S02]  /*10d0*/  FSETP.GE.FTZ.AND P0, PT, R32, 0.99999994039535522461, PT ;  /* 0x3f7fffff2000780b */ /* 0x000fe40003f16000 */
[----:B------:R-:W-:-:S04]  /*10e0*/  IADD3 R28, P1, PT, R28, UR10, RZ ;  /* 0x0000000a1c1c7c10 */ /* 0x000fc8000ff3e0ff */
[----:B------:R-:W-:-:S07]  /*10f0*/  IADD3.X R29, PT, PT, R29, UR11, RZ, P1, !PT ;  /* 0x0000000b1d1d7c10 */ /* 0x000fce0008ffe4ff */
[----:B------:R-:W0:Y:S08]  /*1100*/  @!P0 MUFU.LG2 R32, R32 ;  /* 0x0000002000208308 */ /* 0x000e300000000c00 */
[----:B------:R-:W1:Y:S01]  /*1110*/  MUFU.RCP R34, UR13 ;  /* 0x0000000d00227d08 */ /* 0x000e620008001000 */
[----:B0-----:R-:W-:-:S04]  /*1120*/  @!P0 FMUL.FTZ R33, R32, 0.69314718246459960938 ;  /* 0x3f31721820218820 */ /* 0x001fc80000410000 */
[----:B-1----:R-:W-:-:S05]  /*1130*/  FMUL.FTZ R33, R34, -R33 ;  /* 0x8000002122217220 */ /* 0x002fca0000410000 */
[----:B------:R1:W-:Y:S02]  /*1140*/  STG.E desc[UR6][R28.64], R33 ;  /* 0x000000211c007986 */ /* 0x0003e4000c101906 */
.L_x_201:
[----:B------:R-:W-:Y:S01]  /*1150*/  IADD3 R37, P0, PT, R42, R37, RZ ;  /* 0x000000252a257210 */ /* 0x000fe20007f1e0ff */
[----:B------:R-:W-:Y:S05]  /*1160*/  WARPSYNC.ALL ;  /* 0x0000000000007948 */ /* 0x000fea0003800000 */
[----:B------:R-:W-:Y:S01]  /*1170*/  IMAD.X R38, RZ, RZ, R38, P0 ;  /* 0x000000ffff267224 */ /* 0x000fe200000e0626 */
[----:B------:R-:W-:Y:S01]  /*1180*/  BAR.SYNC.DEFER_BLOCKING 0x0 ;  /* 0x0000000000007b1d */ /* 0x000fe20000010000 */
[----:B------:R-:W-:Y:S01]  /*1190*/  ISETP.GE.U32.AND P0, PT, R37, R22, PT ;  /* 0x000000162500720c */ /* 0x000fe20003f06070 */
[----:B------:R-:W-:Y:S01]  /*11a0*/  IMAD.MOV.U32 R35, RZ, RZ, R46 ;  /* 0x000000ffff237224 */ /* 0x000fe200078e002e */
[----:B0-----:R-:W-:Y:S01]  /*11b0*/  MOV R32, R26 ;  /* 0x0000001a00207202 */ /* 0x001fe20000000f00 */
[----:B-1----:R-:W-:Y:S01]  /*11c0*/  IMAD.MOV.U32 R33, RZ, RZ, R47 ;  /* 0x000000ffff217224 */ /* 0x002fe200078e002f */
[----:B------:R-:W-:-:S13]  /*11d0*/  ISETP.GE.AND.EX P0, PT, R38, R45, PT, P0 ;  /* 0x0000002d2600720c */ /* 0x000fda0003f06300 */
[----:B------:R-:W-:Y:S05]  /*11e0*/  @!P0 BRA `(.L_x_202) ;  /* 0xfffffff400948947 */ /* 0x000fea000383ffff */
[----:B------:R-:W-:Y:S05]  /*11f0*/  EXIT ;  /* 0x000000000000794d */ /* 0x000fea0003800000 */
        .weak           $__internal_11_$__cuda_sm20_div_s64
        .type           $__internal_11_$__cuda_sm20_div_s64,@function
        .size           $__internal_11_$__cuda_sm20_div_s64,(.L_x_324 - $__internal_11_$__cuda_sm20_div_s64)
$__internal_11_$__cuda_sm20_div_s64:
        /* <DEDUP_REMOVED lines=46> */
[----:B------:R-:W-:-:S05]  /*14e0*/  IADD3.X R22, PT, PT, R26, RZ, RZ, P0, !PT ;  /* 0x000000ff1a167210 */ /* 0x000fca00007fe4ff */
        /* <DEDUP_REMOVED lines=19> */
[----:B------:R-:W-:Y:S01]  /*1620*/  SEL R26, R26, R31, P0 ;  /* 0x0000001f1a1a7207 */ /* 0x000fe20000000000 */
[----:B------:R-:W-:Y:S01]  /*1630*/  HFMA2 R31, -RZ, RZ, 0, 0 ;  /* 0x00000000ff1f7431 */ /* 0x000fe200000001ff */
[----:B------:R-:W-:Y:S02]  /*1640*/  SEL R27, R27, R22, P0 ;  /* 0x000000161b1b7207 */ /* 0x000fe40000000000 */
[----:B------:R-:W-:-:S02]  /*1650*/  IADD3 R23, P2, PT, RZ, -R26, RZ ;  /* 0x8000001aff177210 */ /* 0x000fc40007f5e0ff */
[----:B------:R-:W-:Y:S02]  /*1660*/  ISETP.NE.U32.AND P0, PT, R42, RZ, PT ;  /* 0x000000ff2a00720c */ /* 0x000fe40003f05070 */
[----:B------:R-:W-:Y:S01]  /*1670*/  SEL R26, R23, R26, !P1 ;  /* 0x0000001a171a7207 */ /* 0x000fe20004800000 */
[----:B------:R-:W-:Y:S01]  /*1680*/  IMAD.X R22, RZ, RZ, ~R27, P2 ;  /* 0x000000ffff167224 */ /* 0x000fe200010e0e1b */
[----:B------:R-:W-:-:S04]  /*1690*/  ISETP.NE.AND.EX P0, PT, RZ, RZ, PT, P0 ;  /* 0x000000ffff00720c */ /* 0x000fc80003f05300 */
[----:B------:R-:W-:Y:S02]  /*16a0*/  SEL R27, R22, R27, !P1 ;  /* 0x0000001b161b7207 */ /* 0x000fe40004800000 */
[----:B------:R-:W-:Y:S02]  /*16b0*/  SEL R26, R26, 0xffffffff, P0 ;  /* 0xffffffff1a1a7807 */ /* 0x000fe40000000000 */
[----:B------:R-:W-:Y:S01]  /*16c0*/  SEL R27, R27, 0xffffffff, P0 ;  /* 0xffffffff1b1b7807 */ /* 0x000fe20000000000 */
[----:B------:R-:W-:Y:S06]  /*16d0*/  RET.REL.NODEC R30 `(_ZN2at6native65_GLOBAL__N__c0d6c1cb_32_DistributionExponentialKernel_cu_5881736643distribution_elementwise_grid_stride_kernelIfLi4EZNS0_9templates4cuda21uniform_and_transformIffPNS_17CUDAGeneratorImplEZZZNS4_18exponential_kernelIS7_EEvRNS_18TensorIteratorBaseEdT_ENKUlvE_clEvENKUlvE0_clEvEUlfE_EEvSA_T1_T2_EUlP24curandStatePhilox4_32_10E_ZNS1_27distribution_nullary_kernelIff7double2S7_SJ_SE_EEvSA_SG_RKT3_T4_EUlifE_EEvlNS_15PhiloxCudaStateESF_SG_) ;  /* 0xffffffe81e487950 */ /* 0x000fec0003c3ffff */
.L_x_203:
        /* <DEDUP_REMOVED lines=10> */
.L_x_324:


//--------------------- .text._ZN2at6native65_GLOBAL__N__c0d6c1cb_32_DistributionExponentialKernel_cu_5881736643distribution_elementwise_grid_stride_kernelIdLi2EZNS0_9templates4cuda21uniform_and_transformIddPNS_17CUDAGeneratorImplEZZZNS4_18exponential_kernelIS7_EEvRNS_18TensorIteratorBaseEdT_ENKUlvE_clEvENKUlvE_clEvEUldE_EEvSA_T1_T2_EUlP24curandStatePhilox4_32_10E0_ZNS1_27distribution_nullary_kernelIdd6float4S7_SJ_SE_EEvSA_SG_RKT3_T4_EUlidE0_EEvlNS_15PhiloxCudaStateESF_SG_ --------------------------
	.section	.text._ZN2at6native65_GLOBAL__N__c0d6c1cb_32_DistributionExponentialKernel_cu_5881736643distribution_elementwise_grid_stride_kernelIdLi2EZNS0_9templates4cuda21uniform_and_transformIddPNS_17CUDAGeneratorImplEZZZNS4_18exponential_kernelIS7_EEvRNS_18TensorIteratorBaseEdT_ENKUlvE_clEvENKUlvE_clEvEUldE_EEvSA_T1_T2_EUlP24curandStatePhilox4_32_10E0_ZNS1_27distribution_nullary_kernelIdd6float4S7_SJ_SE_EEvSA_SG_RKT3_T4_EUlidE0_EEvlNS_15PhiloxCudaStateESF_SG_,"ax",@progbits
	.align	128
.text._ZN2at6native65_GLOBAL__N__c0d6c1cb_32_DistributionExponentialKernel_cu_5881736643distribution_elementwise_grid_stride_kernelIdLi2EZNS0_9templates4cuda21uniform_and_transformIddPNS_17CUDAGeneratorImplEZZZNS4_18exponential_kernelIS7_EEvRNS_18TensorIteratorBaseEdT_ENKUlvE_clEvENKUlvE_clEvEUldE_EEvSA_T1_T2_EUlP24curandStatePhilox4_32_10E0_ZNS1_27distribution_nullary_kernelIdd6float4S7_SJ_SE_EEvSA_SG_RKT3_T4_EUlidE0_EEvlNS_15PhiloxCudaStateESF_SG_:
        .type           _ZN2at6native65_GLOBAL__N__c0d6c1cb_32_DistributionExponentialKernel_cu_5881736643distribution_elementwise_grid_stride_kernelIdLi2EZNS0_9templates4cuda21uniform_and_transformIddPNS_17CUDAGeneratorImplEZZZNS4_18exponential_kernelIS7_EEvRNS_18TensorIteratorBaseEdT_ENKUlvE_clEvENKUlvE_clEvEUldE_EEvSA_T1_T2_EUlP24curandStatePhilox4_32_10E0_ZNS1_27distribution_nullary_kernelIdd6float4S7_SJ_SE_EEvSA_SG_RKT3_T4_EUlidE0_EEvlNS_15PhiloxCudaStateESF_SG_,@function
        .size           _ZN2at6native65_GLOBAL__N__c0d6c1cb_32_DistributionExponentialKernel_cu_5881736643distribution_elementwise_grid_stride_kernelIdLi2EZNS0_9templates4cuda21uniform_and_transformIddPNS_17CUDAGeneratorImplEZZZNS4_18exponential_kernelIS7_EEvRNS_18TensorIteratorBaseEdT_ENKUlvE_clEvENKUlvE_clEvEUldE_EEvSA_T1_T2_EUlP24curandStatePhilox4_32_10E0_ZNS1_27distribution_nullary_kernelIdd6float4S7_SJ_SE_EEvSA_SG_RKT3_T4_EUlidE0_EEvlNS_15PhiloxCudaStateESF_SG_,(.L_x_326 - _ZN2at6native65_GLOBAL__N__c0d6c1cb_32_DistributionExponentialKernel_cu_5881736643distribution_elementwise_grid_stride_kernelIdLi2EZNS0_9templates4cuda21uniform_and_transformIddPNS_17CUDAGeneratorImplEZZZNS4_18exponential_kernelIS7_EEvRNS_18TensorIteratorBaseEdT_ENKUlvE_clEvENKUlvE_clEvEUldE_EEvSA_T1_T2_EUlP24curandStatePhilox4_32_10E0_ZNS1_27distribution_nullary_kernelIdd6float4S7_SJ_SE_EEvSA_SG_RKT3_T4_EUlidE0_EEvlNS_15PhiloxCudaStateESF_SG_)
        .other          _ZN2at6native65_GLOBAL__N__c0d6c1cb_32_DistributionExponentialKernel_cu_5881736643distribution_elementwise_grid_stride_kernelIdLi2EZNS0_9templates4cuda21uniform_and_transformIddPNS_17CUDAGeneratorImplEZZZNS4_18exponential_kernelIS7_EEvRNS_18TensorIteratorBaseEdT_ENKUlvE_clEvENKUlvE_clEvEUldE_EEvSA_T1_T2_EUlP24curandStatePhilox4_32_10E0_ZNS1_27distribution_nullary_kernelIdd6float4S7_SJ_SE_EEvSA_SG_RKT3_T4_EUlidE0_EEvlNS_15PhiloxCudaStateESF_SG_,@"STO_CUDA_ENTRY STV_DEFAULT"
_ZN2at6native65_GLOBAL__N__c0d6c1cb_32_DistributionExponentialKernel_cu_5881736643distribution_elementwise_grid_stride_kernelIdLi2EZNS0_9templates4cuda21uniform_and_transformIddPNS_17CUDAGeneratorImplEZZZNS4_18exponential_kernelIS7_EEvRNS_18TensorIteratorBaseEdT_ENKUlvE_clEvENKUlvE_clEvEUldE_EEvSA_T1_T2_EUlP24curandStatePhilox4_32_10E0_ZNS1_27distribution_nullary_kernelIdd6float4S7_SJ_SE_EEvSA_SG_RKT3_T4_EUlidE0_EEvlNS_15PhiloxCudaStateESF_SG_:
        /* <DEDUP_REMOVED lines=24> */
[----:B------:R-:W-:Y:S01]  /*0180*/  IMAD.WIDE.U32 R8, R48, -0x326172a9, RZ ;  /* 0xcd9e8d5730087825 */ /* 0x000fe200078e00ff */
        /* <DEDUP_REMOVED lines=19> */
[C---:B------:R-:W-:Y:S01]  /*02c0*/  VIADD R6, R17.reuse, 0x76cf5d0a ;  /* 0x76cf5d0a11067836 */ /* 0x040fe20000000000 */
        /* <DEDUP_REMOVED lines=35> */
[----:B------:R-:W-:Y:S01]  /*0500*/  MOV R15, R48 ;  /* 0x00000030000f7202 */ /* 0x000fe20000000f00 */
[----:B------:R-:W-:Y:S01]  /*0510*/  IMAD.WIDE.U32 R30, R30, -0x2daee0ad, RZ ;  /* 0xd2511f531e1e7825 */ /* 0x000fe200078e00ff */
[----:B------:R-:W-:-:S03]  /*0520*/  LOP3.LUT R49, R19, R18, R53, 0x96, !PT ;  /* 0x0000001213317212 */ /* 0x000fc600078e9635 */
[----:B0-----:R-:W-:Y:S01]  /*0530*/  IMAD R14, R20, UR6, RZ ;  /* 0x00000006140e7c24 */ /* 0x001fe2000f8e02ff */
[----:B------:R-:W-:-:S03]  /*0540*/  LOP3.LUT R50, R21, R50, R31, 0x96, !PT ;  /* 0x0000003215327212 */ /* 0x000fc600078e961f */
[----:B------:R-:W-:Y:S01]  /*0550*/  IMAD.SHL.U32 R21, R14, 0x2, RZ ;  /* 0x000000020e157824 */ /* 0x000fe200078e00ff */
        /* <DEDUP_REMOVED lines=11> */
[----:B------:R-:W-:-:S04]  /*0610*/  IMAD.HI.U32 R19, R19, UR4, RZ ;  /* 0x0000000413137c27 */ /* 0x000fc8000f8e00ff */
[----:B------:R-:W-:-:S04]  /*0620*/  IMAD.MOV R24, RZ, RZ, -R19 ;  /* 0x000000ffff187224 */ /* 0x000fc800078e0a13 */
[----:B------:R-:W-:-:S05]  /*0630*/  IMAD R24, R21, R24, UR4 ;  /* 0x0000000415187e24 */ /* 0x000fca000f8e0218 */
[----:B------:R-:W-:-:S13]  /*0640*/  ISETP.GE.U32.AND P0, PT, R24, R21, PT ;  /* 0x000000151800720c */ /* 0x000fda0003f06070 */
[----:B------:R-:W-:Y:S01]  /*0650*/  @P0 IADD3 R24, PT, PT, -R21, R24, RZ ;  /* 0x0000001815180210 */ /* 0x000fe20007ffe1ff */
[----:B------:R-:W-:-:S03]  /*0660*/  @P0 VIADD R19, R19, 0x1 ;  /* 0x0000000113130836 */ /* 0x000fc60000000000 */
[----:B------:R-:W-:-:S13]  /*0670*/  ISETP.GE.U32.AND P1, PT, R24, R21, PT ;  /* 0x000000151800720c */ /* 0x000fda0003f26070 */
[----:B------:R-:W-:Y:S02]  /*0680*/  @P1 IADD3 R19, PT, PT, R19, 0x1, RZ ;  /* 0x0000000113131810 */ /* 0x000fe40007ffe0ff */
[----:B------:R-:W-:-:S05]  /*0690*/  @!P2 LOP3.LUT R19, RZ, R21, RZ, 0x33, !PT ;  /* 0x00000015ff13a212 */ /* 0x000fca00078e33ff */
[----:B------:R-:W-:Y:S01]  /*06a0*/  IMAD.MOV.U32 R22, RZ, RZ, R19 ;  /* 0x000000ffff167224 */ /* 0x000fe200078e0013 */
[----:B------:R-:W-:Y:S06]  /*06b0*/  BRA `(.L_x_205) ;  /* 0x0000000000087947 */ /* 0x000fec0003800000 */
.L_x_204:
[----:B------:R-:W-:-:S07]  /*06c0*/  MOV R24, 0x6e0 ;  /* 0x000006e000187802 */ /* 0x000fce0000000f00 */
[----:B------:R-:W-:Y:S05]  /*06d0*/  CALL.REL.NOINC `($__internal_13_$__cuda_sm20_div_s64) ;  /* 0x0000006400807944 */ /* 0x000fea0003c00000 */
.L_x_205:
[----:B------:R-:W-:-:S05]  /*06e0*/  IMAD.WIDE.U32 R20, R20, UR6, RZ ;  /* 0x0000000614147c25 */ /* 0x000fca000f8e00ff */
[C---:B------:R-:W-:Y:S01]  /*06f0*/  SHF.L.U64.HI R21, R20.reuse, 0x1, R21 ;  /* 0x0000000114157819 */ /* 0x040fe20000010215 */
[----:B------:R-:W-:-:S04]  /*0700*/  IMAD.SHL.U32 R20, R20, 0x2, RZ ;  /* 0x0000000214147824 */ /* 0x000fc800078e00ff */
[----:B------:R-:W-:Y:S02]  /*0710*/  IMAD R25, R21, R22, RZ ;  /* 0x0000001615197224 */ /* 0x000fe400078e02ff */
[----:B------:R-:W-:-:S04]  /*0720*/  IMAD.WIDE.U32 R18, R22, R20, R20 ;  /* 0x0000001416127225 */ /* 0x000fc800078e0014 */
[----:B------:R-:W-:Y:S01]  /*0730*/  IMAD R25, R23, R20, R25 ;  /* 0x0000001417197224 */ /* 0x000fe200078e0219 */
[----:B------:R-:W-:-:S04]  /*0740*/  ISETP.GE.U32.AND P0, PT, R15, R18, PT ;  /* 0x000000120f00720c */ /* 0x000fc80003f06070 */
[----:B------:R-:W-:-:S04]  /*0750*/  IADD3 R51, PT, PT, R19, R25, RZ ;  /* 0x0000001913337210 */ /* 0x000fc80007ffe0ff */
[----:B------:R-:W-:-:S13]  /*0760*/  ISETP.GE.AND.EX P0, PT, R46, R51, PT, P0 ;  /* 0x000000332e00720c */ /* 0x000fda0003f06300 */
[----:B------:R-:W-:Y:S05]  /*0770*/  @P0 EXIT ;  /* 0x000000000000094d */ /* 0x000fea0003800000 */
[----:B------:R-:W0:Y:S08]  /*0780*/  LDC R26, c[0x0][0x54c] ;  /* 0x00015300ff1a7b82 */ /* 0x000e300000000800 */
[----:B------:R-:W1:Y:S01]  /*0790*/  LDC.64 R20, c[0x0][0x548] ;  /* 0x00015200ff147b82 */ /* 0x000e620000000a00 */
[----:B0-----:R-:W1:Y:S01]  /*07a0*/  MUFU.RCP64H R23, R26 ;  /* 0x0000001a00177308 */ /* 0x001e620000001800 */
[----:B------:R-:W-:-:S05]  /*07b0*/  VIADD R22, R26, 0x300402 ;  /* 0x003004021a167836 */ /* 0x000fca0000000000 */
[----:B------:R-:W-:Y:S01]  /*07c0*/  FSETP.GEU.AND P0, PT, |R22|, 5.8789094863358348022e-39, PT ;  /* 0x004004021600780b */ /* 0x000fe20003f0e200 */
[----:B-1----:R-:W0:-:S15]  /*07d0*/  DFMA R24, R22, -R20, 1 ;  /* 0x3ff000001618742b */ /* 0x002e1e0000000814 */
[----:B------:R-:W-:-:S15]  /*07e0*/  NOP ;  /* 0x0000000000007918 */ /* 0x000fde0000000000 */
[----:B------:R-:W-:-:S15]  /*07f0*/  NOP ;  /* 0x0000000000007918 */ /* 0x000fde0000000000 */
[----:B------:R-:W-:-:S15]  /*0800*/  NOP ;  /* 0x0000000000007918 */ /* 0x000fde0000000000 */
[----:B------:R-:W-:-:S04]  /*0810*/  NOP ;  /* 0x0000000000007918 */ /* 0x000fc80000000000 */
[----:B0-----:R-:W0:-:S15]  /*0820*/  DFMA R24, R24, R24, R24 ;  /* 0x000000181818722b */ /* 0x001e1e0000000018 */
        /* <DEDUP_REMOVED lines=9> */
[----:B0-----:R-:W0:-:S15]  /*08c0*/  DFMA R20, R24, -R20, 1 ;  /* 0x3ff000001814742b */ /* 0x001e1e0000000814 */
[----:B------:R-:W-:-:S15]  /*08d0*/  NOP ;  /* 0x0000000000007918 */ /* 0x000fde0000000000 */
[----:B------:R-:W-:-:S15]  /*08e0*/  NOP ;  /* 0x0000000000007918 */ /* 0x000fde0000000000 */
[----:B------:R-:W-:-:S15]  /*08f0*/  NOP ;  /* 0x0000000000007918 */ /* 0x000fde0000000000 */
[----:B------:R-:W-:-:S04]  /*0900*/  NOP ;  /* 0x0000000000007918 */ /* 0x000fc80000000000 */
[----:B0-----:R0:W1:Y:S02]  /*0910*/  DFMA R20, R24, R20, R24 ;  /* 0x000000141814722b */ /* 0x0010640000000018 */
[----:B01----:R-:W-:Y:S05]  /*0920*/  @P0 BRA `(.L_x_206) ;  /* 0x0000000000100947 */ /* 0x003fea0003800000 */
[----:B------:R-:W-:Y:S02]  /*0930*/  LOP3.LUT R20, R26, 0x7fffffff, RZ, 0xc0, !PT ;  /* 0x7fffffff1a147812 */ /* 0x000fe400078ec0ff */
[----:B------:R-:W-:Y:S02]  /*0940*/  MOV R32, 0x970 ;  /* 0x0000097000207802 */ /* 0x000fe40000000f00 */
[----:B------:R-:W-:-:S07]  /*0950*/  IADD3 R27, PT, PT, R20, -0x100000, RZ ;  /* 0xfff00000141b7810 */ /* 0x000fce0007ffe0ff */
[----:B------:R-:W-:Y:S05]  /*0960*/  CALL.REL.NOINC `($__internal_12_$__cuda_sm20_dblrcp_rn_slowpath_v3) ;  /* 0x0000005c00507944 */ /* 0x000fea0003c00000 */
.L_x_206:
[----:B------:R-:W0:Y:S01]  /*0970*/  LDCU UR74, c[0x0][0x3a8] ;  /* 0x00007500ff4a77ac */ /* 0x000e220008000800 */
[----:B------:R-:W-:Y:S01]  /*0980*/  IMAD.HI.U32 R23, R49, -0x2daee0ad, RZ ;  /* 0xd2511f5331177827 */ /* 0x000fe200078e00ff */
[----:B------:R-:W-:Y:S01]  /*0990*/  LOP3.LUT R53, R28, 0x3, RZ, 0xc0, !PT ;  /* 0x000000031c357812 */ /* 0x000fe200078ec0ff */
[----:B------:R-:W1:Y:S02]  /*09a0*/  LDCU UR4, c[0x0][0x3a8] ;  /* 0x00007500ff0477ac */ /* 0x000e640008000800 */
[----:B------:R-:W-:Y:S01]  /*09b0*/  IMAD.HI.U32 R25, R50, -0x326172a9, RZ ;  /* 0xcd9e8d5732197827 */ /* 0x000fe200078e00ff */
[----:B------:R-:W-:Y:S01]  /*09c0*/  LOP3.LUT R30, R30, R23, RZ, 0x3c, !PT ;  /* 0x000000171e1e7212 */ /* 0x000fe200078e3cff */
[----:B------:R-:W2:Y:S02]  /*09d0*/  LDCU UR72, c[0x0][0x3ac] ;  /* 0x00007580ff4877ac */ /* 0x000ea40008000800 */
[----:B------:R-:W-:Y:S01]  /*09e0*/  VIADD R22, R16, 0x8ff34781 ;  /* 0x8ff3478110167836 */ /* 0x000fe20000000000 */
[----:B------:R-:W3:Y:S04]  /*09f0*/  LDCU UR71, c[0x0][0x4d8] ;  /* 0x00009b00ff4777ac */ /* 0x000ee80008000800 */
[----:B------:R-:W-:Y:S01]  /*0a00*/  LOP3.LUT R52, R22, R52, R25, 0x96, !PT ;  /* 0x0000003416347212 */ /* 0x000fe200078e9619 */
        /* <DEDUP_REMOVED lines=60> */
.L_x_228:
[----:B------:R-:W-:Y:S01]  /*0dd0*/  IADD3 R0, PT, PT, R0, 0x1, RZ ;  /* 0x0000000100007810 */ /* 0x000fe20007ffe0ff */
[----:B------:R-:W-:Y:S03]  /*0de0*/  BSSY.RECONVERGENT B0, `(.L_x_207) ;  /* 0x000000c000007945 */ /* 0x000fe60003800200 */
[C---:B------:R-:W-:Y:S01]  /*0df0*/  ISETP.NE.AND P0, PT, R0.reuse, RZ, PT ;  /* 0x000000ff0000720c */ /* 0x040fe20003f05270 */
[----:B------:R-:W-:-:S12]  /*0e00*/  IMAD.WIDE.U32 R28, R0, -0x2daee0ad, RZ ;  /* 0xd2511f53001c7825 */ /* 0x000fd800078e00ff */
[----:B-1-3--:R-:W-:Y:S05]  /*0e10*/  @P0 BRA `(.L_x_208) ;  /* 0x0000000000200947 */ /* 0x00afea0003800000 */
[----:B------:R-:W-:-:S05]  /*0e20*/  VIADD R2, R2, 0x1 ;  /* 0x0000000102027836 */ /* 0x000fca0000000000 */
[----:B------:R-:W-:-:S13]  /*0e30*/  ISETP.NE.AND P0, PT, R2, RZ, PT ;  /* 0x000000ff0200720c */ /* 0x000fda0003f05270 */
[----:B------:R-:W-:Y:S01]  /*0e40*/  @!P0 IADD3 R48, PT, PT, R48, 0x1, RZ ;  /* 0x0000000130308810 */ /* 0x000fe20007ffe0ff */
[----:B------:R-:W-:Y:S02]  /*0e50*/  @!P0 VIADD R22, R47, 0x1 ;  /* 0x000000012f168836 */ /* 0x000fe40000000000 */
[----:B------:R-:W-:Y:S01]  /*0e60*/  @!P0 IMAD.MOV.U32 R2, RZ, RZ, RZ ;  /* 0x000000ffff028224 */ /* 0x000fe200078e00ff */
[----:B------:R-:W-:-:S13]  /*0e70*/  ISETP.NE.AND P1, PT, R48, RZ, !P0 ;  /* 0x000000ff3000720c */ /* 0x000fda0004725270 */
[----:B------:R-:W-:-:S04]  /*0e80*/  @P1 IADD3 R22, PT, PT, R47, RZ, RZ ;  /* 0x000000ff2f161210 */ /* 0x000fc80007ffe0ff */
[----:B------:R-:W-:-:S07]  /*0e90*/  @!P0 MOV R47, R22 ;  /* 0x00000016002f8202 */ /* 0x000fce0000000f00 */
.L_x_208:
[----:B0-----:R-:W-:Y:S05]  /*0ea0*/  BSYNC.RECONVERGENT B0 ;  /* 0x0000000000007941 */ /* 0x001fea0003800200 */
.L_x_207:
[----:B------:R-:W-:Y:S01]  /*0eb0*/  LOP3.LUT R26, R47, R29, R17, 0x96, !PT ;  /* 0x0000001d2f1a7212 */ /* 0x000fe200078e9611 */
[----:B------:R-:W-:Y:S01]  /*0ec0*/  IMAD.WIDE.U32 R22, R48, -0x326172a9, RZ ;  /* 0xcd9e8d5730167825 */ /* 0x000fe200078e00ff */
[----:B------:R-:W-:Y:S02]  /*0ed0*/  ISETP.GT.AND P0, PT, R53, 0x1, PT ;  /* 0x000000013500780c */ /* 0x000fe40003f04270 */
[----:B------:R-:W-:Y:S01]  /*0ee0*/  IADD3 R31, PT, PT, R17, -0x24c28bd8, RZ ;  /* 0xdb3d7428111f7810 */ /* 0x000fe20007ffe0ff */
        /* <DEDUP_REMOVED lines=23> */
[----:B------:R-:W-:-:S05]  /*1060*/  VIADD R23, R17, 0x646e171e ;  /* 0x646e171e11177836 */ /* 0x000fca0000000000 */
[----:B------:R-:W-:Y:S01]  /*1070*/  LOP3.LUT R26, R23, R28, R25, 0x96, !PT ;  /* 0x0000001c171a7212 */ /* 0x000fe200078e9619 */
[----:B------:R-:W-:Y:S01]  /*1080*/  IMAD.WIDE.U32 R28, R29, -0x326172a9, RZ ;  /* 0xcd9e8d571d1c7825 */ /* 0x000fe200078e00ff */
[----:B------:R-:W-:-:S03]  /*1090*/  IADD3 R23, PT, PT, R16, 0x5384540f, RZ ;  /* 0x5384540f10177810 */ /* 0x000fc60007ffe0ff */
[----:B------:R-:W-:Y:S01]  /*10a0*/  IMAD.WIDE.U32 R26, R26, -0x326172a9, RZ ;  /* 0xcd9e8d571a1a7825 */ /* 0x000fe200078e00ff */
[----:B------:R-:W-:-:S03]  /*10b0*/  LOP3.LUT R29, R13, R22, R29, 0x96, !PT ;  /* 0x000000160d1d7212 */ /* 0x000fc600078e961d */
[----:B------:R-:W-:Y:S01]  /*10c0*/  VIADD R25, R17, 0x96a522ad ;  /* 0x96a522ad11197836 */ /* 0x000fe20000000000 */
[----:B------:R-:W-:Y:S01]  /*10d0*/  LOP3.LUT R22, R23, R28, R27, 0x96, !PT ;  /* 0x0000001c17167212 */ /* 0x000fe200078e961b */
[----:B------:R-:W-:-:S03]  /*10e0*/  IMAD.WIDE.U32 R28, R29, -0x2daee0ad, RZ ;  /* 0xd2511f531d1c7825 */ /* 0x000fc600078e00ff */
[----:B------:R-:W-:Y:S01]  /*10f0*/  LOP3.LUT R30, R30, R25, RZ, 0x3c, !PT ;  /* 0x000000191e1e7212 */ /* 0x000fe200078e3cff */
[----:B------:R-:W-:Y:S02]  /*1100*/  VIADD R27, R17, 0x1fd5c5a3 ;  /* 0x1fd5c5a3111b7836 */ /* 0x000fe40000000000 */
[----:B------:R-:W-:-:S03]  /*1110*/  IMAD.WIDE.U32 R22, R22, -0x2daee0ad, RZ ;  /* 0xd2511f5316167825 */ /* 0x000fc600078e00ff */
[----:B------:R-:W-:Y:S02]  /*1120*/  LOP3.LUT R24, R27, R24, R29, 0x96, !PT ;  /* 0x000000181b187212 */ /* 0x000fe400078e961d */
[----:B------:R-:W-:Y:S02]  /*1130*/  MOV R29, R50 ;  /* 0x00000032001d7202 */ /* 0x000fe40000000f00 */
[----:B------:R-:W-:Y:S01]  /*1140*/  LOP3.LUT R50, R31, R28, R23, 0x96, !PT ;  /* 0x0000001c1f327212 */ /* 0x000fe200078e9617 */
[----:B------:R-:W-:-:S04]  /*1150*/  IMAD.WIDE.U32 R24, R24, -0x326172a9, RZ ;  /* 0xcd9e8d5718187825 */ /* 0x000fc800078e00ff */
[----:B------:R-:W-:Y:S02]  /*1160*/  VIADD R31, R16, 0xf1bbcdc8 ;  /* 0xf1bbcdc8101f7836 */ /* 0x000fe40000000000 */
[----:B------:R-:W-:-:S04]  /*1170*/  IMAD.HI.U32 R27, R50, -0x326172a9, RZ ;  /* 0xcd9e8d57321b7827 */ /* 0x000fc800078e00ff */
[----:B------:R-:W-:Y:S01]  /*1180*/  IMAD R28, R49, -0x2daee0ad, RZ ;  /* 0xd2511f53311c7824 */ /* 0x000fe200078e02ff */
[----:B------:R-:W-:Y:S01]  /*1190*/  LOP3.LUT R49, R31, R26, R25, 0x96, !PT ;  /* 0x0000001a1f317212 */ /* 0x000fe200078e9619 */
[----:B------:R-:W-:Y:S01]  /*11a0*/  IMAD.MOV.U32 R26, RZ, RZ, R52 ;  /* 0x000000ffff1a7224 */ /* 0x000fe200078e0034 */
[----:B------:R-:W-:Y:S01]  /*11b0*/  LOP3.LUT R52, R32, R24, R27, 0x96, !PT ;  /* 0x0000001820347212 */ /* 0x000fe200078e961b */
[----:B------:R-:W-:Y:S06]  /*11c0*/  @P0 BRA `(.L_x_209) ;  /* 0x0000000000180947 */ /* 0x000fec0003800000 */
[----:B------:R-:W-:Y:S01]  /*11d0*/  ISETP.NE.AND P0, PT, R53, RZ, PT ;  /* 0x000000ff3500720c */ /* 0x000fe20003f05270 */
[----:B------:R-:W-:-:S12]  /*11e0*/  IMAD R27, R29, -0x326172a9, RZ ;  /* 0xcd9e8d571d1b7824 */ /* 0x000fd800078e02ff */
[----:B------:R-:W-:Y:S05]  /*11f0*/  @!P0 BRA `(.L_x_210) ;  /* 0x0000000000208947 */ /* 0x000fea0003800000 */
[----:B------:R-:W-:Y:S01]  /*1200*/  MOV R26, R27 ;  /* 0x0000001b001a7202 */ /* 0x000fe20000000f00 */
[----:B------:R-:W-:Y:S01]  /*1210*/  IMAD.MOV.U32 R27, RZ, RZ, R30 ;  /* 0x000000ffff1b7224 */ /* 0x000fe200078e001e */
[----:B------:R-:W-:Y:S06]  /*1220*/  BRA `(.L_x_210) ;  /* 0x0000000000147947 */ /* 0x000fec0003800000 */
.L_x_209:
[----:B------:R-:W-:Y:S01]  /*1230*/  ISETP.NE.AND P0, PT, R53, 0x3, PT ;  /* 0x000000033500780c */ /* 0x000fe20003f05270 */
[----:B------:R-:W-:Y:S01]  /*1240*/  IMAD.MOV.U32 R27, RZ, RZ, R52 ;  /* 0x000000ffff1b7224 */ /* 0x000fe200078e0034 */
[----:B------:R-:W-:-:S11]  /*1250*/  MOV R26, R28 ;  /* 0x0000001c001a7202 */ /* 0x000fd60000000f00 */
[----:B------:R-:W-:Y:S01]  /*1260*/  @P0 MOV R26, R30 ;  /* 0x0000001e001a0202 */ /* 0x000fe20000000f00 */
[----:B------:R-:W-:-:S07]  /*1270*/  @P0 IMAD.MOV.U32 R27, RZ, RZ, R28 ;  /* 0x000000ffff1b0224 */ /* 0x000fce00078e001c */
.L_x_210:
[----:B------:R-:W0:Y:S01]  /*1280*/  LDC.64 R24, c[0x0][0x380] ;  /* 0x0000e000ff187b82 */ /* 0x000e220000000a00 */
[----:B------:R-:W-:Y:S01]  /*1290*/  UISETP.NE.AND UP0, UPT, UR4, URZ, UPT ;  /* 0x000000ff0400728c */ /* 0x000fe2000bf05270 */
[----:B------:R-:W-:Y:S01]  /*12a0*/  I2FP.F32.U32 R26, R26 ;  /* 0x0000001a001a7245 */ /* 0x000fe20000201000 */
[----:B------:R-:W-:Y:S01]  /*12b0*/  HFMA2 R29, -RZ, RZ, 0.1171875, 0 ;  /* 0x2f800000ff1d7431 */ /* 0x000fe200000001ff */
[----:B------:R-:W-:-:S04]  /*12c0*/  I2FP.F32.U32 R54, R27 ;  /* 0x0000001b00367245 */ /* 0x000fc80000201000 */
[-C--:B------:R-:W-:Y:S01]  /*12d0*/  FFMA.FTZ R30, R26, R29.reuse, 1.1641532182693481445e-10 ;  /* 0x2f0000001a1e7423 */ /* 0x080fe2000001001d */
[----:B------:R-:W-:Y:S01]  /*12e0*/  FFMA.FTZ R54, R54, R29, 1.1641532182693481445e-10 ;  /* 0x2f00000036367423 */ /* 0x000fe2000001001d */
[----:B------:R-:W-:Y:S06]  /*12f0*/  BRA.U UP0, `(.L_x_211) ;  /* 0x0000001900a87547 */ /* 0x000fec000b800000 */
[----:B0-----:R-:W-:Y:S01]  /*1300*/  ISETP.GE.U32.AND P0, PT, R15, R24, PT ;  /* 0x000000180f00720c */ /* 0x001fe20003f06070 */
[----:B------:R-:W-:Y:S03]  /*1310*/  BSSY.RECONVERGENT B0, `(.L_x_212) ;  /* 0x00000d2000007945 */ /* 0x000fe60003800200 */
[----:B------:R-:W-:-:S13]  /*1320*/  ISETP.GE.AND.EX P0, PT, R46, R25, PT, P0 ;  /* 0x000000192e00720c */ /* 0x000fda0003f06300 */
[----:B------:R-:W-:Y:S05]  /*1330*/  @P0 BRA `(.L_x_213) ;  /* 0x0000000c003c0947 */ /* 0x000fea0003800000 */
[----:B------:R-:W0:Y:S01]  /*1340*/  LDC.64 R26, c[0x0][0x540] ;  /* 0x00015000ff1a7b82 */ /* 0x000e220000000a00 */
[----:B------:R-:W-:Y:S01]  /*1350*/  FMUL.FTZ R30, R30, 1 ;  /* 0x3f8000001e1e7820 */ /* 0x000fe20000410000 */
[----:B------:R-:W-:Y:S01]  /*1360*/  UMOV UR48, 0xffffffff ;  /* 0xffffffff00307882 */ /* 0x000fe20000000000 */
[----:B------:R-:W-:Y:S01]  /*1370*/  UMOV UR49, 0x3fefffff ;  /* 0x3fefffff00317882 */ /* 0x000fe20000000000 */
[----:B------:R-:W-:Y:S01]  /*1380*/  BSSY.RECONVERGENT B1, `(.L_x_214) ;  /* 0x00000c8000017945 */ /* 0x000fe20003800200 */
[----:B------:R-:W-:Y:S02]  /*1390*/  HFMA2 R29, -RZ, RZ, -1.15625, 0 ;  /* 0xbca00000ff1d7431 */ /* 0x000fe400000001ff */
[----:B------:R-:W-:Y:S01]  /*13a0*/  IMAD.MOV.U32 R28, RZ, RZ, 0x0 ;  /* 0x00000000ff1c7424 */ /* 0x000fe200078e00ff */
[----:B------:R-:W1:-:S15]  /*13b0*/  F2F.F64.F32 R30, R30 ;  /* 0x0000001e001e7310 */ /* 0x000e5e0000201800 */
[----:B------:R-:W-:-:S15]  /*13c0*/  NOP ;  /* 0x0000000000007918 */ /* 0x000fde0000000000 */
[----:B------:R-:W-:-:S15]  /*13d0*/  NOP ;  /* 0x0000000000007918 */ /* 0x000fde0000000000 */
[----:B------:R-:W-:-:S15]  /*13e0*/  NOP ;  /* 0x0000000000007918 */ /* 0x000fde0000000000 */
[----:B------:R-:W-:-:S04]  /*13f0*/  NOP ;  /* 0x0000000000007918 */ /* 0x000fc80000000000 */
[----:B-1----:R-:W1:Y:S02]  /*1400*/  DSETP.GE.AND P0, PT, R30, UR48, PT ;  /* 0x000000301e007e2a */ /* 0x002e64000bf06000 */
[----:B01----:R-:W-:Y:S05]  /*1410*/  @P0 BRA `(.L_x_215) ;  /* 0x0000000800f80947 */ /* 0x003fea0003800000 */
[----:B------:R-:W-:Y:S01]  /*1420*/  ISETP.GT.AND P0, PT, R31, 0xfffff, PT ;  /* 0x000fffff1f00780c */ /* 0x000fe20003f04270 */
[----:B------:R-:W-:Y:S01]  /*1430*/  IMAD.MOV.U32 R32, RZ, RZ, R31 ;  /* 0x000000ffff207224 */ /* 0x000fe200078e001f */
[----:B------:R-:W-:-:S11]  /*1440*/  MOV R42, R30 ;  /* 0x0000001e002a7202 */ /* 0x000fd60000000f00 */
[----:B------:R-:W0:Y:S02]  /*1450*/  @!P0 DMUL R30, R30, 1.80143985094819840000e+16 ;  /* 0x435000001e1e8828 */ /* 0x000e240000000000 */
[----:B0-----:R-:W-:Y:S01]  /*1460*/  @!P0 IMAD.MOV.U32 R32, RZ, RZ, R31 ;  /* 0x000000ffff208224 */ /* 0x001fe200078e001f */
[----:B------:R-:W-:-:S04]  /*1470*/  @!P0 MOV R42, R30 ;  /* 0x0000001e002a8202 */ /* 0x000fc80000000f00 */
[----:B------:R-:W-:-:S04]  /*1480*/  IADD3 R28, PT, PT, R32, -0x1, RZ ;  /* 0xffffffff201c7810 */ /* 0x000fc80007ffe0ff */
[----:B------:R-:W-:-:S13]  /*1490*/  ISETP.GE.U32.AND P1, PT, R28, 0x7fefffff, PT ;  /* 0x7fefffff1c00780c */ /* 0x000fda0003f26070 */
[----:B------:R-:W-:Y:S01]  /*14a0*/  @P1 IMAD.MOV.U32 R28, RZ, RZ, 0x0 ;  /* 0x00000000ff1c1424 */ /* 0x000fe200078e00ff */
[----:B------:R-:W-:Y:S02]  /*14b0*/  @P1 MOV R29, 0x7ff00000 ;  /* 0x7ff00000001d1802 */ /* 0x000fe40000000f00 */
[----:B------:R-:W-:-:S15]  /*14c0*/  @P1 LOP3.LUT P2, RZ, R31, 0x7fffffff, RZ, 0xc0, !PT ;  /* 0x7fffffff1fff1812 */ /* 0x000fde000784c0ff */
[----:B------:R-:W-:-:S15]  /*14d0*/  NOP ;  /* 0x0000000000007918 */ /* 0x000fde0000000000 */
[----:B------:R-:W-:-:S07]  /*14e0*/  NOP ;  /* 0x0000000000007918 */ /* 0x000fce0000000000 */
[----:B------:R0:W1:Y:S02]  /*14f0*/  @P1 DFMA R28, R30, R28, +INF ;  /* 0x7ff000001e1c142b */ /* 0x000064000000001c */
[----:B0-----:R-:W-:Y:S01]  /*1500*/  IMAD.MOV.U32 R31, RZ, RZ, -0x3ff ;  /* 0xfffffc01ff1f7424 */ /* 0x001fe200078e00ff */
[----:B-1----:R-:W-:Y:S01]  /*1510*/  @P1 FSEL R28, R28, RZ, P2 ;  /* 0x000000ff1c1c1208 */ /* 0x002fe20001000000 */
[----:B------:R-:W-:Y:S01]  /*1520*/  @!P0 IMAD.MOV.U32 R31, RZ, RZ, -0x435 ;  /* 0xfffffbcbff1f8424 */ /* 0x000fe200078e00ff */
[----:B------:R-:W-:Y:S01]  /*1530*/  @P1 FSEL R29, R29, -QNAN , P2 ;  /* 0xfff000001d1d1808 */ /* 0x000fe20001000000 */
[----:B------:R-:W-:Y:S06]  /*1540*/  @P1 BRA `(.L_x_215) ;  /* 0x0000000800ac1947 */ /* 0x000fec0003800000 */
[C---:B------:R-:W-:Y:S01]  /*1550*/  LOP3.LUT R28, R32.reuse, 0xfffff, RZ, 0xc0, !PT ;  /* 0x000fffff201c7812 */ /* 0x040fe200078ec0ff */
[----:B------:R-:W-:Y:S01]  /*1560*/  UMOV UR48, 0x80000000 ;  /* 0x8000000000307882 */ /* 0x000fe20000000000 */
[----:B------:R-:W-:Y:S01]  /*1570*/  LEA.HI R31, R32, R31, RZ, 0xc ;  /* 0x0000001f201f7211 */ /* 0x000fe200078f60ff */
[----:B------:R-:W-:Y:S01]  /*1580*/  UMOV UR49, 0x43300000 ;  /* 0x4330000000317882 */ /* 0x000fe20000000000 */
[----:B------:R-:W-:Y:S02]  /*1590*/  LOP3.LUT R43, R28, 0x3ff00000, RZ, 0xfc, !PT ;  /* 0x3ff000001c2b7812 */ /* 0x000fe400078efcff */
[----:B------:R-:W-:Y:S02]  /*15a0*/  MOV R34, RZ ;  /* 0x000000ff00227202 */ /* 0x000fe40000000f00 */
[----:B------:R-:W-:-:S13]  /*15b0*/  ISETP.GE.U32.AND P0, PT, R43, 0x3ff6a09f, PT ;  /* 0x3ff6a09f2b00780c */ /* 0x000fda0003f06070 */
[----:B------:R-:W-:Y:S02]  /*15c0*/  @P0 IADD3 R29, PT, PT, R43, -0x100000, RZ ;  /* 0xfff000002b1d0810 */ /* 0x000fe40007ffe0ff */
[----:B------:R-:W-:-:S03]  /*15d0*/  @P0 IADD3 R31, PT, PT, R31, 0x1, RZ ;  /* 0x000000011f1f0810 */ /* 0x000fc60007ffe0ff */
[----:B------:R-:W-:Y:S01]  /*15e0*/  @P0 IMAD.MOV.U32 R43, RZ, RZ, R29 ;  /* 0x000000ffff2b0224 */ /* 0x000fe200078e001d */
[----:B------:R-:W-:Y:S01]  /*15f0*/  LOP3.LUT R30, R31, 0x80000000, RZ, 0x3c, !PT ;  /* 0x800000001f1e7812 */ /* 0x000fe200078e3cff */
[----:B------:R-:W-:-:S04]  /*1600*/  IMAD.MOV.U32 R31, RZ, RZ, 0x43300000 ;  /* 0x43300000ff1f7424 */ /* 0x000fc800078e00ff */
[----:B------:R-:W-:-:S15]  /*1610*/  DADD R28, R42, -1 ;  /* 0xbff000002a1c7429 */ /* 0x000fde0000000000 */
[----:B------:R-:W-:-:S15]  /*1620*/  NOP ;  /* 0x0000000000007918 */ /* 0x000fde0000000000 */
[----:B------:R-:W-:-:S15]  /*1630*/  NOP ;  /* 0x0000000000007918 */ /* 0x000fde0000000000 */
[----:B------:R-:W-:-:S15]  /*1640*/  NOP ;  /* 0x0000000000007918 */ /* 0x000fde0000000000 */
[----:B------:R-:W-:-:S04]  /*1650*/  NOP ;  /* 0x0000000000007918 */ /* 0x000fc80000000000 */
[----:B------:R-:W0:Y:S02]  /*1660*/  DADD R42, R42, 1 ;  /* 0x3ff000002a2a7429 */ /* 0x000e240000000000 */
[----:B0-----:R-:W0:-:S15]  /*1670*/  MUFU.RCP64H R35, R43 ;  /* 0x0000002b00237308 */ /* 0x001e1e0000001800 */
[----:B------:R-:W-:-:S15]  /*1680*/  NOP ;  /* 0x0000000000007918 */ /* 0x000fde0000000000 */
[----:B------:R-:W-:-:S15]  /*1690*/  NOP ;  /* 0x0000000000007918 */ /* 0x000fde0000000000 */
[----:B------:R-:W-:-:S15]  /*16a0*/  NOP ;  /* 0x0000000000007918 */ /* 0x000fde0000000000 */
[----:B------:R-:W-:-:S02]  /*16b0*/  NOP ;  /* 0x0000000000007918 */ /* 0x000fc40000000000 */
[----:B0-----:R0:W1:Y:S02]  /*16c0*/  DFMA R32, -R42, R34, 1 ;  /* 0x3ff000002a20742b */ /* 0x0010640000000122 */
[----:B0-----:R-:W-:Y:S01]  /*16d0*/  IMAD.MOV.U32 R42, RZ, RZ, -0x748574fc ;  /* 0x8b7a8b04ff2a7424 */ /* 0x001fe200078e00ff */
[----:B------:R-:W-:-:S15]  /*16e0*/  MOV R43, 0x3ed0ee25 ;  /* 0x3ed0ee25002b7802 */ /* 0x000fde0000000f00 */
[----:B------:R-:W-:-:S15]  /*16f0*/  NOP ;  /* 0x0000000000007918 */ /* 0x000fde0000000000 */
[----:B------:R-:W-:-:S15]  /*1700*/  NOP ;  /* 0x0000000000007918 */ /* 0x000fde0000000000 */
[----:B------:R-:W-:-:S15]  /*1710*/  NOP ;  /* 0x0000000000007918 */ /* 0x000fde0000000000 */
[----:B------:R-:W-:-:S01]  /*1720*/  NOP ;  /* 0x0000000000007918 */ /* 0x000fc20000000000 */
[----:B-1----:R-:W0:-:S15]  /*1730*/  DFMA R32, R32, R32, R32 ;  /* 0x000000202020722b */ /* 0x002e1e0000000020 */
[----:B------:R-:W-:-:S15]  /*1740*/  NOP ;  /* 0x0000000000007918 */ /* 0x000fde0000000000 */
[----:B------:R-:W-:-:S15]  /*1750*/  NOP ;  /* 0x0000000000007918 */ /* 0x000fde0000000000 */
[----:B------:R-:W-:-:S15]  /*1760*/  NOP ;  /* 0x0000000000007918 */ /* 0x000fde0000000000 */
[----:B------:R-:W-:-:S04]  /*1770*/  NOP ;  /* 0x0000000000007918 */ /* 0x000fc80000000000 */
[----:B------:R-:W-:Y:S01]  /*1780*/  DADD R30, R30, -UR48 ;  /* 0x800000301e1e7e29 */ /* 0x000fe20008000000 */
[----:B------:R-:W-:Y:S01]  /*1790*/  UMOV UR48, 0xfefa39ef ;  /* 0xfefa39ef00307882 */ /* 0x000fe20000000000 */
[----:B------:R-:W-:-:S15]  /*17a0*/  UMOV UR49, 0x3fe62e42 ;  /* 0x3fe62e4200317882 */ /* 0x000fde0000000000 */
[----:B------:R-:W-:-:S15]  /*17b0*/  NOP ;  /* 0x0000000000007918 */ /* 0x000fde0000000000 */
[----:B------:R-:W-:-:S15]  /*17c0*/  NOP ;  /* 0x0000000000007918 */ /* 0x000fde0000000000 */
[----:B------:R-:W-:-:S15]  /*17d0*/  NOP ;  /* 0x0000000000007918 */ /* 0x000fde0000000000 */
[----:B------:R-:W-:-:S02]  /*17e0*/  NOP ;  /* 0x0000000000007918 */ /* 0x000fc40000000000 */
[----:B0-----:R-:W0:-:S15]  /*17f0*/  DFMA R32, R34, R32, R34 ;  /* 0x000000202220722b */ /* 0x001e1e0000000022 */
[----:B------:R-:W-:-:S15]  /*1800*/  NOP ;  /* 0x0000000000007918 */ /* 0x000fde0000000000 */
[----:B------:R-:W-:-:S15]  /*1810*/  NOP ;  /* 0x0000000000007918 */ /* 0x000fde0000000000 */
[----:B------:R-:W-:-:S15]  /*1820*/  NOP ;  /* 0x0000000000007918 */ /* 0x000fde0000000000 */
[----:B------:R-:W-:-:S04]  /*1830*/  NOP ;  /* 0x0000000000007918 */ /* 0x000fc80000000000 */
[----:B0-----:R-:W0:-:S15]  /*1840*/  DMUL R34, R28, R32 ;  /* 0x000000201c227228 */ /* 0x001e1e0000000000 */
        /* <DEDUP_REMOVED lines=9> */
[----:B0-----:R-:W-:Y:S01]  /*18e0*/  DFMA R38, R30, UR48, R34 ;  /* 0x000000301e267c2b */ /* 0x001fe20008000022 */
[----:B------:R-:W-:Y:S01]  /*18f0*/  UMOV UR48, 0x3ae80f1e ;  /* 0x3ae80f1e00307882 */ /* 0x000fe20000000000 */
[----:B------:R-:W-:-:S15]  /*1900*/  UMOV UR49, 0x3eb1380b ;  /* 0x3eb1380b00317882 */ /* 0x000fde0000000000 */
[----:B------:R-:W-:-:S15]  /*1910*/  NOP ;  /* 0x0000000000007918 */ /* 0x000fde0000000000 */
[----:B------:R-:W-:-:S15]  /*1920*/  NOP ;  /* 0x0000000000007918 */ /* 0x000fde0000000000 */
[----:B------:R-:W-:-:S15]  /*1930*/  NOP ;  /* 0x0000000000007918 */ /* 0x000fde0000000000 */
[----:B------:R-:W-:-:S02]  /*1940*/  NOP ;  /* 0x0000000000007918 */ /* 0x000fc40000000000 */
[----:B------:R-:W0:-:S15]  /*1950*/  DMUL R36, R34, R34 ;  /* 0x0000002222247228 */ /* 0x000e1e0000000000 */
[----:B------:R-:W-:-:S15]  /*1960*/  NOP ;  /* 0x0000000000007918 */ /* 0x000fde0000000000 */
[----:B------:R-:W-:-:S15]  /*1970*/  NOP ;  /* 0x0000000000007918 */ /* 0x000fde0000000000 */
[----:B------:R-:W-:-:S15]  /*1980*/  NOP ;  /* 0x0000000000007918 */ /* 0x000fde0000000000 */
[----:B------:R-:W-:-:S04]  /*1990*/  NOP ;  /* 0x0000000000007918 */ /* 0x000fc80000000000 */
[----:B0-----:R-:W0:Y:S01]  /*19a0*/  DFMA R42, R36, UR48, R42 ;  /* 0x00000030242a7c2b */ /* 0x001e22000800002a */
[----:B------:R-:W-:Y:S01]  /*19b0*/  UMOV UR48, 0xfefa39ef ;  /* 0xfefa39ef00307882 */ /* 0x000fe20000000000 */
[----:B------:R-:W-:-:S15]  /*19c0*/  UMOV UR49, 0x3fe62e42 ;  /* 0x3fe62e4200317882 */ /* 0x000fde0000000000 */
[----:B------:R-:W-:-:S15]  /*19d0*/  NOP ;  /* 0x0000000000007918 */ /* 0x000fde0000000000 */
[----:B------:R-:W-:-:S15]  /*19e0*/  NOP ;  /* 0x0000000000007918 */ /* 0x000fde0000000000 */
[----:B------:R-:W-:-:S15]  /*19f0*/  NOP ;  /* 0x0000000000007918 */ /* 0x000fde0000000000 */
[----:B------:R-:W-:-:S02]  /*1a00*/  NOP ;  /* 0x0000000000007918 */ /* 0x000fc40000000000 */
[----:B------:R-:W-:Y:S01]  /*1a10*/  DFMA R44, R30, -UR48, R38 ;  /* 0x800000301e2c7c2b */ /* 0x000fe20008000026 */
[----:B------:R-:W-:Y:S01]  /*1a20*/  UMOV UR48, 0x9f02676f ;  /* 0x9f02676f00307882 */ /* 0x000fe20000000000 */
[----:B------:R-:W-:-:S15]  /*1a30*/  UMOV UR49, 0x3ef3b266 ;  /* 0x3ef3b26600317882 */ /* 0x000fde0000000000 */
[----:B------:R-:W-:-:S15]  /*1a40*/  NOP ;  /* 0x0000000000007918 */ /* 0x000fde0000000000 */
[----:B------:R-:W-:-:S15]  /*1a50*/  NOP ;  /* 0x0000000000007918 */ /* 0x000fde0000000000 */
[----:B------:R-:W-:-:S15]  /*1a60*/  NOP ;  /* 0x0000000000007918 */ /* 0x000fde0000000000 */
[----:B------:R-:W-:-:S02]  /*1a70*/  NOP ;  /* 0x0000000000007918 */ /* 0x000fc40000000000 */
[----:B------:R-:W1:-:S15]  /*1a80*/  DADD R40, R28, -R34 ;  /* 0x000000001c287229 */ /* 0x000e5e0000000822 */
[----:B------:R-:W-:-:S15]  /*1a90*/  NOP ;  /* 0x0000000000007918 */ /* 0x000fde0000000000 */
[----:B------:R-:W-:-:S15]  /*1aa0*/  NOP ;  /* 0x0000000000007918 */ /* 0x000fde0000000000 */
[----:B------:R-:W-:-:S15]  /*1ab0*/  NOP ;  /* 0x0000000000007918 */ /* 0x000fde0000000000 */
[----:B------:R-:W-:-:S04]  /*1ac0*/  NOP ;  /* 0x0000000000007918 */ /* 0x000fc80000000000 */
[----:B0-----:R-:W-:Y:S01]  /*1ad0*/  DFMA R42, R36, R42, UR48 ;  /* 0x00000030242a7e2b */ /* 0x001fe2000800002a */
[----:B------:R-:W-:Y:S01]  /*1ae0*/  UMOV UR48, 0xa9ab0956 ;  /* 0xa9ab095600307882 */ /* 0x000fe20000000000 */
[----:B------:R-:W-:-:S15]  /*1af0*/  UMOV UR49, 0x3f1745cb ;  /* 0x3f1745cb00317882 */ /* 0x000fde0000000000 */
[----:B------:R-:W-:-:S15]  /*1b00*/  NOP ;  /* 0x0000000000007918 */ /* 0x000fde0000000000 */
[----:B------:R-:W-:-:S15]  /*1b10*/  NOP ;  /* 0x0000000000007918 */ /* 0x000fde0000000000 */
[----:B------:R-:W-:-:S15]  /*1b20*/  NOP ;  /* 0x0000000000007918 */ /* 0x000fde0000000000 */
[----:B------:R-:W-:-:S02]  /*1b30*/  NOP ;  /* 0x0000000000007918 */ /* 0x000fc40000000000 */
[----:B-1----:R-:W0:-:S15]  /*1b40*/  DADD R40, R40, R40 ;  /* 0x0000000028287229 */ /* 0x002e1e0000000028 */
[----:B------:R-:W-:-:S15]  /*1b50*/  NOP ;  /* 0x0000000000007918 */ /* 0x000fde0000000000 */
[----:B------:R-:W-:-:S15]  /*1b60*/  NOP ;  /* 0x0000000000007918 */ /* 0x000fde0000000000 */
[----:B------:R-:W-:-:S15]  /*1b70*/  NOP ;  /* 0x0000000000007918 */ /* 0x000fde0000000000 */
[----:B------:R-:W-:-:S04]  /*1b80*/  NOP ;  /* 0x0000000000007918 */ /* 0x000fc80000000000 */
[----:B0-----:R-:W-:-:S15]  /*1b90*/  DFMA R40, R28, -R34, R40 ;  /* 0x800000221c28722b */ /* 0x001fde0000000028 */
[----:B------:R-:W-:-:S15]  /*1ba0*/  NOP ;  /* 0x0000000000007918 */ /* 0x000fde0000000000 */
[----:B------:R-:W-:-:S15]  /*1bb0*/  NOP ;  /* 0x0000000000007918 */ /* 0x000fde0000000000 */
[----:B------:R-:W-:-:S15]  /*1bc0*/  NOP ;  /* 0x0000000000007918 */ /* 0x000fde0000000000 */
[----:B------:R-:W-:-:S04]  /*1bd0*/  NOP ;  /* 0x0000000000007918 */ /* 0x000fc80000000000 */
[----:B------:R-:W0:Y:S01]  /*1be0*/  DFMA R28, R36, R42, UR48 ;  /* 0x00000030241c7e2b */ /* 0x000e22000800002a */
[----:B------:R-:W-:Y:S01]  /*1bf0*/  UMOV UR48, 0x2d1b5154 ;  /* 0x2d1b515400307882 */ /* 0x000fe20000000000 */
[----:B------:R-:W-:-:S15]  /*1c00*/  UMOV UR49, 0x3f3c71c7 ;  /* 0x3f3c71c700317882 */ /* 0x000fde0000000000 */
[----:B------:R-:W-:-:S15]  /*1c10*/  NOP ;  /* 0x0000000000007918 */ /* 0x000fde0000000000 */
[----:B------:R-:W-:-:S15]  /*1c20*/  NOP ;  /* 0x0000000000007918 */ /* 0x000fde0000000000 */
[----:B------:R-:W-:-:S15]  /*1c30*/  NOP ;  /* 0x0000000000007918 */ /* 0x000fde0000000000 */
[----:B------:R-:W-:-:S02]  /*1c40*/  NOP ;  /* 0x0000000000007918 */ /* 0x000fc40000000000 */
[----:B0-----:R-:W0:Y:S01]  /*1c50*/  DFMA R28, R36, R28, UR48 ;  /* 0x00000030241c7e2b */ /* 0x001e22000800001c */
        /* <DEDUP_REMOVED lines=27> */
[----:B------:R-:W-:-:S15]  /*1e10*/  DMUL R40, R32, R40 ;  /* 0x0000002820287228 */ /* 0x000fde0000000000 */
        /* <DEDUP_REMOVED lines=9> */
[----:B------:R-:W-:-:S15]  /*1eb0*/  DADD R44, -R34, R44 ;  /* 0x00000000222c7229 */ /* 0x000fde000000012c */
        /* <DEDUP_REMOVED lines=9> */
[----:B0-----:R-:W0:-:S15]  /*1f50*/  DADD R28, R28, -R44 ;  /* 0x000000001c1c7229 */ /* 0x001e1e000000082c */
[----:B------:R-:W-:-:S15]  /*1f60*/  NOP ;  /* 0x0000000000007918 */ /* 0x000fde0000000000 */
[----:B------:R-:W-:-:S15]  /*1f70*/  NOP ;  /* 0x0000000000007918 */ /* 0x000fde0000000000 */
[----:B------:R-:W-:-:S15]  /*1f80*/  NOP ;  /* 0x0000000000007918 */ /* 0x000fde0000000000 */
[----:B------:R-:W-:-:S04]  /*1f90*/  NOP ;  /* 0x0000000000007918 */ /* 0x000fc80000000000 */
[----:B0-----:R-:W0:-:S15]  /*1fa0*/  DFMA R28, R30, UR48, R28 ;  /* 0x000000301e1c7c2b */ /* 0x001e1e000800001c */
[----:B------:R-:W-:-:S15]  /*1fb0*/  NOP ;  /* 0x0000000000007918 */ /* 0x000fde0000000000 */
[----:B------:R-:W-:-:S15]  /*1fc0*/  NOP ;  /* 0x0000000000007918 */ /* 0x000fde0000000000 */
[----:B------:R-:W-:-:S15]  /*1fd0*/  NOP ;  /* 0x0000000000007918 */ /* 0x000fde0000000000 */
[----:B------:R-:W-:-:S04]  /*1fe0*/  NOP ;  /* 0x0000000000007918 */ /* 0x000fc80000000000 */
[----:B0-----:R0:W1:Y:S02]  /*1ff0*/  DADD R28, R38, R28 ;  /* 0x00000000261c7229 */ /* 0x001064000000001c */
.L_x_215:
[----:B------:R-:W-:Y:S05]  /*2000*/  BSYNC.RECONVERGENT B1 ;  /* 0x0000000000017941 */ /* 0x000fea0003800200 */
.L_x_214:
[----:B-1----:R-:W1:Y:S02]  /*2010*/  DMUL R28, R28, -R20 ;  /* 0x800000141c1c7228 */ /* 0x002e640000000000 */
[----:B-1----:R1:W-:Y:S02]  /*2020*/  STG.E.64 desc[UR76][R26.64], R28 ;  /* 0x0000001c1a007986 */ /* 0x0023e4000c101b4c */
.L_x_213:
[----:B------:R-:W-:Y:S05]  /*2030*/  BSYNC.RECONVERGENT B0 ;  /* 0x0000000000007941 */ /* 0x000fea0003800200 */
.L_x_212:
[----:B-1----:R-:W-:-:S04]  /*2040*/  IADD3 R27, P1, PT, R14, R15, RZ ;  /* 0x0000000f0e1b7210 */ /* 0x002fc80007f3e0ff */
[----:B------:R-:W-:Y:S01]  /*2050*/  ISETP.GE.U32.AND P0, PT, R27, R24, PT ;  /* 0x000000181b00720c */ /* 0x000fe20003f06070 */
[----:B------:R-:W-:-:S05]  /*2060*/  IMAD.X R24, RZ, RZ, R46, P1 ;  /* 0x000000ffff187224 */ /* 0x000fca00008e062e */
[----:B------:R-:W-:-:S13]  /*2070*/  ISETP.GE.AND.EX P0, PT, R24, R25, PT, P0 ;  /* 0x000000191800720c */ /* 0x000fda0003f06300 */
[----:B------:R-:W-:Y:S05]  /*2080*/  @P0 BRA `(.L_x_216) ;  /* 0x0000004400540947 */ /* 0x000fea0003800000 */
[----:B------:R-:W1:Y:S01]  /*2090*/  LDC.64 R24, c[0x0][0x540] ;  /* 0x00015000ff187b82 */ /* 0x000e620000000a00 */
[----:B------:R-:W-:Y:S01]  /*20a0*/  FMUL.FTZ R26, R54, 1 ;  /* 0x3f800000361a7820 */ /* 0x000fe20000410000 */
[----:B------:R-:W-:Y:S01]  /*20b0*/  UMOV UR48, 0xffffffff ;  /* 0xffffffff00307882 */ /* 0x000fe20000000000 */
[----:B------:R-:W-:Y:S01]  /*20c0*/  UMOV UR49, 0x3fefffff ;  /* 0x3fefffff00317882 */ /* 0x000fe20000000000 */
[----:B------:R-:W-:Y:S01]  /*20d0*/  BSSY.RECONVERGENT B0, `(.L_x_217) ;  /* 0x00000c9000007945 */ /* 0x000fe20003800200 */
[----:B------:R-:W-:Y:S02]  /*20e0*/  HFMA2 R28, -RZ, RZ, 0, 0 ;  /* 0x00000000ff1c7431 */ /* 0x000fe400000001ff */
[----:B------:R-:W-:Y:S01]  /*20f0*/  IMAD.MOV.U32 R29, RZ, RZ, -0x43600000 ;  /* 0xbca00000ff1d7424 */ /* 0x000fe200078e00ff */
[----:B------:R-:W2:-:S15]  /*2100*/  F2F.F64.F32 R26, R26 ;  /* 0x0000001a001a7310 */ /* 0x000e9e0000201800 */
[----:B------:R-:W-:-:S15]  /*2110*/  NOP ;  /* 0x0000000000007918 */ /* 0x000fde0000000000 */
[----:B------:R-:W-:-:S15]  /*2120*/  NOP ;  /* 0x0000000000007918 */ /* 0x000fde0000000000 */
[----:B------:R-:W-:-:S15]  /*2130*/  NOP ;  /* 0x0000000000007918 */ /* 0x000fde0000000000 */
[----:B------:R-:W-:-:S04]  /*2140*/  NOP ;  /* 0x0000000000007918 */ /* 0x000fc80000000000 */
[----:B--2---:R-:W2:Y:S02]  /*2150*/  DSETP.GE.AND P0, PT, R26, UR48, PT ;  /* 0x000000301a007e2a */ /* 0x004ea4000bf06000 */
[----:B-12---:R-:W-:Y:S05]  /*2160*/  @P0 BRA `(.L_x_218) ;  /* 0x0000000800fc0947 */ /* 0x006fea0003800000 */
[----:B------:R-:W-:Y:S01]  /*2170*/  ISETP.GT.AND P0, PT, R27, 0xfffff, PT ;  /* 0x000fffff1b00780c */ /* 0x000fe20003f04270 */
[----:B------:R-:W-:Y:S01]  /*2180*/  IMAD.MOV.U32 R31, RZ, RZ, R26 ;  /* 0x000000ffff1f7224 */ /* 0x000fe200078e001a */
[----:B------:R-:W-:-:S11]  /*2190*/  MOV R30, R27 ;  /* 0x0000001b001e7202 */ /* 0x000fd60000000f00 */
[----:B------:R-:W1:Y:S02]  /*21a0*/  @!P0 DMUL R26, R26, 1.80143985094819840000e+16 ;  /* 0x435000001a1a8828 */ /* 0x000e640000000000 */
[----:B-1----:R-:W-:Y:S01]  /*21b0*/  @!P0 MOV R30, R27 ;  /* 0x0000001b001e8202 */ /* 0x002fe20000000f00 */
[----:B------:R-:W-:-:S04]  /*21c0*/  @!P0 IMAD.MOV.U32 R31, RZ, RZ, R26 ;  /* 0x000000ffff1f8224 */ /* 0x000fc800078e001a */
[----:B------:R-:W-:-:S05]  /*21d0*/  VIADD R28, R30, 0xffffffff ;  /* 0xffffffff1e1c7836 */ /* 0x000fca0000000000 */
[----:B------:R-:W-:-:S13]  /*21e0*/  ISETP.GE.U32.AND P1, PT, R28, 0x7fefffff, PT ;  /* 0x7fefffff1c00780c */ /* 0x000fda0003f26070 */
[----:B------:R-:W-:Y:S01]  /*21f0*/  @P1 MOV R28, 0x0 ;  /* 0x00000000001c1802 */ /* 0x000fe20000000f00 */
[----:B------:R-:W-:Y:S01]  /*2200*/  @P1 IMAD.MOV.U32 R29, RZ, RZ, 0x7ff00000 ;  /* 0x7ff00000ff1d1424 */ /* 0x000fe200078e00ff */
[----:B------:R-:W-:-:S15]  /*2210*/  @P1 LOP3.LUT P2, RZ, R27, 0x7fffffff, RZ, 0xc0, !PT ;  /* 0x7fffffff1bff1812 */ /* 0x000fde000784c0ff */
[----:B------:R-:W-:-:S15]  /*2220*/  NOP ;  /* 0x0000000000007918 */ /* 0x000fde0000000000 */
[----:B------:R-:W-:-:S07]  /*2230*/  NOP ;  /* 0x0000000000007918 */ /* 0x000fce0000000000 */
[----:B------:R1:W2:Y:S02]  /*2240*/  @P1 DFMA R28, R26, R28, +INF ;  /* 0x7ff000001a1c142b */ /* 0x0002a4000000001c */
[----:B-1----:R-:W-:Y:S02]  /*2250*/  MOV R27, 0xfffffc01 ;  /* 0xfffffc01001b7802 */ /* 0x002fe40000000f00 */
[----:B--2---:R-:W-:Y:S02]  /*2260*/  @P1 FSEL R28, R28, RZ, P2 ;  /* 0x000000ff1c1c1208 */ /* 0x004fe40001000000 */
[----:B------:R-:W-:Y:S02]  /*2270*/  @P1 FSEL R29, R29, -QNAN , P2 ;  /* 0xfff000001d1d1808 */ /* 0x000fe40001000000 */
[----:B------:R-:W-:Y:S01]  /*2280*/  @!P0 MOV R27, 0xfffffbcb ;  /* 0xfffffbcb001b8802 */ /* 0x000fe20000000f00 */
[----:B------:R-:W-:Y:S06]  /*2290*/  @P1 BRA `(.L_x_218) ;  /* 0x0000000800b01947 */ /* 0x000fec0003800000 */
[C---:B------:R-:W-:Y:S01]  /*22a0*/  LOP3.LUT R26, R30.reuse, 0xfffff, RZ, 0xc0, !PT ;  /* 0x000fffff1e1a7812 */ /* 0x040fe200078ec0ff */
[----:B------:R-:W-:Y:S01]  /*22b0*/  IMAD.MOV.U32 R28, RZ, RZ, R31 ;  /* 0x000000ffff1c7224 */ /* 0x000fe200078e001f */
[----:B------:R-:W-:Y:S01]  /*22c0*/  LEA.HI R30, R30, R27, RZ, 0xc ;  /* 0x0000001b1e1e7211 */ /* 0x000fe200078f60ff */
[----:B------:R-:W-:Y:S01]  /*22d0*/  UMOV UR48, 0x80000000 ;  /* 0x8000000000307882 */ /* 0x000fe20000000000 */
[----:B------:R-:W-:Y:S01]  /*22e0*/  LOP3.LUT R29, R26, 0x3ff00000, RZ, 0xfc, !PT ;  /* 0x3ff000001a1d7812 */ /* 0x000fe200078efcff */
[----:B------:R-:W-:Y:S01]  /*22f0*/  UMOV UR49, 0x43300000 ;  /* 0x4330000000317882 */ /* 0x000fe20000000000 */
[----:B------:R-:W-:Y:S01]  /*2300*/  MOV R26, RZ ;  /* 0x000000ff001a7202 */ /* 0x000fe20000000f00 */
[----:B------:R-:W-:Y:S01]  /*2310*/  IMAD.MOV.U32 R34, RZ, RZ, -0x748574fc ;  /* 0x8b7a8b04ff227424 */ /* 0x000fe200078e00ff */
[----:B------:R-:W-:Y:S02]  /*2320*/  ISETP.GE.U32.AND P0, PT, R29, 0x3ff6a09f, PT ;  /* 0x3ff6a09f1d00780c */ /* 0x000fe40003f06070 */
[----:B------:R-:W-:-:S11]  /*2330*/  MOV R35, 0x3ed0ee25 ;  /* 0x3ed0ee2500237802 */ /* 0x000fd60000000f00 */
        /* <DEDUP_REMOVED lines=10> */
[----:B------:R-:W1:Y:S02]  /*23e0*/  DADD R28, R28, 1 ;  /* 0x3ff000001c1c7429 */ /* 0x000e640000000000 */
[----:B-1----:R-:W1:-:S15]  /*23f0*/  MUFU.RCP64H R27, R29 ;  /* 0x0000001d001b7308 */ /* 0x002e5e0000001800 */
[----:B------:R-:W-:-:S15]  /*2400*/  NOP ;  /* 0x0000000000007918 */ /* 0x000fde0000000000 */
[----:B------:R-:W-:-:S15]  /*2410*/  NOP ;  /* 0x0000000000007918 */ /* 0x000fde0000000000 */
[----:B------:R-:W-:-:S15]  /*2420*/  NOP ;  /* 0x0000000000007918 */ /* 0x000fde0000000000 */
[----:B------:R-:W-:-:S02]  /*2430*/  NOP ;  /* 0x0000000000007918 */ /* 0x000fc40000000000 */
[----:B-1----:R-:W1:-:S15]  /*2440*/  DFMA R40, -R28, R26, 1 ;  /* 0x3ff000001c28742b */ /* 0x002e5e000000011a */
[----:B------:R-:W-:-:S15]  /*2450*/  NOP ;  /* 0x0000000000007918 */ /* 0x000fde0000000000 */
[----:B------:R-:W-:-:S15]  /*2460*/  NOP ;  /* 0x0000000000007918 */ /* 0x000fde0000000000 */
[----:B------:R-:W-:-:S15]  /*2470*/  NOP ;  /* 0x0000000000007918 */ /* 0x000fde0000000000 */
[----:B------:R-:W-:-:S04]  /*2480*/  NOP ;  /* 0x0000000000007918 */ /* 0x000fc80000000000 */
[----:B-1----:R-:W1:-:S15]  /*2490*/  DFMA R40, R40, R40, R40 ;  /* 0x000000282828722b */ /* 0x002e5e0000000028 */
        /* <DEDUP_REMOVED lines=11> */
[----:B-1----:R-:W0:-:S15]  /*2550*/  DFMA R40, R26, R40, R26 ;  /* 0x000000281a28722b */ /* 0x002e1e000000001a */
        /* <DEDUP_REMOVED lines=68> */
[----:B0-----:R-:W-:Y:S01]  /*29a0*/  DFMA R34, R36, R34, UR48 ;  /* 0x0000003024227e2b */ /* 0x001fe20008000022 */
[----:B------:R-:W-:Y:S01]  /*29b0*/  UMOV UR48, 0x55555554 ;  /* 0x5555555400307882 */ /* 0x000fe20000000000 */
[----:B------:R-:W-:-:S15]  /*29c0*/  UMOV UR49, 0x3fb55555 ;  /* 0x3fb5555500317882 */ /* 0x000fde0000000000 */
[----:B------:R-:W-:-:S15]  /*29d0*/  NOP ;  /* 0x0000000000007918 */ /* 0x000fde0000000000 */
[----:B------:R-:W-:-:S15]  /*29e0*/  NOP ;  /* 0x0000000000007918 */ /* 0x000fde0000000000 */
[----:B------:R-:W-:-:S15]  /*29f0*/  NOP ;  /* 0x0000000000007918 */ /* 0x000fde0000000000 */
[----:B------:R-:W-:-:S02]  /*2a00*/  NOP ;  /* 0x0000000000007918 */ /* 0x000fc40000000000 */
[----:B------:R-:W0:-:S15]  /*2a10*/  DADD R32, R42, -R38 ;  /* 0x000000002a207229 */ /* 0x000e1e0000000826 */
[----:B------:R-:W-:-:S15]  /*2a20*/  NOP ;  /* 0x0000000000007918 */ /* 0x000fde0000000000 */
[----:B------:R-:W-:-:S15]  /*2a30*/  NOP ;  /* 0x0000000000007918 */ /* 0x000fde0000000000 */
[----:B------:R-:W-:-:S15]  /*2a40*/  NOP ;  /* 0x0000000000007918 */ /* 0x000fde0000000000 */
[----:B------:R-:W-:-:S04]  /*2a50*/  NOP ;  /* 0x0000000000007918 */ /* 0x000fc80000000000 */
[----:B0-----:R-:W0:-:S15]  /*2a60*/  DADD R32, R32, R32 ;  /* 0x0000000020207229 */ /* 0x001e1e0000000020 */
[----:B------:R-:W-:-:S15]  /*2a70*/  NOP ;  /* 0x0000000000007918 */ /* 0x000fde0000000000 */
[----:B------:R-:W-:-:S15]  /*2a80*/  NOP ;  /* 0x0000000000007918 */ /* 0x000fde0000000000 */
[----:B------:R-:W-:-:S15]  /*2a90*/  NOP ;  /* 0x0000000000007918 */ /* 0x000fde0000000000 */
[----:B------:R-:W-:-:S04]  /*2aa0*/  NOP ;  /* 0x0000000000007918 */ /* 0x000fc80000000000 */
[----:B0-----:R-:W0:-:S15]  /*2ab0*/  DFMA R32, R42, -R38, R32 ;  /* 0x800000262a20722b */ /* 0x001e1e0000000020 */
[----:B------:R-:W-:-:S15]  /*2ac0*/  NOP ;  /* 0x0000000000007918 */ /* 0x000fde0000000000 */
[----:B------:R-:W-:-:S15]  /*2ad0*/  NOP ;  /* 0x0000000000007918 */ /* 0x000fde0000000000 */
[----:B------:R-:W-:-:S15]  /*2ae0*/  NOP ;  /* 0x0000000000007918 */ /* 0x000fde0000000000 */
[----:B------:R-:W-:-:S04]  /*2af0*/  NOP ;  /* 0x0000000000007918 */ /* 0x000fc80000000000 */
[----:B------:R-:W1:Y:S01]  /*2b00*/  DFMA R34, R36, R34, UR48 ;  /* 0x0000003024227e2b */ /* 0x000e620008000022 */
[----:B------:R-:W-:Y:S01]  /*2b10*/  UMOV UR48, 0x3b39803f ;  /* 0x3b39803f00307882 */ /* 0x000fe20000000000 */
[----:B------:R-:W-:-:S15]  /*2b20*/  UMOV UR49, 0x3c7abc9e ;  /* 0x3c7abc9e00317882 */ /* 0x000fde0000000000 */
[----:B------:R-:W-:-:S15]  /*2b30*/  NOP ;  /* 0x0000000000007918 */ /* 0x000fde0000000000 */
[----:B------:R-:W-:-:S15]  /*2b40*/  NOP ;  /* 0x0000000000007918 */ /* 0x000fde0000000000 */
[----:B------:R-:W-:-:S15]  /*2b50*/  NOP ;  /* 0x0000000000007918 */ /* 0x000fde0000000000 */
[----:B------:R-:W-:-:S02]  /*2b60*/  NOP ;  /* 0x0000000000007918 */ /* 0x000fc40000000000 */
[----:B0-----:R-:W-:-:S15]  /*2b70*/  DMUL R32, R40, R32 ;  /* 0x0000002028207228 */ /* 0x001fde0000000000 */
[----:B------:R-:W-:-:S15]  /*2b80*/  NOP ;  /* 0x0000000000007918 */ /* 0x000fde0000000000 */
[----:B------:R-:W-:-:S15]  /*2b90*/  NOP ;  /* 0x0000000000007918 */ /* 0x000fde0000000000 */
[----:B------:R-:W-:-:S15]  /*2ba0*/  NOP ;  /* 0x0000000000007918 */ /* 0x000fde0000000000 */
[----:B------:R-:W-:-:S04]  /*2bb0*/  NOP ;  /* 0x0000000000007918 */ /* 0x000fc80000000000 */
[----:B-1----:R-:W0:-:S15]  /*2bc0*/  DMUL R34, R36, R34 ;  /* 0x0000002224227228 */ /* 0x002e1e0000000000 */
        /* <DEDUP_REMOVED lines=24> */
[----:B0-----:R1:W2:Y:S02]  /*2d50*/  DADD R28, R26, R28 ;  /* 0x000000001a1c7229 */ /* 0x0012a4000000001c */
.L_x_218:
[----:B------:R-:W-:Y:S05]  /*2d60*/  BSYNC.RECONVERGENT B0 ;  /* 0x0000000000007941 */ /* 0x000fea0003800200 */
.L_x_217:
[----:B--2---:R-:W2:Y:S02]  /*2d70*/  DMUL R28, R28, -R20 ;  /* 0x800000141c1c7228 */ /* 0x004ea40000000000 */
[----:B--2---:R2:W-:Y:S01]  /*2d80*/  STG.E.64 desc[UR76][R24.64], R28 ;  /* 0x0000001c18007986 */ /* 0x0045e2000c101b4c */
[----:B------:R-:W-:Y:S05]  /*2d90*/  BRA `(.L_x_216) ;  /* 0x0000003800107947 */ /* 0x000fea0003800000 */
.L_x_211:
[----:B0-----:R-:W-:Y:S01]  /*2da0*/  ISETP.GE.U32.AND P0, PT, R15, R24, PT ;  /* 0x000000180f00720c */ /* 0x001fe20003f06070 */
[----:B------:R-:W-:Y:S03]  /*2db0*/  BSSY.RECONVERGENT B0, `(.L_x_219) ;  /* 0x00001c0000007945 */ /* 0x000fe60003800200 */
[----:B------:R-:W-:-:S13]  /*2dc0*/  ISETP.GE.AND.EX P0, PT, R46, R25, PT, P0 ;  /* 0x000000192e00720c */ /* 0x000fda0003f06300 */
[----:B------:R-:W-:Y:S05]  /*2dd0*/  @P0 BRA `(.L_x_220) ;  /* 0x0000001800f40947 */ /* 0x000fea0003800000 */
[----:B------:R-:W-:Y:S01]  /*2de0*/  MOV R27, R15 ;  /* 0x0000000f001b7202 */ /* 0x000fe20000000f00 */
[----:B------:R-:W-:Y:S02]  /*2df0*/  IMAD.MOV.U32 R26, RZ, RZ, RZ ;  /* 0x000000ffff1a7224 */ /* 0x000fe400078e00ff */
[----:B------:R-:W-:Y:S01]  /*2e00*/  FMUL.FTZ R28, R30, 1 ;  /* 0x3f8000001e1c7820 */ /* 0x000fe20000410000 */
[----:B------:R-:W-:Y:S01]  /*2e10*/  UISETP.NE.AND UP0, UPT, UR74, URZ, UPT ;  /* 0x000000ff4a00728c */ /* 0x000fe2000bf05270 */
[----:B------:R-:W-:-:S04]  /*2e20*/  IMAD.HI.U32 R26, R15, UR32, R26 ;  /* 0x000000200f1a7c27 */ /* 0x000fc8000f8e001a */
[----:B------:R-:W0:Y:S01]  /*2e30*/  F2F.F64.F32 R28, R28 ;  /* 0x0000001c001c7310 */ /* 0x000e220000201800 */
[----:B------:R-:W-:-:S05]  /*2e40*/  SHF.R.U32.HI R31, RZ, UR33, R26 ;  /* 0x00000021ff1f7c19 */ /* 0x000fca000801161a */
[----:B------:R-:W-:-:S04]  /*2e50*/  IMAD.MOV R44, RZ, RZ, -R31 ;  /* 0x000000ffff2c7224 */ /* 0x000fc800078e0a1f */
[----:B------:R-:W-:-:S04]  /*2e60*/  IMAD R44, R44, UR72, R15 ;  /* 0x000000482c2c7c24 */ /* 0x000fc8000f8e020f */
[----:B------:R-:W-:Y:S01]  /*2e70*/  IMAD R44, R44, UR71, RZ ;  /* 0x000000472c2c7c24 */ /* 0x000fe2000f8e02ff */
[----:B0-----:R-:W-:Y:S06]  /*2e80*/  BRA.U !UP0, `(.L_x_221) ;  /* 0x0000000d089c7547 */ /* 0x001fec000b800000 */
        /* <DEDUP_REMOVED lines=68> */
[----:B------:R-:W-:-:S05]  /*32d0*/  SHF.R.U32.HI R31, RZ, UR49, R26 ;  /* 0x00000031ff1f7c19 */ /* 0x000fca000801161a */
[----:B------:R-:W-:-:S04]  /*32e0*/  IMAD.MOV R27, RZ, RZ, -R31 ;  /* 0x000000ffff1b7224 */ /* 0x000fc800078e0a1f */
        /* <DEDUP_REMOVED lines=157> */
[----:B------:R-:W-:-:S05]  /*3cc0*/  SHF.R.U32.HI R26, RZ, UR49, R26 ;  /* 0x00000031ff1a7c19 */ /* 0x000fca000801161a */
[----:B------:R-:W-:-:S04]  /*3cd0*/  IMAD.MOV R26, RZ, RZ, -R26 ;  /* 0x000000ffff1a7224 */ /* 0x000fc800078e0a1a */
[----:B------:R-:W-:-:S04]  /*3ce0*/  IMAD R27, R26, UR30, R33 ;  /* 0x0000001e1a1b7c24 */ /* 0x000fc8000f8e0221 */
[----:B------:R-:W-:-:S07]  /*3cf0*/  IMAD R44, R27, UR31, R44 ;  /* 0x0000001f1b2c7c24 */ /* 0x000fce000f8e022c */
.L_x_221:
[----:B------:R-:W-:Y:S01]  /*3d00*/  UMOV UR48, 0xffffffff ;  /* 0xffffffff00307882 */ /* 0x000fe20000000000 */
[----:B------:R-:W-:Y:S01]  /*3d10*/  UMOV UR49, 0x3fefffff ;  /* 0x3fefffff00317882 */ /* 0x000fe20000000000 */
[----:B------:R-:W-:Y:S01]  /*3d20*/  BSSY.RECONVERGENT B1, `(.L_x_222) ;  /* 0x00000c3000017945 */ /* 0x000fe20003800200 */
[----:B------:R-:W0:Y:S01]  /*3d30*/  DSETP.GE.AND P0, PT, R28, UR48, PT ;  /* 0x000000301c007e2a */ /* 0x000e22000bf06000 */
[----:B------:R-:W-:Y:S01]  /*3d40*/  MOV R26, 0x0 ;  /* 0x00000000001a7802 */ /* 0x000fe20000000f00 */
[----:B------:R-:W-:Y:S01]  /*3d50*/  IMAD.MOV.U32 R27, RZ, RZ, -0x43600000 ;  /* 0xbca00000ff1b7424 */ /* 0x000fe200078e00ff */
[----:B0-----:R-:W-:Y:S06]  /*3d60*/  @P0 BRA `(.L_x_223) ;  /* 0x0000000800f80947 */ /* 0x001fec0003800000 */
[----:B------:R-:W-:Y:S01]  /*3d70*/  ISETP.GT.AND P0, PT, R29, 0xfffff, PT ;  /* 0x000fffff1d00780c */ /* 0x000fe20003f04270 */
[----:B------:R-:W-:Y:S01]  /*3d80*/  IMAD.MOV.U32 R27, RZ, RZ, R28 ;  /* 0x000000ffff1b7224 */ /* 0x000fe200078e001c */
[----:B------:R-:W-:Y:S02]  /*3d90*/  MOV R26, R29 ;  /* 0x0000001d001a7202 */ /* 0x000fe40000000f00 */
[----:B------:R-:W-:-:S09]  /*3da0*/  MOV R31, 0xfffffc01 ;  /* 0xfffffc01001f7802 */ /* 0x000fd20000000f00 */
[----:B------:R-:W0:Y:S01]  /*3db0*/  @!P0 DMUL R28, R28, 1.80143985094819840000e+16 ;  /* 0x435000001c1c8828 */ /* 0x000e220000000000 */
[----:B------:R-:W-:Y:S01]  /*3dc0*/  @!P0 IMAD.MOV.U32 R31, RZ, RZ, -0x435 ;  /* 0xfffffbcbff1f8424 */ /* 0x000fe200078e00ff */
[----:B0-----:R-:W-:Y:S02]  /*3dd0*/  @!P0 MOV R26, R29 ;  /* 0x0000001d001a8202 */ /* 0x001fe40000000f00 */
[----:B------:R-:W-:-:S03]  /*3de0*/  @!P0 MOV R27, R28 ;  /* 0x0000001c001b8202 */ /* 0x000fc60000000f00 */
[----:B------:R-:W-:-:S05]  /*3df0*/  VIADD R30, R26, 0xffffffff ;  /* 0xffffffff1a1e7836 */ /* 0x000fca0000000000 */
[----:B------:R-:W-:-:S13]  /*3e00*/  ISETP.GT.U32.AND P1, PT, R30, 0x7feffffe, PT ;  /* 0x7feffffe1e00780c */ /* 0x000fda0003f24070 */
[----:B------:R-:W-:Y:S05]  /*3e10*/  @P1 BRA `(.L_x_224) ;  /* 0x0000000800b41947 */ /* 0x000fea0003800000 */
[C---:B------:R-:W-:Y:S01]  /*3e20*/  LOP3.LUT R28, R26.reuse, 0xfffff, RZ, 0xc0, !PT ;  /* 0x000fffff1a1c7812 */ /* 0x040fe200078ec0ff */
[----:B------:R-:W-:Y:S01]  /*3e30*/  UMOV UR48, 0x80000000 ;  /* 0x8000000000307882 */ /* 0x000fe20000000000 */
[----:B------:R-:W-:Y:S01]  /*3e40*/  LEA.HI R31, R26, R31, RZ, 0xc ;  /* 0x0000001f1a1f7211 */ /* 0x000fe200078f60ff */
[----:B------:R-:W-:Y:S01]  /*3e50*/  UMOV UR49, 0x43300000 ;  /* 0x4330000000317882 */ /* 0x000fe20000000000 */
[----:B------:R-:W-:Y:S01]  /*3e60*/  LOP3.LUT R29, R28, 0x3ff00000, RZ, 0xfc, !PT ;  /* 0x3ff000001c1d7812 */ /* 0x000fe200078efcff */
[----:B------:R-:W-:Y:S01]  /*3e70*/  IMAD.MOV.U32 R28, RZ, RZ, R27 ;  /* 0x000000ffff1c7224 */ /* 0x000fe200078e001b */
        /* <DEDUP_REMOVED lines=20> */
[----:B0-----:R-:W0:-:S15]  /*3fc0*/  DFMA R40, -R28, R26, 1 ;  /* 0x3ff000001c28742b */ /* 0x001e1e000000011a */
        /* <DEDUP_REMOVED lines=145> */
[----:B01----:R-:W-:Y:S05]  /*48e0*/  BRA `(.L_x_223) ;  /* 0x0000000000187947 */ /* 0x003fea0003800000 */
.L_x_224:
[----:B------:R-:W-:Y:S01]  /*48f0*/  IMAD.MOV.U32 R26, RZ, RZ, 0x0 ;  /* 0x00000000ff1a7424 */ /* 0x000fe200078e00ff */
[----:B------:R-:W-:Y:S02]  /*4900*/  MOV R27, 0x7ff00000 ;  /* 0x7ff00000001b7802 */ /* 0x000fe40000000f00 */
[----:B------:R-:W-:-:S04]  /*4910*/  LOP3.LUT P0, RZ, R29, 0x7fffffff, RZ, 0xc0, !PT ;  /* 0x7fffffff1dff7812 */ /* 0x000fc8000780c0ff */
[----:B------:R-:W0:Y:S02]  /*4920*/  DFMA R26, R28, R26, +INF ;  /* 0x7ff000001c1a742b */ /* 0x000e24000000001a */
[----:B0-----:R-:W-:Y:S02]  /*4930*/  FSEL R26, R26, RZ, P0 ;  /* 0x000000ff1a1a7208 */ /* 0x001fe40000000000 */
[----:B------:R-:W-:-:S07]  /*4940*/  FSEL R27, R27, -QNAN , P0 ;  /* 0xfff000001b1b7808 */ /* 0x000fce0000000000 */
.L_x_223:
[----:B------:R-:W-:Y:S05]  /*4950*/  BSYNC.RECONVERGENT B1 ;  /* 0x0000000000017941 */ /* 0x000fea0003800200 */
.L_x_222:
[----:B------:R-:W0:Y:S01]  /*4960*/  LDCU.64 UR48, c[0x0][0x540] ;  /* 0x0000a800ff3077ac */ /* 0x000e220008000a00 */
[----:B------:R-:W1:Y:S01]  /*4970*/  DMUL R26, R26, -R20 ;  /* 0x800000141a1a7228 */ /* 0x000e620000000000 */
[----:B0-----:R-:W-:-:S05]  /*4980*/  IADD3 R44, P0, PT, R44, UR48, RZ ;  /* 0x000000302c2c7c10 */ /* 0x001fca000ff1e0ff */
[----:B------:R-:W-:-:S05]  /*4990*/  IMAD.X R45, RZ, RZ, UR49, P0 ;  /* 0x00000031ff2d7e24 */ /* 0x000fca00080e06ff */
[----:B-1----:R0:W-:Y:S03]  /*49a0*/  STG.E.64 desc[UR76][R44.64], R26 ;  /* 0x0000001a2c007986 */ /* 0x0021e6000c101b4c */
.L_x_220:
[----:B------:R-:W-:Y:S05]  /*49b0*/  BSYNC.RECONVERGENT B0 ;  /* 0x0000000000007941 */ /* 0x000fea0003800200 */
.L_x_219:
[----:B0-----:R-:W-:-:S04]  /*49c0*/  IADD3 R27, P1, PT, R14, R15, RZ ;  /* 0x0000000f0e1b7210 */ /* 0x001fc80007f3e0ff */
[----:B------:R-:W-:Y:S02]  /*49d0*/  ISETP.GE.U32.AND P0, PT, R27, R24, PT ;  /* 0x000000181b00720c */ /* 0x000fe40003f06070 */
[----:B------:R-:W-:-:S04]  /*49e0*/  IADD3.X R24, PT, PT, RZ, R46, RZ, P1, !PT ;  /* 0x0000002eff187210 */ /* 0x000fc80000ffe4ff */
[----:B------:R-:W-:-:S13]  /*49f0*/  ISETP.GE.AND.EX P0, PT, R24, R25, PT, P0 ;  /* 0x000000191800720c */ /* 0x000fda0003f06300 */
[----:B------:R-:W-:Y:S05]  /*4a00*/  @P0 BRA `(.L_x_216) ;  /* 0x0000001800f40947 */ /* 0x000fea0003800000 */
[----:B------:R-:W-:Y:S01]  /*4a10*/  MOV R25, R27 ;  /* 0x0000001b00197202 */ /* 0x000fe20000000f00 */
[----:B------:R-:W-:Y:S01]  /*4a20*/  IMAD.MOV.U32 R24, RZ, RZ, RZ ;  /* 0x000000ffff187224 */ /* 0x000fe200078e00ff */
[----:B------:R-:W-:-:S03]  /*4a30*/  UISETP.NE.AND UP0, UPT, UR74, URZ, UPT ;  /* 0x000000ff4a00728c */ /* 0x000fc6000bf05270 */
[----:B------:R-:W-:-:S05]  /*4a40*/  IMAD.HI.U32 R24, R27, UR32, R24 ;  /* 0x000000201b187c27 */ /* 0x000fca000f8e0018 */
[----:B------:R-:W-:Y:S01]  /*4a50*/  SHF.R.U32.HI R28, RZ, UR33, R24 ;  /* 0x00000021ff1c7c19 */ /* 0x000fe20008011618 */
[----:B------:R-:W-:-:S04]  /*4a60*/  FMUL.FTZ R24, R54, 1 ;  /* 0x3f80000036187820 */ /* 0x000fc80000410000 */
[----:B------:R-:W-:Y:S02]  /*4a70*/  IMAD.MOV R42, RZ, RZ, -R28 ;  /* 0x000000ffff2a7224 */ /* 0x000fe400078e0a1c */
[----:B------:R-:W0:Y:S02]  /*4a80*/  F2F.F64.F32 R24, R24 ;  /* 0x0000001800187310 */ /* 0x000e240000201800 */
        /* <DEDUP_REMOVED lines=228> */
[----:B------:R-:W-:-:S04]  /*58d0*/  IMAD.MOV.U32 R27, RZ, RZ, R29 ;  /* 0x000000ffff1b7224 */ /* 0x000fc800078e001d */
[----:B0-----:R-:W-:-:S05]  /*58e0*/  IMAD.HI.U32 R26, R29, UR48, R26 ;  /* 0x000000301d1a7c27 */ /* 0x001fca000f8e001a */
[----:B------:R-:W-:-:S04]  /*58f0*/  SHF.R.U32.HI R26, RZ, UR49, R26 ;  /* 0x00000031ff1a7c19 */ /* 0x000fc8000801161a */
[----:B------:R-:W-:-:S05]  /*5900*/  IADD3 R26, PT, PT, -R26, RZ, RZ ;  /* 0x000000ff1a1a7210 */ /* 0x000fca0007ffe1ff */
[----:B------:R-:W-:-:S04]  /*5910*/  IMAD R27, R26, UR30, R29 ;  /* 0x0000001e1a1b7c24 */ /* 0x000fc8000f8e021d */
[----:B------:R-:W-:-:S07]  /*5920*/  IMAD R42, R27, UR31, R42 ;  /* 0x0000001f1b2a7c24 */ /* 0x000fce000f8e022a */
.L_x_225:
[----:B------:R-:W-:Y:S01]  /*5930*/  UMOV UR48, 0xffffffff ;  /* 0xffffffff00307882 */ /* 0x000fe20000000000 */
[----:B------:R-:W-:Y:S01]  /*5940*/  UMOV UR49, 0x3fefffff ;  /* 0x3fefffff00317882 */ /* 0x000fe20000000000 */
[----:B------:R-:W-:Y:S01]  /*5950*/  BSSY.RECONVERGENT B0, `(.L_x_226) ;  /* 0x00000c3000007945 */ /* 0x000fe20003800200 */
[----:B------:R-:W0:Y:S01]  /*5960*/  DSETP.GE.AND P0, PT, R24, UR48, PT ;  /* 0x0000003018007e2a */ /* 0x000e22000bf06000 */
[----:B------:R-:W-:Y:S01]  /*5970*/  MOV R26, 0x0 ;  /* 0x00000000001a7802 */ /* 0x000fe20000000f00 */
[----:B------:R-:W-:Y:S01]  /*5980*/  IMAD.MOV.U32 R27, RZ, RZ, -0x43600000 ;  /* 0xbca00000ff1b7424 */ /* 0x000fe200078e00ff */
[----:B0-----:R-:W-:Y:S06]  /*5990*/  @P0 BRA `(.L_x_227) ;  /* 0x0000000800f80947 */ /* 0x001fec0003800000 */
[----:B------:R-:W-:Y:S02]  /*59a0*/  ISETP.GT.AND P0, PT, R25, 0xfffff, PT ;  /* 0x000fffff1900780c */ /* 0x000fe40003f04270 */
[----:B------:R-:W-:Y:S02]  /*59b0*/  MOV R30, R25 ;  /* 0x00000019001e7202 */ /* 0x000fe40000000f00 */
[----:B------:R-:W-:-:S09]  /*59c0*/  MOV R28, R24 ;  /* 0x00000018001c7202 */ /* 0x000fd20000000f00 */
[----:B------:R-:W0:Y:S02]  /*59d0*/  @!P0 DMUL R24, R24, 1.80143985094819840000e+16 ;  /* 0x4350000018188828 */ /* 0x000e240000000000 */
[----:B0-----:R-:W-:Y:S01]  /*59e0*/  @!P0 IMAD.MOV.U32 R30, RZ, RZ, R25 ;  /* 0x000000ffff1e8224 */ /* 0x001fe200078e0019 */
[----:B------:R-:W-:-:S04]  /*59f0*/  @!P0 MOV R28, R24 ;  /* 0x00000018001c8202 */ /* 0x000fc80000000f00 */
[----:B------:R-:W-:-:S04]  /*5a00*/  IADD3 R26, PT, PT, R30, -0x1, RZ ;  /* 0xffffffff1e1a7810 */ /* 0x000fc80007ffe0ff */
[----:B------:R-:W-:-:S13]  /*5a10*/  ISETP.GE.U32.AND P1, PT, R26, 0x7fefffff, PT ;  /* 0x7fefffff1a00780c */ /* 0x000fda0003f26070 */
[----:B------:R-:W-:Y:S01]  /*5a20*/  @P1 MOV R26, 0x0 ;  /* 0x00000000001a1802 */ /* 0x000fe20000000f00 */
[----:B------:R-:W-:Y:S01]  /*5a30*/  @P1 IMAD.MOV.U32 R27, RZ, RZ, 0x7ff00000 ;  /* 0x7ff00000ff1b1424 */ /* 0x000fe200078e00ff */
[----:B------:R-:W-:-:S15]  /*5a40*/  @P1 LOP3.LUT P2, RZ, R25, 0x7fffffff, RZ, 0xc0, !PT ;  /* 0x7fffffff19ff1812 */ /* 0x000fde000784c0ff */
[----:B------:R-:W-:-:S15]  /*5a50*/  NOP ;  /* 0x0000000000007918 */ /* 0x000fde0000000000 */
[----:B------:R-:W-:-:S08]  /*5a60*/  NOP ;  /* 0x0000000000007918 */ /* 0x000fd00000000000 */
[----:B------:R0:W1:Y:S02]  /*5a70*/  @P1 DFMA R26, R24, R26, +INF ;  /* 0x7ff00000181a142b */ /* 0x000064000000001a */
[----:B0-----:R-:W-:Y:S01]  /*5a80*/  MOV R25, 0xfffffc01 ;  /* 0xfffffc0100197802 */ /* 0x001fe20000000f00 */
[----:B------:R-:W-:Y:S01]  /*5a90*/  @!P0 IMAD.MOV.U32 R25, RZ, RZ, -0x435 ;  /* 0xfffffbcbff198424 */ /* 0x000fe200078e00ff */
[----:B-1----:R-:W-:Y:S02]  /*5aa0*/  @P1 FSEL R26, R26, RZ, P2 ;  /* 0x000000ff1a1a1208 */ /* 0x002fe40001000000 */
[----:B------:R-:W-:Y:S01]  /*5ab0*/  @P1 FSEL R27, R27, -QNAN , P2 ;  /* 0xfff000001b1b1808 */ /* 0x000fe20001000000 */
[----:B------:R-:W-:Y:S06]  /*5ac0*/  @P1 BRA `(.L_x_227) ;  /* 0x0000000800ac1947 */ /* 0x000fec0003800000 */
[C---:B------:R-:W-:Y:S01]  /*5ad0*/  LOP3.LUT R24, R30.reuse, 0xfffff, RZ, 0xc0, !PT ;  /* 0x000fffff1e187812 */ /* 0x040fe200078ec0ff */
[----:B------:R-:W-:Y:S01]  /*5ae0*/  UMOV UR48, 0x80000000 ;  /* 0x8000000000307882 */ /* 0x000fe20000000000 */
[----:B------:R-:W-:Y:S01]  /*5af0*/  LEA.HI R25, R30, R25, RZ, 0xc ;  /* 0x000000191e197211 */ /* 0x000fe200078f60ff */
[----:B------:R-:W-:Y:S01]  /*5b00*/  UMOV UR49, 0x43300000 ;  /* 0x4330000000317882 */ /* 0x000fe20000000000 */
[----:B------:R-:W-:Y:S01]  /*5b10*/  LOP3.LUT R29, R24, 0x3ff00000, RZ, 0xfc, !PT ;  /* 0x3ff00000181d7812 */ /* 0x000fe200078efcff */
[----:B------:R-:W-:Y:S01]  /*5b20*/  IMAD.MOV.U32 R32, RZ, RZ, -0x748574fc ;  /* 0x8b7a8b04ff207424 */ /* 0x000fe200078e00ff */
[----:B------:R-:W-:Y:S02]  /*5b30*/  MOV R24, RZ ;  /* 0x000000ff00187202 */ /* 0x000fe40000000f00 */
[----:B------:R-:W-:Y:S02]  /*5b40*/  ISETP.GE.U32.AND P0, PT, R29, 0x3ff6a09f, PT ;  /* 0x3ff6a09f1d00780c */ /* 0x000fe40003f06070 */
[----:B------:R-:W-:-:S11]  /*5b50*/  MOV R33, 0x3ed0ee25 ;  /* 0x3ed0ee2500217802 */ /* 0x000fd60000000f00 */
[----:B------:R-:W-:Y:S01]  /*5b60*/  @P0 IADD3 R27, PT, PT, R29, -0x100000, RZ ;  /* 0xfff000001d1b0810 */ /* 0x000fe20007ffe0ff */
[----:B------:R-:W-:-:S03]  /*5b70*/  @P0 VIADD R25, R25, 0x1 ;  /* 0x0000000119190836 */ /* 0x000fc60000000000 */
[----:B------:R-:W-:Y:S02]  /*5b80*/  @P0 MOV R29, R27 ;  /* 0x0000001b001d0202 */ /* 0x000fe40000000f00 */
[----:B------:R-:W-:Y:S02]  /*5b90*/  LOP3.LUT R26, R25, 0x80000000, RZ, 0x3c, !PT ;  /* 0x80000000191a7812 */ /* 0x000fe400078e3cff */
[----:B------:R-:W-:Y:S02]  /*5ba0*/  MOV R27, 0x43300000 ;  /* 0x43300000001b7802 */ /* 0x000fe40000000f00 */
        /* <DEDUP_REMOVED lines=157> */
.L_x_227:
[----:B------:R-:W-:Y:S05]  /*6580*/  BSYNC.RECONVERGENT B0 ;  /* 0x0000000000007941 */ /* 0x000fea0003800200 */
.L_x_226:
[----:B------:R-:W2:Y:S01]  /*6590*/  LDCU.64 UR48, c[0x0][0x540] ;  /* 0x0000a800ff3077ac */ /* 0x000ea20008000a00 */
[----:B-1----:R-:W1:Y:S01]  /*65a0*/  DMUL R26, R26, -R20 ;  /* 0x800000141a1a7228 */ /* 0x002e620000000000 */
[----:B--2---:R-:W-:-:S04]  /*65b0*/  IADD3 R42, P0, PT, R42, UR48, RZ ;  /* 0x000000302a2a7c10 */ /* 0x004fc8000ff1e0ff */
[----:B------:R-:W-:-:S05]  /*65c0*/  IADD3.X R43, PT, PT, RZ, UR49, RZ, P0, !PT ;  /* 0x00000031ff2b7c10 */ /* 0x000fca00087fe4ff */
[----:B-1----:R3:W-:Y:S04]  /*65d0*/  STG.E.64 desc[UR76][R42.64], R26 ;  /* 0x0000001a2a007986 */ /* 0x0027e8000c101b4c */
.L_x_216:
[----:B------:R-:W-:Y:S05]  /*65e0*/  WARPSYNC.ALL ;  /* 0x0000000000007948 */ /* 0x000fea0003800000 */
[----:B------:R-:W4:Y:S01]  /*65f0*/  LDCU UR48, c[0x0][0x360] ;  /* 0x00006c00ff3077ac */ /* 0x000f220008000800 */
[----:B0-2---:R-:W4:Y:S01]  /*6600*/  LDC R24, c[0x0][0x370] ;  /* 0x0000dc00ff187b82 */ /* 0x005f220000000800 */
[----:B------:R-:W-:-:S07]  /*6610*/  IMAD.HI.U32 R23, R49, -0x2daee0ad, RZ ;  /* 0xd2511f5331177827 */ /* 0x000fce00078e00ff */
[----:B------:R-:W-:Y:S01]  /*6620*/  BAR.SYNC.DEFER_BLOCKING 0x0 ;  /* 0x0000000000007b1d */ /* 0x000fe20000010000 */
[----:B------:R-:W-:Y:S01]  /*6630*/  LOP3.LUT R30, R22, R23, RZ, 0x3c, !PT ;  /* 0x00000017161e7212 */ /* 0x000fe200078e3cff */
[----:B----4-:R-:W-:-:S05]  /*6640*/  IMAD R24, R24, UR48, RZ ;  /* 0x0000003018187c24 */ /* 0x010fca000f8e02ff */
[----:B------:R-:W-:-:S05]  /*6650*/  LEA R15, P0, R24, R15, 0x1 ;  /* 0x0000000f180f7211 */ /* 0x000fca00078008ff */
[----:B------:R-:W-:Y:S01]  /*6660*/  IMAD.X R46, RZ, RZ, R46, P0 ;  /* 0x000000ffff2e7224 */ /* 0x000fe200000e062e */
[----:B------:R-:W-:-:S04]  /*6670*/  ISETP.GE.U32.AND P0, PT, R15, R18, PT ;  /* 0x000000120f00720c */ /* 0x000fc80003f06070 */
[----:B------:R-:W-:-:S13]  /*6680*/  ISETP.GE.AND.EX P0, PT, R46, R51, PT, P0 ;  /* 0x000000332e00720c */ /* 0x000fda0003f06300 */
[----:B------:R-:W-:Y:S05]  /*6690*/  @!P0 BRA `(.L_x_228) ;  /* 0xffffffa400cc8947 */ /* 0x000fea000383ffff */
[----:B------:R-:W-:Y:S05]  /*66a0*/  EXIT ;  /* 0x000000000000794d */ /* 0x000fea0003800000 */
        .weak           $__internal_12_$__cuda_sm20_dblrcp_rn_slowpath_v3
        .type           $__internal_12_$__cuda_sm20_dblrcp_rn_slowpath_v3,@function
        .size           $__internal_12_$__cuda_sm20_dblrcp_rn_slowpath_v3,($__internal_13_$__cuda_sm20_div_s64 - $__internal_12_$__cuda_sm20_dblrcp_rn_slowpath_v3)
$__internal_12_$__cuda_sm20_dblrcp_rn_slowpath_v3:
[----:B------:R-:W0:Y:S08]  /*66b0*/  LDC.64 R20, c[0x0][0x548] ;  /* 0x00015200ff147b82 */ /* 0x000e300000000a00 */
[----:B------:R-:W1:Y:S01]  /*66c0*/  LDC R22, c[0x0][0x54c] ;  /* 0x00015300ff167b82 */ /* 0x000e620000000800 */
[----:B0-----:R-:W0:Y:S02]  /*66d0*/  DSETP.GTU.AND P0, PT, |R20|, +INF , PT ;  /* 0x7ff000001400742a */ /* 0x001e240003f0c200 */
[----:B0-----:R-:W-:Y:S05]  /*66e0*/  @P0 BRA `(.L_x_229) ;  /* 0x0000000400640947 */ /* 0x001fea0003800000 */
[----:B-1----:R-:W-:-:S04]  /*66f0*/  LOP3.LUT R23, R22, 0x7fffffff, RZ, 0xc0, !PT ;  /* 0x7fffffff16177812 */ /* 0x002fc800078ec0ff */
[----:B------:R-:W-:-:S04]  /*6700*/  IADD3 R24, PT, PT, R23, -0x1, RZ ;  /* 0xffffffff17187810 */ /* 0x000fc80007ffe0ff */
[----:B------:R-:W-:-:S13]  /*6710*/  ISETP.GE.U32.AND P0, PT, R24, 0x7fefffff, PT ;  /* 0x7fefffff1800780c */ /* 0x000fda0003f06070 */
[----:B------:R-:W-:Y:S02]  /*6720*/  @P0 LOP3.LUT R25, R22, 0x7ff00000, RZ, 0x3c, !PT ;  /* 0x7ff0000016190812 */ /* 0x000fe400078e3cff */
[----:B------:R-:W-:Y:S01]  /*6730*/  @P0 MOV R24, RZ ;  /* 0x000000ff00180202 */ /* 0x000fe20000000f00 */
[----:B------:R-:W-:Y:S06]  /*6740*/  @P0 BRA `(.L_x_230) ;  /* 0x0000000400540947 */ /* 0x000fec0003800000 */
[----:B------:R-:W-:-:S13]  /*6750*/  ISETP.GE.U32.AND P0, PT, R23, 0x1000001, PT ;  /* 0x010000011700780c */ /* 0x000fda0003f06070 */
[----:B------:R-:W-:Y:S05]  /*6760*/  @!P0 BRA `(.L_x_231) ;  /* 0x0000000000bc8947 */ /* 0x000fea0003800000 */
[----:B------:R-:W0:Y:S01]  /*6770*/  LDCU UR4, c[0x0][0x548] ;  /* 0x0000a900ff0477ac */ /* 0x000e220008000800 */
[----:B------:R-:W-:Y:S01]  /*6780*/  VIADD R23, R22, 0xc0200000 ;  /* 0xc020000016177836 */ /* 0x000fe20000000000 */
[----:B------:R-:W-:-:S03]  /*6790*/  MOV R24, R27 ;  /* 0x0000001b00187202 */ /* 0x000fc60000000f00 */
[----:B------:R-:W1:Y:S01]  /*67a0*/  MUFU.RCP64H R25, R23 ;  /* 0x0000001700197308 */ /* 0x000e620000001800 */
[----:B0-----:R-:W-:-:S06]  /*67b0*/  MOV R22, UR4 ;  /* 0x0000000400167c02 */ /* 0x001fcc0008000f00 */
[----:B-1----:R-:W0:-:S15]  /*67c0*/  DFMA R26, -R22, R24, 1 ;  /* 0x3ff00000161a742b */ /* 0x002e1e0000000118 */
        /* <DEDUP_REMOVED lines=24> */
[----:B0-----:R-:W0:-:S15]  /*6950*/  DMUL R24, R24, 2.2250738585072013831e-308 ;  /* 0x0010000018187828 */ /* 0x001e1e0000000000 */
        /* <DEDUP_REMOVED lines=14> */
[----:B0-----:R0:W1:Y:S02]  /*6a40*/  DFMA R24, R24, R20, R24 ;  /* 0x000000141818722b */ /* 0x0010640000000018 */
[----:B01----:R-:W-:Y:S05]  /*6a50*/  BRA `(.L_x_230) ;  /* 0x0000000000907947 */ /* 0x003fea0003800000 */
.L_x_231:
[----:B------:R-:W0:Y:S01]  /*6a60*/  DMUL R20, R20, 8.11296384146066816958e+31 ;  /* 0x4690000014147828 */ /* 0x000e220000000000 */
[----:B------:R-:W-:Y:S01]  /*6a70*/  IMAD.MOV.U32 R22, RZ, RZ, R27 ;  /* 0x000000ffff167224 */ /* 0x000fe200078e001b */
        /* <DEDUP_REMOVED lines=30> */
[----:B0-----:R0:W1:Y:S02]  /*6c60*/  DMUL R24, R22, 8.11296384146066816958e+31 ;  /* 0x4690000016187828 */ /* 0x0010640000000000 */
[----:B01----:R-:W-:Y:S05]  /*6c70*/  BRA `(.L_x_230) ;  /* 0x0000000000087947 */ /* 0x003fea0003800000 */
.L_x_229:
[----:B------:R-:W0:Y:S01]  /*6c80*/  LDC R24, c[0x0][0x548] ;  /* 0x00015200ff187b82 */ /* 0x000e220000000800 */
[----:B-1----:R-:W-:-:S07]  /*6c90*/  LOP3.LUT R25, R22, 0x80000, RZ, 0xfc, !PT ;  /* 0x0008000016197812 */ /* 0x002fce00078efcff */
.L_x_230:
[----:B------:R-:W-:Y:S01]  /*6ca0*/  IMAD.MOV.U32 R33, RZ, RZ, 0x0 ;  /* 0x00000000ff217424 */ /* 0x000fe200078e00ff */
[----:B0-----:R-:W-:Y:S02]  /*6cb0*/  MOV R20, R24 ;  /* 0x0000001800147202 */ /* 0x001fe40000000f00 */
[----:B------:R-:W-:Y:S01]  /*6cc0*/  MOV R21, R25 ;  /* 0x0000001900157202 */ /* 0x000fe20000000f00 */
[----:B------:R-:W-:Y:S06]  /*6cd0*/  RET.REL.NODEC R32 `(_ZN2at6native65_GLOBAL__N__c0d6c1cb_32_DistributionExponentialKernel_cu_5881736643distribution_elementwise_grid_stride_kernelIdLi2EZNS0_9templates4cuda21uniform_and_transformIddPNS_17CUDAGeneratorImplEZZZNS4_18exponential_kernelIS7_EEvRNS_18TensorIteratorBaseEdT_ENKUlvE_clEvENKUlvE_clEvEUldE_EEvSA_T1_T2_EUlP24curandStatePhilox4_32_10E0_ZNS1_27distribution_nullary_kernelIdd6float4S7_SJ_SE_EEvSA_SG_RKT3_T4_EUlidE0_EEvlNS_15PhiloxCudaStateESF_SG_) ;  /* 0xffffff9020c87950 */ /* 0x000fec0003c3ffff */
        .weak           $__internal_13_$__cuda_sm20_div_s64
        .type           $__internal_13_$__cuda_sm20_div_s64,@function
        .size           $__internal_13_$__cuda_sm20_div_s64,(.L_x_326 - $__internal_13_$__cuda_sm20_div_s64)
$__internal_13_$__cuda_sm20_div_s64:
[----:B------:R-:W-:Y:S01]  /*6ce0*/  MOV R26, R21 ;  /* 0x00000015001a7202 */ /* 0x000fe20000000f00 */
[----:B------:R-:W-:-:S04]  /*6cf0*/  HFMA2 R27, -RZ, RZ, 0, 0 ;  /* 0x00000000ff1b7431 */ /* 0x000fc800000001ff */
[----:B------:R0:W1:Y:S02]  /*6d00*/  I2F.U64.RP R25, R26 ;  /* 0x0000001a00197312 */ /* 0x0000640000309000 */
[----:B0-----:R-:W-:-:S04]  /*6d10*/  IADD3 R26, P4, PT, RZ, -UR4, RZ ;  /* 0x80000004ff1a7c10 */ /* 0x001fc8000ff9e0ff */
[----:B------:R-:W-:Y:S01]  /*6d20*/  IADD3.X R32, PT, PT, RZ, ~UR5, RZ, P4, !PT ;  /* 0x80000005ff207c10 */ /* 0x000fe2000a7fe4ff */
[----:B-1----:R-:W0:Y:S02]  /*6d30*/  MUFU.RCP R25, R25 ;  /* 0x0000001900197308 */ /* 0x002e240000001000 */
[----:B0-----:R-:W-:-:S15]  /*6d40*/  VIADD R18, R25, 0x1ffffffe ;  /* 0x1ffffffe19127836 */ /* 0x001fde0000000000 */
[----:B------:R-:W-:-:S15]  /*6d50*/  NOP ;  /* 0x0000000000007918 */ /* 0x000fde0000000000 */
[----:B------:R-:W-:-:S15]  /*6d60*/  NOP ;  /* 0x0000000000007918 */ /* 0x000fde0000000000 */
[----:B------:R-:W-:-:S10]  /*6d70*/  NOP ;  /* 0x0000000000007918 */ /* 0x000fd40000000000 */
        /* <DEDUP_REMOVED lines=18> */
[----:B------:R-:W-:Y:S01]  /*6ea0*/  SEL R26, R26, UR4, !P1 ;  /* 0x000000041a1a7c07 */ /* 0x000fe2000c800000 */
[----:B------:R-:W-:Y:S01]  /*6eb0*/  HFMA2 R19, -RZ, RZ, 0, 0 ;  /* 0x00000000ff137431 */ /* 0x000fe200000001ff */
[----:B------:R-:W-:Y:S01]  /*6ec0*/  SEL R32, R32, UR5, !P1 ;  /* 0x0000000520207c07 */ /* 0x000fe2000c800000 */
[----:B------:R-:W-:Y:S01]  /*6ed0*/  IMAD.HI.U32 R22, R23, R27, RZ ;  /* 0x0000001b17167227 */ /* 0x000fe200078e00ff */
[----:B------:R-:W-:-:S05]  /*6ee0*/  IADD3.X R18, PT, PT, RZ, ~R18, RZ, P0, !PT ;  /* 0x80000012ff127210 */ /* 0x000fca00007fe4ff */
[----:B------:R-:W-:-:S04]  /*6ef0*/  IMAD.WIDE.U32 R22, P0, R23, R18, R22 ;  /* 0x0000001217167225 */ /* 0x000fc80007800016 */
[----:B------:R-:W-:-:S04]  /*6f00*/  IMAD.HI.U32 R23, P2, R25, R27, R22 ;  /* 0x0000001b19177227 */ /* 0x000fc80007840016 */
[CC--:B------:R-:W-:Y:S02]  /*6f10*/  IMAD R22, R25.reuse, R18.reuse, RZ ;  /* 0x0000001219167224 */ /* 0x0c0fe400078e02ff */
[----:B------:R-:W-:-:S03]  /*6f20*/  IMAD.HI.U32 R18, R25, R18, RZ ;  /* 0x0000001219127227 */ /* 0x000fc600078e00ff */
[----:B------:R-:W-:Y:S01]  /*6f30*/  IADD3 R23, P3, PT, R22, R23, RZ ;  /* 0x0000001716177210 */ /* 0x000fe20007f7e0ff */
[----:B------:R-:W-:-:S04]  /*6f40*/  IMAD.X R25, R18, 0x1, R25, P0 ;  /* 0x0000000112197824 */ /* 0x000fc800000e0619 */
[----:B------:R-:W-:Y:S01]  /*6f50*/  IMAD.HI.U32 R18, R23, R26, RZ ;  /* 0x0000001a17127227 */ /* 0x000fe200078e00ff */
[----:B------:R-:W-:-:S03]  /*6f60*/  IADD3.X R25, PT, PT, RZ, RZ, R25, P3, P2 ;  /* 0x000000ffff197210 */ /* 0x000fc60001fe4419 */
[----:B------:R-:W-:-:S04]  /*6f70*/  IMAD.WIDE.U32 R18, R23, R32, R18 ;  /* 0x0000002017127225 */ /* 0x000fc800078e0012 */
[C---:B------:R-:W-:Y:S02]  /*6f80*/  IMAD R23, R25.reuse, R32, RZ ;  /* 0x0000002019177224 */ /* 0x040fe400078e02ff */
[----:B------:R-:W-:-:S04]  /*6f90*/  IMAD.HI.U32 R18, P0, R25, R26, R18 ;  /* 0x0000001a19127227 */ /* 0x000fc80007800012 */
[----:B------:R-:W-:Y:S01]  /*6fa0*/  IMAD.HI.U32 R25, R25, R32, RZ ;  /* 0x0000002019197227 */ /* 0x000fe200078e00ff */
[----:B------:R-:W-:-:S04]  /*6fb0*/  IADD3 R22, P2, PT, R23, R18, RZ ;  /* 0x0000001217167210 */ /* 0x000fc80007f5e0ff */
[----:B------:R-:W-:-:S05]  /*6fc0*/  IADD3.X R18, PT, PT, R25, RZ, RZ, P0, !PT ;  /* 0x000000ff19127210 */ /* 0x000fca00007fe4ff */
[----:B------:R-:W-:Y:S02]  /*6fd0*/  IMAD.X R23, RZ, RZ, R18, P2 ;  /* 0x000000ffff177224 */ /* 0x000fe400010e0612 */
[----:B------:R-:W-:-:S04]  /*6fe0*/  IMAD.WIDE.U32 R18, R22, R21, RZ ;  /* 0x0000001516127225 */ /* 0x000fc800078e00ff */
[----:B------:R-:W-:Y:S01]  /*6ff0*/  IMAD R19, R23, R21, R19 ;  /* 0x0000001517137224 */ /* 0x000fe200078e0213 */
[----:B------:R-:W-:-:S04]  /*7000*/  IADD3 R18, P0, PT, -R18, R26, RZ ;  /* 0x0000001a12127210 */ /* 0x000fc80007f1e1ff */
[----:B------:R-:W-:Y:S02]  /*7010*/  IADD3.X R32, PT, PT, ~R19, R32, RZ, P0, !PT ;  /* 0x0000002013207210 */ /* 0x000fe400007fe5ff */
[----:B------:R-:W-:Y:S02]  /*7020*/  ISETP.GE.U32.AND P0, PT, R18, R21, PT ;  /* 0x000000151200720c */ /* 0x000fe40003f06070 */
[----:B------:R-:W-:Y:S02]  /*7030*/  IADD3 R26, P2, PT, -R21, R18, RZ ;  /* 0x00000012151a7210 */ /* 0x000fe40007f5e1ff */
[----:B------:R-:W-:Y:S02]  /*7040*/  ISETP.GE.U32.AND.EX P0, PT, R32, RZ, PT, P0 ;  /* 0x000000ff2000720c */ /* 0x000fe40003f06100 */
[----:B------:R-:W-:Y:S02]  /*7050*/  IADD3 R19, P3, PT, R22, 0x1, RZ ;  /* 0x0000000116137810 */ /* 0x000fe40007f7e0ff */
[----:B------:R-:W-:-:S02]  /*7060*/  IADD3.X R25, PT, PT, R32, -0x1, RZ, P2, !PT ;  /* 0xffffffff20197810 */ /* 0x000fc400017fe4ff */
[----:B------:R-:W-:Y:S02]  /*7070*/  SEL R26, R26, R18, P0 ;  /* 0x000000121a1a7207 */ /* 0x000fe40000000000 */
[----:B------:R-:W-:Y:S02]  /*7080*/  IADD3.X R18, PT, PT, RZ, R23, RZ, P3, !PT ;  /* 0x00000017ff127210 */ /* 0x000fe40001ffe4ff */
[----:B------:R-:W-:Y:S02]  /*7090*/  SEL R19, R19, R22, P0 ;  /* 0x0000001613137207 */ /* 0x000fe40000000000 */
[----:B------:R-:W-:Y:S02]  /*70a0*/  SEL R25, R25, R32, P0 ;  /* 0x0000002019197207 */ /* 0x000fe40000000000 */
[----:B------:R-:W-:Y:S02]  /*70b0*/  ISETP.GE.U32.AND P2, PT, R26, R21, PT ;  /* 0x000000151a00720c */ /* 0x000fe40003f46070 */
[----:B------:R-:W-:-:S02]  /*70c0*/  SEL R18, R18, R23, P0 ;  /* 0x0000001712127207 */ /* 0x000fc40000000000 */
[----:B------:R-:W-:Y:S02]  /*70d0*/  IADD3 R22, P3, PT, R19, 0x1, RZ ;  /* 0x0000000113167810 */ /* 0x000fe40007f7e0ff */
[----:B------:R-:W-:Y:S02]  /*70e0*/  ISETP.GE.U32.AND.EX P0, PT, R25, RZ, PT, P2 ;  /* 0x000000ff1900720c */ /* 0x000fe40003f06120 */
[----:B------:R-:W-:Y:S01]  /*70f0*/  MOV R25, 0x0 ;  /* 0x0000000000197802 */ /* 0x000fe20000000f00 */
        /* <DEDUP_REMOVED lines=11> */
[----:B------:R-:W-:Y:S06]  /*71b0*/  RET.REL.NODEC R24 `(_ZN2at6native65_GLOBAL__N__c0d6c1cb_32_DistributionExponentialKernel_cu_5881736643distribution_elementwise_grid_stride_kernelIdLi2EZNS0_9templates4cuda21uniform_and_transformIddPNS_17CUDAGeneratorImplEZZZNS4_18exponential_kernelIS7_EEvRNS_18TensorIteratorBaseEdT_ENKUlvE_clEvENKUlvE_clEvEUldE_EEvSA_T1_T2_EUlP24curandStatePhilox4_32_10E0_ZNS1_27distribution_nullary_kernelIdd6float4S7_SJ_SE_EEvSA_SG_RKT3_T4_EUlidE0_EEvlNS_15PhiloxCudaStateESF_SG_) ;  /* 0xffffff8c18907950 */ /* 0x000fec0003c3ffff */
.L_x_232:
        /* <DEDUP_REMOVED lines=12> */
.L_x_326:


//--------------------- .text._ZN2at6native65_GLOBAL__N__c0d6c1cb_32_DistributionExponentialKernel_cu_5881736643distribution_elementwise_grid_stride_kernelIdLi2EZNS0_9templates4cuda21uniform_and_transformIddPNS_17CUDAGeneratorImplEZZZNS4_18exponential_kernelIS7_EEvRNS_18TensorIteratorBaseEdT_ENKUlvE_clEvENKUlvE_clEvEUldE_EEvSA_T1_T2_EUlP24curandStatePhilox4_32_10E0_ZNS1_27distribution_nullary_kernelIdd6float4S7_SJ_SE_EEvSA_SG_RKT3_T4_EUlidE_EEvlNS_15PhiloxCudaStateESF_SG_ --------------------------
	.section	.text._ZN2at6native65_GLOBAL__N__c0d6c1cb_32_DistributionExponentialKernel_cu_5881736643distribution_elementwise_grid_stride_kernelIdLi2EZNS0_9templates4cuda21uniform_and_transformIddPNS_17CUDAGeneratorImplEZZZNS4_18exponential_kernelIS7_EEvRNS_18TensorIteratorBaseEdT_ENKUlvE_clEvENKUlvE_clEvEUldE_EEvSA_T1_T2_EUlP24curandStatePhilox4_32_10E0_ZNS1_27distribution_nullary_kernelIdd6float4S7_SJ_SE_EEvSA_SG_RKT3_T4_EUlidE_EEvlNS_15PhiloxCudaStateESF_SG_,"ax",@progbits
	.align	128
.text._ZN2at6native65_GLOBAL__N__c0d6c1cb_32_DistributionExponentialKernel_cu_5881736643distribution_elementwise_grid_stride_kernelIdLi2EZNS0_9templates4cuda21uniform_and_transformIddPNS_17CUDAGeneratorImplEZZZNS4_18exponential_kernelIS7_EEvRNS_18TensorIteratorBaseEdT_ENKUlvE_clEvENKUlvE_clEvEUldE_EEvSA_T1_T2_EUlP24curandStatePhilox4_32_10E0_ZNS1_27distribution_nullary_kernelIdd6float4S7_SJ_SE_EEvSA_SG_RKT3_T4_EUlidE_EEvlNS_15PhiloxCudaStateESF_SG_:
        .type           _ZN2at6native65_GLOBAL__N__c0d6c1cb_32_DistributionExponentialKernel_cu_5881736643distribution_elementwise_grid_stride_kernelIdLi2EZNS0_9templates4cuda21uniform_and_transformIddPNS_17CUDAGeneratorImplEZZZNS4_18exponential_kernelIS7_EEvRNS_18TensorIteratorBaseEdT_ENKUlvE_clEvENKUlvE_clEvEUldE_EEvSA_T1_T2_EUlP24curandStatePhilox4_32_10E0_ZNS1_27distribution_nullary_kernelIdd6float4S7_SJ_SE_EEvSA_SG_RKT3_T4_EUlidE_EEvlNS_15PhiloxCudaStateESF_SG_,@function
        .size           _ZN2at6native65_GLOBAL__N__c0d6c1cb_32_DistributionExponentialKernel_cu_5881736643distribution_elementwise_grid_stride_kernelIdLi2EZNS0_9templates4cuda21uniform_and_transformIddPNS_17CUDAGeneratorImplEZZZNS4_18exponential_kernelIS7_EEvRNS_18TensorIteratorBaseEdT_ENKUlvE_clEvENKUlvE_clEvEUldE_EEvSA_T1_T2_EUlP24curandStatePhilox4_32_10E0_ZNS1_27distribution_nullary_kernelIdd6float4S7_SJ_SE_EEvSA_SG_RKT3_T4_EUlidE_EEvlNS_15PhiloxCudaStateESF_SG_,(.L_x_329 - _ZN2at6native65_GLOBAL__N__c0d6c1cb_32_DistributionExponentialKernel_cu_5881736643distribution_elementwise_grid_stride_kernelIdLi2EZNS0_9templates4cuda21uniform_and_transformIddPNS_17CUDAGeneratorImplEZZZNS4_18exponential_kernelIS7_EEvRNS_18TensorIteratorBaseEdT_ENKUlvE_clEvENKUlvE_clEvEUldE_EEvSA_T1_T2_EUlP24curandStatePhilox4_32_10E0_ZNS1_27distribution_nullary_kernelIdd6float4S7_SJ_SE_EEvSA_SG_RKT3_T4_EUlidE_EEvlNS_15PhiloxCudaStateESF_SG_)
        .other          _ZN2at6native65_GLOBAL__N__c0d6c1cb_32_DistributionExponentialKernel_cu_5881736643distribution_elementwise_grid_stride_kernelIdLi2EZNS0_9templates4cuda21uniform_and_transformIddPNS_17CUDAGeneratorImplEZZZNS4_18exponential_kernelIS7_EEvRNS_18TensorIteratorBaseEdT_ENKUlvE_clEvENKUlvE_clEvEUldE_EEvSA_T1_T2_EUlP24curandStatePhilox4_32_10E0_ZNS1_27distribution_nullary_kernelIdd6float4S7_SJ_SE_EEvSA_SG_RKT3_T4_EUlidE_EEvlNS_15PhiloxCudaStateESF_SG_,@"STO_CUDA_ENTRY STV_DEFAULT"
_ZN2at6native65_GLOBAL__N__c0d6c1cb_32_DistributionExponentialKernel_cu_5881736643distribution_elementwise_grid_stride_kernelIdLi2EZNS0_9templates4cuda21uniform_and_transformIddPNS_17CUDAGeneratorImplEZZZNS4_18exponential_kernelIS7_EEvRNS_18TensorIteratorBaseEdT_ENKUlvE_clEvENKUlvE_clEvEUldE_EEvSA_T1_T2_EUlP24curandStatePhilox4_32_10E0_ZNS1_27distribution_nullary_kernelIdd6float4S7_SJ_SE_EEvSA_SG_RKT3_T4_EUlidE_EEvlNS_15PhiloxCudaStateESF_SG_:
        /* <DEDUP_REMOVED lines=22> */
[----:B------:R-:W-:-:S02]  /*0160*/  IMAD.MOV.U32 R42, RZ, RZ, R22 ;  /* 0x000000ffff2a7224 */ /* 0x000fc400078e0016 */
[----:B------:R-:W-:Y:S01]  /*0170*/  IMAD.WIDE.U32 R8, R22, -0x326172a9, RZ ;  /* 0xcd9e8d5716087825 */ /* 0x000fe200078e00ff */
        /* <DEDUP_REMOVED lines=8> */
[----:B------:R-:W-:Y:S02]  /*0200*/  SHF.R.U32.HI R2, RZ, 0x2, R37 ;  /* 0x00000002ff027819 */ /* 0x000fe40000011625 */
[----:B------:R-:W-:Y:S01]  /*0210*/  IADD3 R4, PT, PT, R20, -0x61c88647, RZ ;  /* 0x9e3779b914047810 */ /* 0x000fe20007ffe0ff */
        /* <DEDUP_REMOVED lines=37> */
[C---:B------:R-:W-:Y:S02]  /*0470*/  VIADD R14, R21.reuse, 0x646e171e ;  /* 0x646e171e150e7836 */ /* 0x040fe40000000000 */
[----:B------:R-:W-:Y:S02]  /*0480*/  VIADD R15, R21, 0x1fd5c5a3 ;  /* 0x1fd5c5a3150f7836 */ /* 0x000fe40000000000 */
[----:B------:R-:W-:Y:S01]  /*0490*/  IMAD.WIDE.U32 R46, R46, -0x2daee0ad, RZ ;  /* 0xd2511f532e2e7825 */ /* 0x000fe200078e00ff */
[----:B------:R-:W-:-:S03]  /*04a0*/  LOP3.LUT R44, R14, R18, R27, 0x96, !PT ;  /* 0x000000120e2c7212 */ /* 0x000fc600078e961b */
[----:B---3--:R-:W-:Y:S01]  /*04b0*/  IMAD R17, R30, UR8, RZ ;  /* 0x000000081e117c24 */ /* 0x008fe2000f8e02ff */
[----:B------:R-:W-:Y:S01]  /*04c0*/  LOP3.LUT R34, R15, R26, R47, 0x96, !PT ;  /* 0x0000001a0f227212 */ /* 0x000fe200078e962f */
[----:B------:R-:W-:-:S04]  /*04d0*/  IMAD.WIDE.U32 R44, R44, -0x326172a9, RZ ;  /* 0xcd9e8d572c2c7825 */ /* 0x000fc800078e00ff */
[----:B------:R-:W-:Y:S01]  /*04e0*/  IMAD.WIDE.U32 R34, R34, -0x326172a9, RZ ;  /* 0xcd9e8d5722227825 */ /* 0x000fe200078e00ff */
[----:B------:R-:W-:-:S03]  /*04f0*/  LOP3.LUT R26, R16, R28, R45, 0x96, !PT ;  /* 0x0000001c101a7212 */ /* 0x000fc600078e962d */
[----:B------:R-:W-:Y:S01]  /*0500*/  VIADD R45, R21, 0xdb3d7428 ;  /* 0xdb3d7428152d7836 */ /* 0x000fe20000000000 */
[----:B------:R-:W-:Y:S01]  /*0510*/  LOP3.LUT R44, R43, R44, R35, 0x96, !PT ;  /* 0x0000002c2b2c7212 */ /* 0x000fe200078e9623 */
[----:B------:R-:W-:-:S04]  /*0520*/  IMAD.WIDE.U32 R26, R26, -0x2daee0ad, RZ ;  /* 0xd2511f531a1a7825 */ /* 0x000fc800078e00ff */
[----:B------:R-:W-:Y:S01]  /*0530*/  IMAD.MOV.U32 R18, RZ, RZ, R22 ;  /* 0x000000ffff127224 */ /* 0x000fe200078e0016 */
[----:B------:R-:W-:Y:S01]  /*0540*/  LOP3.LUT R46, R45, R46, R27, 0x96, !PT ;  /* 0x0000002e2d2e7212 */ /* 0x000fe200078e961b */
[--C-:B------:R-:W-:Y:S02]  /*0550*/  IMAD.MOV.U32 R19, RZ, RZ, R23.reuse ;  /* 0x000000ffff137224 */ /* 0x100fe400078e0017 */
[----:B------:R-:W-:Y:S02]  /*0560*/  IMAD.MOV.U32 R47, RZ, RZ, R23 ;  /* 0x000000ffff2f7224 */ /* 0x000fe400078e0017 */
[----:B------:R-:W-:Y:S01]  /*0570*/  IMAD.SHL.U32 R48, R17, 0x2, RZ ;  /* 0x0000000211307824 */ /* 0x000fe200078e00ff */
[----:B------:R-:W-:Y:S06]  /*0580*/  BRA.U UP0, `(.L_x_233) ;  /* 0x0000000100507547 */ /* 0x000fec000b800000 */
[----:B------:R-:W0:Y:S01]  /*0590*/  I2F.U32.RP R24, R48 ;  /* 0x0000003000187306 */ /* 0x000e220000209000 */
[----:B------:R-:W-:Y:S01]  /*05a0*/  IMAD.MOV R25, RZ, RZ, -R48 ;  /* 0x000000ffff197224 */ /* 0x000fe200078e0a30 */
[----:B------:R-:W-:Y:S01]  /*05b0*/  ISETP.NE.U32.AND P2, PT, R48, RZ, PT ;  /* 0x000000ff3000720c */ /* 0x000fe20003f45070 */
[----:B------:R-:W-:-:S05]  /*05c0*/  HFMA2 R29, -RZ, RZ, 0, 0 ;  /* 0x00000000ff1d7431 */ /* 0x000fca00000001ff */
[----:B0-----:R-:W0:Y:S02]  /*05d0*/  MUFU.RCP R24, R24 ;  /* 0x0000001800187308 */ /* 0x001e240000001000 */
[----:B0-----:R-:W-:-:S06]  /*05e0*/  VIADD R22, R24, 0xffffffe ;  /* 0x0ffffffe18167836 */ /* 0x001fcc0000000000 */
[----:B------:R0:W1:Y:S02]  /*05f0*/  F2I.FTZ.U32.TRUNC.NTZ R23, R22 ;  /* 0x0000001600177305 */ /* 0x000064000021f000 */
[----:B0-----:R-:W-:Y:S02]  /*0600*/  IMAD.MOV.U32 R22, RZ, RZ, RZ ;  /* 0x000000ffff167224 */ /* 0x001fe400078e00ff */
[----:B-1----:R-:W-:-:S04]  /*0610*/  IMAD R25, R25, R23, RZ ;  /* 0x0000001719197224 */ /* 0x002fc800078e02ff */
[----:B------:R-:W-:-:S06]  /*0620*/  IMAD.HI.U32 R23, R23, R25, R22 ;  /* 0x0000001917177227 */ /* 0x000fcc00078e0016 */
[----:B------:R-:W-:-:S05]  /*0630*/  IMAD.HI.U32 R28, R23, UR4, RZ ;  /* 0x00000004171c7c27 */ /* 0x000fca000f8e00ff */
[----:B------:R-:W-:-:S05]  /*0640*/  IADD3 R23, PT, PT, -R28, RZ, RZ ;  /* 0x000000ff1c177210 */ /* 0x000fca0007ffe1ff */
[----:B------:R-:W-:-:S05]  /*0650*/  IMAD R23, R48, R23, UR4 ;  /* 0x0000000430177e24 */ /* 0x000fca000f8e0217 */
[----:B------:R-:W-:-:S13]  /*0660*/  ISETP.GE.U32.AND P0, PT, R23, R48, PT ;  /* 0x000000301700720c */ /* 0x000fda0003f06070 */
[----:B------:R-:W-:Y:S02]  /*0670*/  @P0 IMAD.IADD R23, R23, 0x1, -R48 ;  /* 0x0000000117170824 */ /* 0x000fe400078e0a30 */
[----:B------:R-:W-:-:S03]  /*0680*/  @P0 VIADD R28, R28, 0x1 ;  /* 0x000000011c1c0836 */ /* 0x000fc60000000000 */
[----:B------:R-:W-:-:S13]  /*0690*/  ISETP.GE.U32.AND P1, PT, R23, R48, PT ;  /* 0x000000301700720c */ /* 0x000fda0003f26070 */
[----:B------:R-:W-:Y:S01]  /*06a0*/  @P1 VIADD R28, R28, 0x1 ;  /* 0x000000011c1c1836 */ /* 0x000fe20000000000 */
[----:B------:R-:W-:Y:S01]  /*06b0*/  @!P2 LOP3.LUT R28, RZ, R48, RZ, 0x33, !PT ;  /* 0x00000030ff1ca212 */ /* 0x000fe200078e33ff */
[----:B------:R-:W-:Y:S06]  /*06c0*/  BRA `(.L_x_234) ;  /* 0x0000000000087947 */ /* 0x000fec0003800000 */
.L_x_233:
[----:B------:R-:W-:-:S07]  /*06d0*/  MOV R31, 0x6f0 ;  /* 0x000006f0001f7802 */ /* 0x000fce0000000f00 */
[----:B------:R-:W-:Y:S05]  /*06e0*/  CALL.REL.NOINC `($__internal_15_$__cuda_sm20_div_s64) ;  /* 0x0000002800587944 */ /* 0x000fea0003c00000 */
.L_x_234:
[----:B------:R-:W-:-:S04]  /*06f0*/  IMAD.WIDE.U32 R30, R30, UR8, RZ ;  /* 0x000000081e1e7c25 */ /* 0x000fc8000f8e00ff */
[C---:B------:R-:W-:Y:S01]  /*0700*/  IMAD.SHL.U32 R24, R30.reuse, 0x2, RZ ;  /* 0x000000021e187824 */ /* 0x040fe200078e00ff */
[----:B------:R-:W-:-:S05]  /*0710*/  SHF.L.U64.HI R25, R30, 0x1, R31 ;  /* 0x000000011e197819 */ /* 0x000fca000001021f */
[----:B------:R-:W-:Y:S02]  /*0720*/  IMAD R31, R25, R28, RZ ;  /* 0x0000001c191f7224 */ /* 0x000fe400078e02ff */
[----:B------:R-:W-:-:S04]  /*0730*/  IMAD.WIDE.U32 R22, R28, R24, R24 ;  /* 0x000000181c167225 */ /* 0x000fc800078e0018 */
[----:B------:R-:W-:Y:S01]  /*0740*/  IMAD R31, R29, R24, R31 ;  /* 0x000000181d1f7224 */ /* 0x000fe200078e021f */
[----:B------:R-:W-:-:S03]  /*0750*/  ISETP.GE.U32.AND P0, PT, R18, R22, PT ;  /* 0x000000161200720c */ /* 0x000fc60003f06070 */
[----:B------:R-:W-:-:S05]  /*0760*/  IMAD.IADD R50, R23, 0x1, R31 ;  /* 0x0000000117327824 */ /* 0x000fca00078e021f */
        /* <DEDUP_REMOVED lines=32> */
[----:B------:R-:W-:Y:S05]  /*0970*/  CALL.REL.NOINC `($__internal_14_$__cuda_sm20_dblrcp_rn_slowpath_v3) ;  /* 0x0000002000307944 */ /* 0x000fea0003c00000 */
[----:B------:R-:W-:Y:S02]  /*0980*/  IMAD.MOV.U32 R24, RZ, RZ, R28 ;  /* 0x000000ffff187224 */ /* 0x000fe400078e001c */
[----:B------:R-:W-:-:S07]  /*0990*/  IMAD.MOV.U32 R25, RZ, RZ, R29 ;  /* 0x000000ffff197224 */ /* 0x000fce00078e001d */
.L_x_235:
[----:B------:R-:W-:Y:S01]  /*09a0*/  IMAD.HI.U32 R35, R44, -0x2daee0ad, RZ ;  /* 0xd2511f532c237827 */ /* 0x000fe200078e00ff */
[----:B------:R-:W-:Y:S01]  /*09b0*/  LOP3.LUT R51, R36, 0x3, RZ, 0xc0, !PT ;  /* 0x0000000324337812 */ /* 0x000fe200078ec0ff */
[----:B------:R-:W0:Y:S02]  /*09c0*/  LDCU UR8, c[0x0][0x3b0] ;  /* 0x00007600ff0877ac */ /* 0x000e240008000800 */
[----:B------:R-:W-:Y:S01]  /*09d0*/  IMAD.HI.U32 R27, R46, -0x326172a9, RZ ;  /* 0xcd9e8d572e1b7827 */ /* 0x000fe200078e00ff */
[----:B------:R-:W-:Y:S01]  /*09e0*/  LOP3.LUT R35, R26, R35, RZ, 0x3c, !PT ;  /* 0x000000231a237212 */ /* 0x000fe200078e3cff */
[----:B------:R-:W1:Y:S02]  /*09f0*/  LDCU.64 UR10, c[0x0][0x3a8] ;  /* 0x00007500ff0a77ac */ /* 0x000e640008000a00 */
[----:B------:R-:W-:Y:S01]  /*0a00*/  VIADD R52, R21, 0x96a522ad ;  /* 0x96a522ad15347836 */ /* 0x000fe20000000000 */
[----:B------:R-:W-:-:S07]  /*0a10*/  LOP3.LUT R34, R49, R34, R27, 0x96, !PT ;  /* 0x0000002231227212 */ /* 0x000fce00078e961b */
.L_x_248:
[----:B------:R-:W-:Y:S01]  /*0a20*/  IADD3 R0, PT, PT, R0, 0x1, RZ ;  /* 0x0000000100007810 */ /* 0x000fe20007ffe0ff */
[----:B------:R-:W-:Y:S03]  /*0a30*/  BSSY.RECONVERGENT B0, `(.L_x_236) ;  /* 0x000000c000007945 */ /* 0x000fe60003800200 */
[C---:B------:R-:W-:Y:S01]  /*0a40*/  ISETP.NE.AND P0, PT, R0.reuse, RZ, PT ;  /* 0x000000ff0000720c */ /* 0x040fe20003f05270 */
[----:B0-----:R-:W-:-:S12]  /*0a50*/  IMAD.WIDE.U32 R32, R0, -0x2daee0ad, RZ ;  /* 0xd2511f5300207825 */ /* 0x001fd800078e00ff */
[----:B-1----:R-:W-:Y:S05]  /*0a60*/  @P0 BRA `(.L_x_237) ;  /* 0x0000000000200947 */ /* 0x002fea0003800000 */
[----:B------:R-:W-:-:S05]  /*0a70*/  VIADD R2, R2, 0x1 ;  /* 0x0000000102027836 */ /* 0x000fca0000000000 */
[----:B------:R-:W-:-:S13]  /*0a80*/  ISETP.NE.AND P0, PT, R2, RZ, PT ;  /* 0x000000ff0200720c */ /* 0x000fda0003f05270 */
[----:B------:R-:W-:Y:S02]  /*0a90*/  @!P0 VIADD R42, R42, 0x1 ;  /* 0x000000012a2a8836 */ /* 0x000fe40000000000 */
[----:B------:R-:W-:Y:S02]  /*0aa0*/  @!P0 VIADD R26, R47, 0x1 ;  /* 0x000000012f1a8836 */ /* 0x000fe40000000000 */
[----:B------:R-:W-:Y:S01]  /*0ab0*/  @!P0 IMAD.MOV.U32 R2, RZ, RZ, RZ ;  /* 0x000000ffff028224 */ /* 0x000fe200078e00ff */
[----:B------:R-:W-:-:S13]  /*0ac0*/  ISETP.NE.AND P1, PT, R42, RZ, !P0 ;  /* 0x000000ff2a00720c */ /* 0x000fda0004725270 */
[----:B------:R-:W-:-:S05]  /*0ad0*/  @P1 IADD3 R26, PT, PT, R47, RZ, RZ ;  /* 0x000000ff2f1a1210 */ /* 0x000fca0007ffe0ff */
[----:B------:R-:W-:-:S07]  /*0ae0*/  @!P0 IMAD.MOV.U32 R47, RZ, RZ, R26 ;  /* 0x000000ffff2f8224 */ /* 0x000fce00078e001a */
.L_x_237:
[----:B01----:R-:W-:Y:S05]  /*0af0*/  BSYNC.RECONVERGENT B0 ;  /* 0x0000000000007941 */ /* 0x003fea0003800200 */
.L_x_236:
[----:B------:R-:W-:Y:S01]  /*0b00*/  LOP3.LUT R28, R47, R33, R21, 0x96, !PT ;  /* 0x000000212f1c7212 */ /* 0x000fe200078e9615 */
[----:B------:R-:W-:Y:S01]  /*0b10*/  IMAD.WIDE.U32 R26, R42, -0x326172a9, RZ ;  /* 0xcd9e8d572a1a7825 */ /* 0x000fe200078e00ff */
[----:B------:R-:W-:Y:S02]  /*0b20*/  ISETP.GT.AND P0, PT, R51, 0x1, PT ;  /* 0x000000013300780c */ /* 0x000fe40003f04270 */
[----:B------:R-:W-:Y:S01]  /*0b30*/  LOP3.LUT R35, R35, R52, RZ, 0x3c, !PT ;  /* 0x0000003423237212 */ /* 0x000fe200078e3cff */
        /* <DEDUP_REMOVED lines=30> */
[----:B------:R-:W-:Y:S01]  /*0d20*/  IMAD.MOV.U32 R29, RZ, RZ, R46 ;  /* 0x000000ffff1d7224 */ /* 0x000fe200078e002e */
[----:B------:R-:W-:Y:S01]  /*0d30*/  LOP3.LUT R46, R45, R30, R27, 0x96, !PT ;  /* 0x0000001e2d2e7212 */ /* 0x000fe200078e961b */
[----:B------:R-:W-:-:S04]  /*0d40*/  IMAD.WIDE.U32 R30, R31, -0x326172a9, RZ ;  /* 0xcd9e8d571f1e7825 */ /* 0x000fc800078e00ff */
[----:B------:R-:W-:-:S04]  /*0d50*/  IMAD.HI.U32 R53, R46, -0x326172a9, RZ ;  /* 0xcd9e8d572e357827 */ /* 0x000fc800078e00ff */
[----:B------:R-:W-:Y:S01]  /*0d60*/  IMAD R32, R44, -0x2daee0ad, RZ ;  /* 0xd2511f532c207824 */ /* 0x000fe200078e02ff */
[----:B------:R-:W-:Y:S02]  /*0d70*/  LOP3.LUT R44, R43, R28, R31, 0x96, !PT ;  /* 0x0000001c2b2c7212 */ /* 0x000fe400078e961f */
        /* <DEDUP_REMOVED lines=8> */
.L_x_238:
[----:B------:R-:W-:Y:S01]  /*0e00*/  ISETP.NE.AND P0, PT, R51, 0x3, PT ;  /* 0x000000033300780c */ /* 0x000fe20003f05270 */
[----:B------:R-:W-:Y:S02]  /*0e10*/  IMAD.MOV.U32 R34, RZ, RZ, R32 ;  /* 0x000000ffff227224 */ /* 0x000fe400078e0020 */
[----:B------:R-:W-:-:S10]  /*0e20*/  IMAD.MOV.U32 R30, RZ, RZ, R53 ;  /* 0x000000ffff1e7224 */ /* 0x000fd400078e0035 */
[----:B------:R-:W-:Y:S01]  /*0e30*/  @P0 MOV R34, R35 ;  /* 0x0000002300220202 */ /* 0x000fe20000000f00 */
[----:B------:R-:W-:-:S07]  /*0e40*/  @P0 IMAD.MOV.U32 R30, RZ, RZ, R32 ;  /* 0x000000ffff1e0224 */ /* 0x000fce00078e0020 */
.L_x_239:
[----:B------:R-:W0:Y:S01]  /*0e50*/  LDC.64 R28, c[0x0][0x380] ;  /* 0x0000e000ff1c7b82 */ /* 0x000e220000000a00 */
[----:B------:R-:W-:Y:S01]  /*0e60*/  I2FP.F32.U32 R54, R30 ;  /* 0x0000001e00367245 */ /* 0x000fe20000201000 */
[----:B------:R-:W-:Y:S01]  /*0e70*/  IMAD.MOV.U32 R31, RZ, RZ, 0x2f800000 ;  /* 0x2f800000ff1f7424 */ /* 0x000fe200078e00ff */
[----:B------:R-:W-:Y:S03]  /*0e80*/  BSSY.RECONVERGENT B0, `(.L_x_240) ;  /* 0x00000d9000007945 */ /* 0x000fe60003800200 */
[----:B------:R-:W-:Y:S01]  /*0e90*/  FFMA.FTZ R54, R54, R31, 1.1641532182693481445e-10 ;  /* 0x2f00000036367423 */ /* 0x000fe2000001001f */
[----:B0-----:R-:W-:-:S04]  /*0ea0*/  ISETP.GE.U32.AND P0, PT, R18, R28, PT ;  /* 0x0000001c1200720c */ /* 0x001fc80003f06070 */
[----:B------:R-:W-:-:S13]  /*0eb0*/  ISETP.GE.AND.EX P0, PT, R19, R29, PT, P0 ;  /* 0x0000001d1300720c */ /* 0x000fda0003f06300 */
[----:B------:R-:W-:Y:S05]  /*0ec0*/  @P0 BRA `(.L_x_241) ;  /* 0x0000000c00500947 */ /* 0x000fea0003800000 */
[----:B------:R-:W-:Y:S01]  /*0ed0*/  I2FP.F32.U32 R30, R34 ;  /* 0x00000022001e7245 */ /* 0x000fe20000201000 */
[----:B------:R-:W-:Y:S01]  /*0ee0*/  UMOV UR4, 0xffffffff ;  /* 0xffffffff00047882 */ /* 0x000fe20000000000 */
[----:B------:R-:W-:Y:S01]  /*0ef0*/  UMOV UR5, 0x3fefffff ;  /* 0x3fefffff00057882 */ /* 0x000fe20000000000 */
[----:B------:R-:W-:Y:S01]  /*0f00*/  BSSY.RECONVERGENT B1, `(.L_x_242) ;  /* 0x00000cb000017945 */ /* 0x000fe20003800200 */
[----:B------:R-:W-:Y:S02]  /*0f10*/  HFMA2 R33, -RZ, RZ, -1.15625, 0 ;  /* 0xbca00000ff217431 */ /* 0x000fe400000001ff */
[----:B------:R-:W-:Y:S01]  /*0f20*/  FFMA.FTZ R30, R30, R31, 1.1641532182693481445e-10 ;  /* 0x2f0000001e1e7423 */ /* 0x000fe2000001001f */
[----:B------:R-:W-:-:S03]  /*0f30*/  IMAD.MOV.U32 R32, RZ, RZ, 0x0 ;  /* 0x00000000ff207424 */ /* 0x000fc600078e00ff */
[----:B------:R-:W-:-:S06]  /*0f40*/  FMUL.FTZ R30, R30, 1 ;  /* 0x3f8000001e1e7820 */ /* 0x000fcc0000410000 */
[----:B------:R-:W0:-:S15]  /*0f50*/  F2F.F64.F32 R30, R30 ;  /* 0x0000001e001e7310 */ /* 0x000e1e0000201800 */
[----:B------:R-:W-:-:S15]  /*0f60*/  NOP ;  /* 0x0000000000007918 */ /* 0x000fde0000000000 */
[----:B------:R-:W-:-:S15]  /*0f70*/  NOP ;  /* 0x0000000000007918 */ /* 0x000fde0000000000 */
[----:B------:R-:W-:-:S15]  /*0f80*/  NOP ;  /* 0x0000000000007918 */ /* 0x000fde0000000000 */
[----:B------:R-:W-:-:S04]  /*0f90*/  NOP ;  /* 0x0000000000007918 */ /* 0x000fc80000000000 */
[----:B0-----:R-:W0:Y:S02]  /*0fa0*/  DSETP.GE.AND P0, PT, R30, UR4, PT ;  /* 0x000000041e007e2a */ /* 0x001e24000bf06000 */
[----:B0-----:R-:W-:Y:S05]  /*0fb0*/  @P0 BRA `(.L_x_243) ;  /* 0x0000000800fc0947 */ /* 0x001fea0003800000 */
[----:B------:R-:W-:Y:S02]  /*0fc0*/  IMAD.MOV.U32 R33, RZ, RZ, R31 ;  /* 0x000000ffff217224 */ /* 0x000fe400078e001f */
[----:B------:R-:W-:Y:S02]  /*0fd0*/  IMAD.MOV.U32 R32, RZ, RZ, R30 ;  /* 0x000000ffff207224 */ /* 0x000fe400078e001e */
[----:B------:R-:W-:Y:S01]  /*0fe0*/  IMAD.MOV.U32 R34, RZ, RZ, R33 ;  /* 0x000000ffff227224 */ /* 0x000fe200078e0021 */
[----:B------:R-:W-:Y:S01]  /*0ff0*/  ISETP.GT.AND P0, PT, R33, 0xfffff, PT ;  /* 0x000fffff2100780c */ /* 0x000fe20003f04270 */
[----:B------:R-:W-:Y:S01]  /*1000*/  IMAD.MOV.U32 R35, RZ, RZ, -0x3ff ;  /* 0xfffffc01ff237424 */ /* 0x000fe200078e00ff */
[----:B------:R-:W-:-:S11]  /*1010*/  MOV R56, R32 ;  /* 0x0000002000387202 */ /* 0x000fd60000000f00 */
[----:B------:R-:W0:Y:S01]  /*1020*/  @!P0 DMUL R32, R32, 1.80143985094819840000e+16 ;  /* 0x4350000020208828 */ /* 0x000e220000000000 */
[----:B------:R-:W-:Y:S01]  /*1030*/  @!P0 MOV R35, 0xfffffbcb ;  /* 0xfffffbcb00238802 */ /* 0x000fe20000000f00 */
[----:B0-----:R-:W-:Y:S02]  /*1040*/  @!P0 IMAD.MOV.U32 R34, RZ, RZ, R33 ;  /* 0x000000ffff228224 */ /* 0x001fe400078e0021 */
[----:B------:R-:W-:Y:S02]  /*1050*/  @!P0 IMAD.MOV.U32 R56, RZ, RZ, R32 ;  /* 0x000000ffff388224 */ /* 0x000fe400078e0020 */
[----:B------:R-:W-:-:S05]  /*1060*/  VIADD R30, R34, 0xffffffff ;  /* 0xffffffff221e7836 */ /* 0x000fca0000000000 */
[----:B------:R-:W-:-:S13]  /*1070*/  ISETP.GT.U32.AND P1, PT, R30, 0x7feffffe, PT ;  /* 0x7feffffe1e00780c */ /* 0x000fda0003f24070 */
[----:B------:R-:W-:Y:S05]  /*1080*/  @P1 BRA `(.L_x_244) ;  /* 0x0000000800b01947 */ /* 0x000fea0003800000 */
[C---:B------:R-:W-:Y:S01]  /*1090*/  LOP3.LUT R30, R34.reuse, 0xfffff, RZ, 0xc0, !PT ;  /* 0x000fffff221e7812 */ /* 0x040fe200078ec0ff */
[----:B------:R-:W-:Y:S01]  /*10a0*/  IMAD.MOV.U32 R33, RZ, RZ, 0x43300000 ;  /* 0x43300000ff217424 */ /* 0x000fe200078e00ff */
[----:B------:R-:W-:Y:S01]  /*10b0*/  LEA.HI R32, R34, R35, RZ, 0xc ;  /* 0x0000002322207211 */ /* 0x000fe200078f60ff */
[----:B------:R-:W-:Y:S01]  /*10c0*/  IMAD.MOV.U32 R34, RZ, RZ, RZ ;  /* 0x000000ffff227224 */ /* 0x000fe200078e00ff */
[----:B------:R-:W-:Y:S01]  /*10d0*/  LOP3.LUT R57, R30, 0x3ff00000, RZ, 0xfc, !PT ;  /* 0x3ff000001e397812 */ /* 0x000fe200078efcff */
[----:B------:R-:W-:Y:S01]  /*10e0*/  UMOV UR4, 0x80000000 ;  /* 0x8000000000047882 */ /* 0x000fe20000000000 */
[----:B------:R-:W-:Y:S02]  /*10f0*/  UMOV UR5, 0x43300000 ;  /* 0x4330000000057882 */ /* 0x000fe40000000000 */
[----:B------:R-:W-:-:S13]  /*1100*/  ISETP.GE.U32.AND P0, PT, R57, 0x3ff6a09f, PT ;  /* 0x3ff6a09f3900780c */ /* 0x000fda0003f06070 */
[----:B------:R-:W-:Y:S01]  /*1110*/  @P0 VIADD R31, R57, 0xfff00000 ;  /* 0xfff00000391f0836 */ /* 0x000fe20000000000 */
[----:B------:R-:W-:-:S03]  /*1120*/  @P0 IADD3 R32, PT, PT, R32, 0x1, RZ ;  /* 0x0000000120200810 */ /* 0x000fc60007ffe0ff */
[----:B------:R-:W-:Y:S01]  /*1130*/  @P0 IMAD.MOV.U32 R57, RZ, RZ, R31 ;  /* 0x000000ffff390224 */ /* 0x000fe200078e001f */
[----:B------:R-:W-:-:S05]  /*1140*/  LOP3.LUT R32, R32, 0x80000000, RZ, 0x3c, !PT ;  /* 0x8000000020207812 */ /* 0x000fca00078e3cff */
        /* <DEDUP_REMOVED lines=51> */
[----:B0-----:R0:W-:Y:S02]  /*1480*/  DMUL R34, R40, R34 ;  /* 0x0000002228227228 */ /* 0x0011e40000000000 */
[----:B0-----:R-:W-:Y:S01]  /*1490*/  MOV R40, 0x8b7a8b04 ;  /* 0x8b7a8b0400287802 */ /* 0x001fe20000000f00 */
[----:B------:R-:W-:-:S15]  /*14a0*/  IMAD.MOV.U32 R41, RZ, RZ, 0x3ed0ee25 ;  /* 0x3ed0ee25ff297424 */ /* 0x000fde00078e00ff */
[----:B------:R-:W-:-:S15]  /*14b0*/  NOP ;  /* 0x0000000000007918 */ /* 0x000fde0000000000 */
[----:B------:R-:W-:-:S15]  /*14c0*/  NOP ;  /* 0x0000000000007918 */ /* 0x000fde0000000000 */
[----:B------:R-:W-:-:S15]  /*14d0*/  NOP ;  /* 0x0000000000007918 */ /* 0x000fde0000000000 */
[----:B------:R-:W-:-:S01]  /*14e0*/  NOP ;  /* 0x0000000000007918 */ /* 0x000fc20000000000 */
[----:B------:R-:W0:Y:S01]  /*14f0*/  DADD R32, R32, -UR4 ;  /* 0x8000000420207e29 */ /* 0x000e220008000000 */
[----:B------:R-:W-:Y:S01]  /*1500*/  UMOV UR4, 0xfefa39ef ;  /* 0xfefa39ef00047882 */ /* 0x000fe20000000000 */
[----:B------:R-:W-:-:S15]  /*1510*/  UMOV UR5, 0x3fe62e42 ;  /* 0x3fe62e4200057882 */ /* 0x000fde0000000000 */
[----:B------:R-:W-:-:S15]  /*1520*/  NOP ;  /* 0x0000000000007918 */ /* 0x000fde0000000000 */
[----:B------:R-:W-:-:S15]  /*1530*/  NOP ;  /* 0x0000000000007918 */ /* 0x000fde0000000000 */
[----:B------:R-:W-:-:S15]  /*1540*/  NOP ;  /* 0x0000000000007918 */ /* 0x000fde0000000000 */
[----:B------:R-:W-:-:S02]  /*1550*/  NOP ;  /* 0x0000000000007918 */ /* 0x000fc40000000000 */
        /* <DEDUP_REMOVED lines=66> */
[----:B------:R-:W0:Y:S01]  /*1980*/  DFMA R40, R32, -UR4, R30 ;  /* 0x8000000420287c2b */ /* 0x000e22000800001e */
[----:B------:R-:W-:Y:S01]  /*1990*/  UMOV UR4, 0x3b39803f ;  /* 0x3b39803f00047882 */ /* 0x000fe20000000000 */
[----:B------:R-:W-:-:S15]  /*19a0*/  UMOV UR5, 0x3c7abc9e ;  /* 0x3c7abc9e00057882 */ /* 0x000fde0000000000 */
[----:B------:R-:W-:-:S15]  /*19b0*/  NOP ;  /* 0x0000000000007918 */ /* 0x000fde0000000000 */
[----:B------:R-:W-:-:S15]  /*19c0*/  NOP ;  /* 0x0000000000007918 */ /* 0x000fde0000000000 */
[----:B------:R-:W-:-:S15]  /*19d0*/  NOP ;  /* 0x0000000000007918 */ /* 0x000fde0000000000 */
[----:B------:R-:W-:-:S02]  /*19e0*/  NOP ;  /* 0x0000000000007918 */ /* 0x000fc40000000000 */
[----:B0-----:R-:W-:-:S15]  /*19f0*/  DADD R40, -R36, R40 ;  /* 0x0000000024287229 */ /* 0x001fde0000000128 */
[----:B------:R-:W-:-:S15]  /*1a00*/  NOP ;  /* 0x0000000000007918 */ /* 0x000fde0000000000 */
[----:B------:R-:W-:-:S15]  /*1a10*/  NOP ;  /* 0x0000000000007918 */ /* 0x000fde0000000000 */
[----:B------:R-:W-:-:S15]  /*1a20*/  NOP ;  /* 0x0000000000007918 */ /* 0x000fde0000000000 */
[----:B------:R-:W-:-:S04]  /*1a30*/  NOP ;  /* 0x0000000000007918 */ /* 0x000fc80000000000 */
[----:B------:R-:W0:-:S15]  /*1a40*/  DFMA R34, R36, R38, R34 ;  /* 0x000000262422722b */ /* 0x000e1e0000000022 */
        /* <DEDUP_REMOVED lines=16> */
.L_x_244:
[----:B------:R-:W-:Y:S01]  /*1b50*/  IMAD.MOV.U32 R30, RZ, RZ, 0x0 ;  /* 0x00000000ff1e7424 */ /* 0x000fe200078e00ff */
[----:B------:R-:W-:Y:S02]  /*1b60*/  MOV R31, 0x7ff00000 ;  /* 0x7ff00000001f7802 */ /* 0x000fe40000000f00 */
[----:B------:R-:W-:-:S04]  /*1b70*/  LOP3.LUT P0, RZ, R33, 0x7fffffff, RZ, 0xc0, !PT ;  /* 0x7fffffff21ff7812 */ /* 0x000fc8000780c0ff */
[----:B------:R-:W0:Y:S02]  /*1b80*/  DFMA R30, R32, R30, +INF ;  /* 0x7ff00000201e742b */ /* 0x000e24000000001e */
[----:B0-----:R-:W-:Y:S02]  /*1b90*/  FSEL R32, R30, RZ, P0 ;  /* 0x000000ff1e207208 */ /* 0x001fe40000000000 */
[----:B------:R-:W-:-:S07]  /*1ba0*/  FSEL R33, R31, -QNAN , P0 ;  /* 0xfff000001f217808 */ /* 0x000fce0000000000 */
.L_x_243:
[----:B------:R-:W-:Y:S05]  /*1bb0*/  BSYNC.RECONVERGENT B1 ;  /* 0x0000000000017941 */ /* 0x000fea0003800200 */
.L_x_242:
[----:B------:R-:W-:Y:S01]  /*1bc0*/  IMAD R31, R18, UR8, RZ ;  /* 0x00000008121f7c24 */ /* 0x000fe2000f8e02ff */
[----:B------:R-:W0:Y:S04]  /*1bd0*/  DMUL R32, R32, -R24 ;  /* 0x8000001820207228 */ /* 0x000e280000000000 */
[----:B------:R-:W-:-:S04]  /*1be0*/  IADD3 R30, P0, PT, R31, UR10, RZ ;  /* 0x0000000a1f1e7c10 */ /* 0x000fc8000ff1e0ff */
[----:B------:R-:W-:-:S05]  /*1bf0*/  LEA.HI.X.SX32 R31, R31, UR11, 0x1, P0 ;  /* 0x0000000b1f1f7c11 */ /* 0x000fca00080f0eff */
[----:B0-----:R0:W-:Y:S04]  /*1c00*/  STG.E.64 desc[UR6][R30.64], R32 ;  /* 0x000000201e007986 */ /* 0x0011e8000c101b06 */
.L_x_241:
[----:B------:R-:W-:Y:S05]  /*1c10*/  BSYNC.RECONVERGENT B0 ;  /* 0x0000000000007941 */ /* 0x000fea0003800200 */
.L_x_240:
[----:B0-----:R-:W-:-:S04]  /*1c20*/  IADD3 R31, P1, PT, R17, R18, RZ ;  /* 0x00000012111f7210 */ /* 0x001fc80007f3e0ff */
[----:B------:R-:W-:Y:S01]  /*1c30*/  ISETP.GE.U32.AND P0, PT, R31, R28, PT ;  /* 0x0000001c1f00720c */ /* 0x000fe20003f06070 */
[----:B------:R-:W-:-:S05]  /*1c40*/  IMAD.X R28, RZ, RZ, R19, P1 ;  /* 0x000000ffff1c7224 */ /* 0x000fca00008e0613 */
[----:B------:R-:W-:-:S13]  /*1c50*/  ISETP.GE.AND.EX P0, PT, R28, R29, PT, P0 ;  /* 0x0000001d1c00720c */ /* 0x000fda0003f06300 */
[----:B------:R-:W-:Y:S05]  /*1c60*/  @P0 BRA `(.L_x_245) ;  /* 0x0000000c00480947 */ /* 0x000fea0003800000 */
[----:B------:R-:W-:Y:S01]  /*1c70*/  FMUL.FTZ R32, R54, 1 ;  /* 0x3f80000036207820 */ /* 0x000fe20000410000 */
[----:B------:R-:W-:Y:S01]  /*1c80*/  IMAD R28, R31, UR8, RZ ;  /* 0x000000081f1c7c24 */ /* 0x000fe2000f8e02ff */
[----:B------:R-:W-:Y:S01]  /*1c90*/  UMOV UR4, 0xffffffff ;  /* 0xffffffff00047882 */ /* 0x000fe20000000000 */
[----:B------:R-:W-:Y:S01]  /*1ca0*/  UMOV UR5, 0x3fefffff ;  /* 0x3fefffff00057882 */ /* 0x000fe20000000000 */
[----:B------:R-:W-:Y:S01]  /*1cb0*/  BSSY.RECONVERGENT B0, `(.L_x_246) ;  /* 0x00000cb000007945 */ /* 0x000fe20003800200 */
[----:B------:R-:W-:Y:S01]  /*1cc0*/  IMAD.MOV.U32 R30, RZ, RZ, 0x0 ;  /* 0x00000000ff1e7424 */ /* 0x000fe200078e00ff */
[----:B------:R-:W0:Y:S01]  /*1cd0*/  F2F.F64.F32 R32, R32 ;  /* 0x0000002000207310 */ /* 0x000e220000201800 */
[----:B------:R-:W-:-:S15]  /*1ce0*/  SHF.R.S32.HI R29, RZ, 0x1f, R28 ;  /* 0x0000001fff1d7819 */ /* 0x000fde000001141c */
[----:B------:R-:W-:-:S15]  /*1cf0*/  NOP ;  /* 0x0000000000007918 */ /* 0x000fde0000000000 */
[----:B------:R-:W-:-:S15]  /*1d00*/  NOP ;  /* 0x0000000000007918 */ /* 0x000fde0000000000 */
[----:B------:R-:W-:-:S15]  /*1d10*/  NOP ;  /* 0x0000000000007918 */ /* 0x000fde0000000000 */
[----:B------:R-:W-:-:S03]  /*1d20*/  NOP ;  /* 0x0000000000007918 */ /* 0x000fc60000000000 */
[----:B0-----:R-:W0:Y:S01]  /*1d30*/  DSETP.GE.AND P0, PT, R32, UR4, PT ;  /* 0x0000000420007e2a */ /* 0x001e22000bf06000 */
[----:B------:R-:W-:Y:S02]  /*1d40*/  IADD3 R28, P1, PT, R28, UR10, RZ ;  /* 0x0000000a1c1c7c10 */ /* 0x000fe4000ff3e0ff */
[----:B------:R-:W-:Y:S02]  /*1d50*/  MOV R31, 0xbca00000 ;  /* 0xbca00000001f7802 */ /* 0x000fe40000000f00 */
[----:B------:R-:W-:Y:S01]  /*1d60*/  IADD3.X R29, PT, PT, R29, UR11, RZ, P1, !PT ;  /* 0x0000000b1d1d7c10 */ /* 0x000fe20008ffe4ff */
[----:B0-----:R-:W-:Y:S08]  /*1d70*/  @P0 BRA `(.L_x_247) ;  /* 0x0000000800f80947 */ /* 0x001ff00003800000 */
[----:B------:R-:W-:Y:S01]  /*1d80*/  ISETP.GT.AND P0, PT, R33, 0xfffff, PT ;  /* 0x000fffff2100780c */ /* 0x000fe20003f04270 */
[----:B------:R-:W-:Y:S02]  /*1d90*/  IMAD.MOV.U32 R34, RZ, RZ, R33 ;  /* 0x000000ffff227224 */ /* 0x000fe400078e0021 */
[----:B------:R-:W-:Y:S02]  /*1da0*/  IMAD.MOV.U32 R54, RZ, RZ, R32 ;  /* 0x000000ffff367224 */ /* 0x000fe400078e0020 */
[----:B------:R-:W-:-:S08]  /*1db0*/  IMAD.MOV.U32 R35, RZ, RZ, -0x3ff ;  /* 0xfffffc01ff237424 */ /* 0x000fd000078e00ff */
[----:B------:R-:W0:Y:S01]  /*1dc0*/  @!P0 DMUL R32, R32, 1.80143985094819840000e+16 ;  /* 0x4350000020208828 */ /* 0x000e220000000000 */
[----:B------:R-:W-:Y:S01]  /*1dd0*/  @!P0 MOV R35, 0xfffffbcb ;  /* 0xfffffbcb00238802 */ /* 0x000fe20000000f00 */
[----:B0-----:R-:W-:Y:S01]  /*1de0*/  @!P0 IMAD.MOV.U32 R54, RZ, RZ, R32 ;  /* 0x000000ffff368224 */ /* 0x001fe200078e0020 */
[----:B------:R-:W-:-:S05]  /*1df0*/  @!P0 MOV R34, R33 ;  /* 0x0000002100228202 */ /* 0x000fca0000000f00 */
[----:B------:R-:W-:-:S05]  /*1e00*/  VIADD R30, R34, 0xffffffff ;  /* 0xffffffff221e7836 */ /* 0x000fca0000000000 */
[----:B------:R-:W-:-:S13]  /*1e10*/  ISETP.GE.U32.AND P1, PT, R30, 0x7fefffff, PT ;  /* 0x7fefffff1e00780c */ /* 0x000fda0003f26070 */
[----:B------:R-:W-:Y:S01]  /*1e20*/  @P1 IMAD.MOV.U32 R30, RZ, RZ, 0x0 ;  /* 0x00000000ff1e1424 */ /* 0x000fe200078e00ff */
[----:B------:R-:W-:Y:S02]  /*1e30*/  @P1 MOV R31, 0x7ff00000 ;  /* 0x7ff00000001f1802 */ /* 0x000fe40000000f00 */
[----:B------:R-:W-:-:S15]  /*1e40*/  @P1 LOP3.LUT P2, RZ, R33, 0x7fffffff, RZ, 0xc0, !PT ;  /* 0x7fffffff21ff1812 */ /* 0x000fde000784c0ff */
[----:B------:R-:W-:-:S15]  /*1e50*/  NOP ;  /* 0x0000000000007918 */ /* 0x000fde0000000000 */
[----:B------:R-:W-:-:S05]  /*1e60*/  NOP ;  /* 0x0000000000007918 */ /* 0x000fca0000000000 */
[----:B------:R-:W0:Y:S02]  /*1e70*/  @P1 DFMA R30, R32, R30, +INF ;  /* 0x7ff00000201e142b */ /* 0x000e24000000001e */
[----:B0-----:R-:W-:Y:S02]  /*1e80*/  @P1 FSEL R30, R30, RZ, P2 ;  /* 0x000000ff1e1e1208 */ /* 0x001fe40001000000 */
[----:B------:R-:W-:Y:S01]  /*1e90*/  @P1 FSEL R31, R31, -QNAN , P2 ;  /* 0xfff000001f1f1808 */ /* 0x000fe20001000000 */
[----:B------:R-:W-:Y:S06]  /*1ea0*/  @P1 BRA `(.L_x_247) ;  /* 0x0000000800ac1947 */ /* 0x000fec0003800000 */
[C---:B------:R-:W-:Y:S01]  /*1eb0*/  LOP3.LUT R30, R34.reuse, 0xfffff, RZ, 0xc0, !PT ;  /* 0x000fffff221e7812 */ /* 0x040fe200078ec0ff */
[----:B------:R-:W-:Y:S01]  /*1ec0*/  IMAD.MOV.U32 R36, RZ, RZ, RZ ;  /* 0x000000ffff247224 */ /* 0x000fe200078e00ff */
[----:B------:R-:W-:Y:S01]  /*1ed0*/  LEA.HI R34, R34, R35, RZ, 0xc ;  /* 0x0000002322227211 */ /* 0x000fe200078f60ff */
[----:B------:R-:W-:Y:S01]  /*1ee0*/  IMAD.MOV.U32 R35, RZ, RZ, 0x43300000 ;  /* 0x43300000ff237424 */ /* 0x000fe200078e00ff */
        /* <DEDUP_REMOVED lines=167> */
.L_x_247:
[----:B------:R-:W-:Y:S05]  /*2960*/  BSYNC.RECONVERGENT B0 ;  /* 0x0000000000007941 */ /* 0x000fea0003800200 */
.L_x_246:
[----:B-1----:R-:W1:Y:S02]  /*2970*/  DMUL R30, R30, -R24 ;  /* 0x800000181e1e7228 */ /* 0x002e640000000000 */
[----:B-1----:R1:W-:Y:S02]  /*2980*/  STG.E.64 desc[UR6][R28.64], R30 ;  /* 0x0000001e1c007986 */ /* 0x0023e4000c101b06 */
.L_x_245:
[----:B------:R-:W-:Y:S01]  /*2990*/  IADD3 R18, P0, PT, R48, R18, RZ ;  /* 0x0000001230127210 */ /* 0x000fe20007f1e0ff */
[----:B------:R-:W-:Y:S01]  /*29a0*/  IMAD.HI.U32 R35, R44, -0x2daee0ad, RZ ;  /* 0xd2511f532c237827 */ /* 0x000fe200078e00ff */
[----:B------:R-:W-:Y:S05]  /*29b0*/  WARPSYNC.ALL ;  /* 0x0000000000007948 */ /* 0x000fea0003800000 */
[----:B------:R-:W-:Y:S01]  /*29c0*/  IMAD.X R19, RZ, RZ, R19, P0 ;  /* 0x000000ffff137224 */ /* 0x000fe200000e0613 */
[----:B------:R-:W-:Y:S01]  /*29d0*/  BAR.SYNC.DEFER_BLOCKING 0x0 ;  /* 0x0000000000007b1d */ /* 0x000fe20000010000 */
[----:B------:R-:W-:Y:S02]  /*29e0*/  ISETP.GE.U32.AND P0, PT, R18, R22, PT ;  /* 0x000000161200720c */ /* 0x000fe40003f06070 */
[----:B------:R-:W-:-:S02]  /*29f0*/  LOP3.LUT R35, R26, R35, RZ, 0x3c, !PT ;  /* 0x000000231a237212 */ /* 0x000fc400078e3cff */
[----:B------:R-:W-:Y:S02]  /*2a00*/  ISETP.GE.AND.EX P0, PT, R19, R50, PT, P0 ;  /* 0x000000321300720c */ /* 0x000fe40003f06300 */
[----:B------:R-:W-:-:S11]  /*2a10*/  MOV R34, R53 ;  /* 0x0000003500227202 */ /* 0x000fd60000000f00 */
[----:B------:R-:W-:Y:S05]  /*2a20*/  @!P0 BRA `(.L_x_248) ;  /* 0xffffffdc00fc8947 */ /* 0x000fea000383ffff */
[----:B------:R-:W-:Y:S05]  /*2a30*/  EXIT ;  /* 0x000000000000794d */ /* 0x000fea0003800000 */
        .weak           $__internal_14_$__cuda_sm20_dblrcp_rn_slowpath_v3
        .type           $__internal_14_$__cuda_sm20_dblrcp_rn_slowpath_v3,@function
        .size           $__internal_14_$__cuda_sm20_dblrcp_rn_slowpath_v3,($__internal_15_$__cuda_sm20_div_s64 - $__internal_14_$__cuda_sm20_dblrcp_rn_slowpath_v3)
$__internal_14_$__cuda_sm20_dblrcp_rn_slowpath_v3:
[----:B------:R-:W0:Y:S08]  /*2a40*/  LDC.64 R24, c[0x0][0x3b8] ;  /* 0x0000ee00ff187b82 */ /* 0x000e300000000a00 */
[----:B------:R-:W1:Y:S01]  /*2a50*/  LDC R32, c[0x0][0x3bc] ;  /* 0x0000ef00ff207b82 */ /* 0x000e620000000800 */
[----:B0-----:R-:W0:Y:S02]  /*2a60*/  DSETP.GTU.AND P0, PT, |R24|, +INF , PT ;  /* 0x7ff000001800742a */ /* 0x001e240003f0c200 */
[----:B0-----:R-:W-:Y:S05]  /*2a70*/  @P0 BRA `(.L_x_249) ;  /* 0x0000000400640947 */ /* 0x001fea0003800000 */
[----:B-1----:R-:W-:-:S05]  /*2a80*/  LOP3.LUT R30, R32, 0x7fffffff, RZ, 0xc0, !PT ;  /* 0x7fffffff201e7812 */ /* 0x002fca00078ec0ff */
[----:B------:R-:W-:-:S05]  /*2a90*/  VIADD R28, R30, 0xffffffff ;  /* 0xffffffff1e1c7836 */ /* 0x000fca0000000000 */
[----:B------:R-:W-:-:S13]  /*2aa0*/  ISETP.GE.U32.AND P0, PT, R28, 0x7fefffff, PT ;  /* 0x7fefffff1c00780c */ /* 0x000fda0003f06070 */
[----:B------:R-:W-:Y:S01]  /*2ab0*/  @P0 LOP3.LUT R29, R32, 0x7ff00000, RZ, 0x3c, !PT ;  /* 0x7ff00000201d0812 */ /* 0x000fe200078e3cff */
[----:B------:R-:W-:Y:S01]  /*2ac0*/  @P0 IMAD.MOV.U32 R28, RZ, RZ, RZ ;  /* 0x000000ffff1c0224 */ /* 0x000fe200078e00ff */
[----:B------:R-:W-:Y:S06]  /*2ad0*/  @P0 BRA `(.L_x_250) ;  /* 0x0000000400540947 */ /* 0x000fec0003800000 */
[----:B------:R-:W-:-:S13]  /*2ae0*/  ISETP.GE.U32.AND P0, PT, R30, 0x1000001, PT ;  /* 0x010000011e00780c */ /* 0x000fda0003f06070 */
[----:B------:R-:W-:Y:S05]  /*2af0*/  @!P0 BRA `(.L_x_251) ;  /* 0x0000000000bc8947 */ /* 0x000fea0003800000 */
[----:B------:R-:W0:Y:S01]  /*2b00*/  LDCU UR4, c[0x0][0x3b8] ;  /* 0x00007700ff0477ac */ /* 0x000e220008000800 */
[----:B------:R-:W-:Y:S01]  /*2b10*/  IADD3 R33, PT, PT, R32, -0x3fe00000, RZ ;  /* 0xc020000020217810 */ /* 0x000fe20007ffe0ff */
[----:B------:R-:W-:-:S03]  /*2b20*/  IMAD.MOV.U32 R30, RZ, RZ, R37 ;  /* 0x000000ffff1e7224 */ /* 0x000fc600078e0025 */
[----:B------:R-:W1:Y:S01]  /*2b30*/  MUFU.RCP64H R31, R33 ;  /* 0x00000021001f7308 */ /* 0x000e620000001800 */
[----:B0-----:R-:W-:-:S06]  /*2b40*/  IMAD.U32 R32, RZ, RZ, UR4 ;  /* 0x00000004ff207e24 */ /* 0x001fcc000f8e00ff */
        /* <DEDUP_REMOVED lines=42> */
.L_x_251:
[----:B------:R-:W0:Y:S01]  /*2df0*/  DMUL R30, R24, 8.11296384146066816958e+31 ;  /* 0x46900000181e7828 */ /* 0x000e220000000000 */
[----:B------:R-:W-:Y:S01]  /*2e00*/  MOV R28, R37 ;  /* 0x00000025001c7202 */ /* 0x000fe20000000f00 */
        /* <DEDUP_REMOVED lines=30> */
[----:B0-----:R-:W0:Y:S02]  /*2ff0*/  DMUL R28, R28, 8.11296384146066816958e+31 ;  /* 0x469000001c1c7828 */ /* 0x001e240000000000 */
[----:B0-----:R-:W-:Y:S05]  /*3000*/  BRA `(.L_x_250) ;  /* 0x0000000000087947 */ /* 0x001fea0003800000 */
.L_x_249:
[----:B------:R-:W0:Y:S01]  /*3010*/  LDC R28, c[0x0][0x3b8] ;  /* 0x0000ee00ff1c7b82 */ /* 0x000e220000000800 */
[----:B-1----:R-:W-:-:S07]  /*3020*/  LOP3.LUT R29, R32, 0x80000, RZ, 0xfc, !PT ;  /* 0x00080000201d7812 */ /* 0x002fce00078efcff */
.L_x_250:
[----:B------:R-:W-:-:S04]  /*3030*/  IMAD.MOV.U32 R39, RZ, RZ, 0x0 ;  /* 0x00000000ff277424 */ /* 0x000fc800078e00ff */
[----:B0-----:R-:W-:Y:S05]  /*3040*/  RET.REL.NODEC R38 `(_ZN2at6native65_GLOBAL__N__c0d6c1cb_32_DistributionExponentialKernel_cu_5881736643distribution_elementwise_grid_stride_kernelIdLi2EZNS0_9templates4cuda21uniform_and_transformIddPNS_17CUDAGeneratorImplEZZZNS4_18exponential_kernelIS7_EEvRNS_18TensorIteratorBaseEdT_ENKUlvE_clEvENKUlvE_clEvEUldE_EEvSA_T1_T2_EUlP24curandStatePhilox4_32_10E0_ZNS1_27distribution_nullary_kernelIdd6float4S7_SJ_SE_EEvSA_SG_RKT3_T4_EUlidE_EEvlNS_15PhiloxCudaStateESF_SG_) ;  /* 0xffffffcc26ec7950 */ /* 0x001fea0003c3ffff */
        .weak           $__internal_15_$__cuda_sm20_div_s64
        .type           $__internal_15_$__cuda_sm20_div_s64,@function
        .size           $__internal_15_$__cuda_sm20_div_s64,(.L_x_329 - $__internal_15_$__cuda_sm20_div_s64)
$__internal_15_$__cuda_sm20_div_s64:
[----:B------:R-:W-:Y:S01]  /*3050*/  IMAD.MOV.U32 R28, RZ, RZ, R48 ;  /* 0x000000ffff1c7224 */ /* 0x000fe200078e0030 */
[----:B------:R-:W-:-:S05]  /*3060*/  MOV R29, RZ ;  /* 0x000000ff001d7202 */ /* 0x000fca0000000f00 */
        /* <DEDUP_REMOVED lines=9> */
[----:B------:R-:W-:-:S05]  /*3100*/  IADD3 R33, P0, PT, RZ, -R22, RZ ;  /* 0x80000016ff217210 */ /* 0x000fca0007f1e0ff */
[----:B------:R-:W-:-:S04]  /*3110*/  IMAD.HI.U32 R22, R24, R33, RZ ;  /* 0x0000002118167227 */ /* 0x000fc800078e00ff */
[----:B------:R-:W-:Y:S01]  /*3120*/  IMAD.X R37, RZ, RZ, ~R23, P0 ;  /* 0x000000ffff257224 */ /* 0x000fe200000e0e17 */
[----:B------:R-:W-:-:S03]  /*3130*/  MOV R23, R24 ;  /* 0x0000001800177202 */ /* 0x000fc60000000f00 */
[-C--:B------:R-:W-:Y:S02]  /*3140*/  IMAD R29, R25, R37.reuse, RZ ;  /* 0x00000025191d7224 */ /* 0x080fe400078e02ff */
[----:B------:R-:W-:-:S04]  /*3150*/  IMAD.WIDE.U32 R22, P0, R24, R37, R22 ;  /* 0x0000002518167225 */ /* 0x000fc80007800016 */
[----:B------:R-:W-:-:S04]  /*3160*/  IMAD.HI.U32 R37, R25, R37, RZ ;  /* 0x0000002519257227 */ /* 0x000fc800078e00ff */
[----:B------:R-:W-:Y:S01]  /*3170*/  IMAD.HI.U32 R22, P1, R25, R33, R22 ;  /* 0x0000002119167227 */ /* 0x000fe20007820016 */
[----:B------:R-:W-:-:S04]  /*3180*/  IADD3 R33, P4, PT, RZ, -UR4, RZ ;  /* 0x80000004ff217c10 */ /* 0x000fc8000ff9e0ff */
[----:B------:R-:W-:Y:S01]  /*3190*/  IADD3 R23, P2, PT, R29, R22, RZ ;  /* 0x000000161d177210 */ /* 0x000fe20007f5e0ff */
[----:B------:R-:W-:-:S04]  /*31a0*/  IMAD.X R22, R37, 0x1, R25, P0 ;  /* 0x0000000125167824 */ /* 0x000fc800000e0619 */
[----:B------:R-:W-:Y:S01]  /*31b0*/  IMAD.WIDE.U32 R24, R23, R48, RZ ;  /* 0x0000003017187225 */ /* 0x000fe200078e00ff */
[----:B------:R-:W-:Y:S02]  /*31c0*/  IADD3.X R29, PT, PT, RZ, RZ, R22, P2, P1 ;  /* 0x000000ffff1d7210 */ /* 0x000fe400017e2416 */
[----:B------:R-:W-:Y:S02]  /*31d0*/  ISETP.LE.AND P1, PT, RZ, UR5, PT ;  /* 0x00000005ff007c0c */ /* 0x000fe4000bf23270 */
[----:B------:R-:W-:Y:S01]  /*31e0*/  IADD3 R37, P0, PT, RZ, -R24, RZ ;  /* 0x80000018ff257210 */ /* 0x000fe20007f1e0ff */
[----:B------:R-:W-:Y:S01]  /*31f0*/  IMAD R24, R29, R48, R25 ;  /* 0x000000301d187224 */ /* 0x000fe200078e0219 */
[----:B------:R-:W-:-:S03]  /*3200*/  SEL R33, R33, UR4, !P1 ;  /* 0x0000000421217c07 */ /* 0x000fc6000c800000 */
[----:B------:R-:W-:-:S04]  /*3210*/  IMAD.HI.U32 R22, R23, R37, RZ ;  /* 0x0000002517167227 */ /* 0x000fc800078e00ff */
[----:B------:R-:W-:-:S04]  /*3220*/  IMAD.X R24, RZ, RZ, ~R24, P0 ;  /* 0x000000ffff187224 */ /* 0x000fc800000e0e18 */
[----:B------:R-:W-:-:S04]  /*3230*/  IMAD.WIDE.U32 R22, P0, R23, R24, R22 ;  /* 0x0000001817167225 */ /* 0x000fc80007800016 */
[C---:B------:R-:W-:Y:S02]  /*3240*/  IMAD R25, R29.reuse, R24, RZ ;  /* 0x000000181d197224 */ /* 0x040fe400078e02ff */
[----:B------:R-:W-:-:S04]  /*3250*/  IMAD.HI.U32 R22, P2, R29, R37, R22 ;  /* 0x000000251d167227 */ /* 0x000fc80007840016 */
[----:B------:R-:W-:Y:S01]  /*3260*/  IMAD.HI.U32 R28, R29, R24, RZ ;  /* 0x000000181d1c7227 */ /* 0x000fe200078e00ff */
[----:B------:R-:W-:Y:S02]  /*3270*/  IADD3 R25, P3, PT, R25, R22, RZ ;  /* 0x0000001619197210 */ /* 0x000fe40007f7e0ff */
[----:B------:R-:W-:Y:S01]  /*3280*/  IADD3.X R24, PT, PT, RZ, ~UR5, RZ, P4, !PT ;  /* 0x80000005ff187c10 */ /* 0x000fe2000a7fe4ff */
[----:B------:R-:W-:Y:S02]  /*3290*/  IMAD.X R29, R28, 0x1, R29, P0 ;  /* 0x000000011c1d7824 */ /* 0x000fe400000e061d */
[----:B------:R-:W-:Y:S01]  /*32a0*/  IMAD.HI.U32 R22, R25, R33, RZ ;  /* 0x0000002119167227 */ /* 0x000fe200078e00ff */
[----:B------:R-:W-:Y:S02]  /*32b0*/  SEL R24, R24, UR5, !P1 ;  /* 0x0000000518187c07 */ /* 0x000fe4000c800000 */
[----:B------:R-:W-:Y:S01]  /*32c0*/  IADD3.X R29, PT, PT, RZ, RZ, R29, P3, P2 ;  /* 0x000000ffff1d7210 */ /* 0x000fe20001fe441d */
[----:B------:R-:W-:-:S02]  /*32d0*/  IMAD.MOV.U32 R23, RZ, RZ, RZ ;  /* 0x000000ffff177224 */ /* 0x000fc400078e00ff */
        /* <DEDUP_REMOVED lines=9> */
[----:B------:R-:W-:Y:S02]  /*3370*/  IADD3 R33, P0, PT, -R22, R33, RZ ;  /* 0x0000002116217210 */ /* 0x000fe40007f1e1ff */
[----:B------:R-:W-:-:S03]  /*3380*/  IADD3 R22, P3, PT, R25, 0x1, RZ ;  /* 0x0000000119167810 */ /* 0x000fc60007f7e0ff */
[----:B------:R-:W-:Y:S01]  /*3390*/  IMAD.X R37, R24, 0x1, ~R23, P0 ;  /* 0x0000000118257824 */ /* 0x000fe200000e0e17 */
[----:B------:R-:W-:Y:S02]  /*33a0*/  ISETP.GE.U32.AND P0, PT, R33, R48, PT ;  /* 0x000000302100720c */ /* 0x000fe40003f06070 */
[-C--:B------:R-:W-:Y:S02]  /*33b0*/  IADD3 R23, P2, PT, -R48, R33.reuse, RZ ;  /* 0x0000002130177210 */ /* 0x080fe40007f5e1ff */
[C---:B------:R-:W-:Y:S02]  /*33c0*/  ISETP.GE.U32.AND.EX P0, PT, R37.reuse, RZ, PT, P0 ;  /* 0x000000ff2500720c */ /* 0x040fe40003f06100 */
[----:B------:R-:W-:Y:S02]  /*33d0*/  IADD3.X R32, PT, PT, R37, -0x1, RZ, P2, !PT ;  /* 0xffffffff25207810 */ /* 0x000fe400017fe4ff */
[----:B------:R-:W-:Y:S02]  /*33e0*/  SEL R23, R23, R33, P0 ;  /* 0x0000002117177207 */ /* 0x000fe40000000000 */
[----:B------:R-:W-:-:S02]  /*33f0*/  IADD3.X R24, PT, PT, RZ, R29, RZ, P3, !PT ;  /* 0x0000001dff187210 */ /* 0x000fc40001ffe4ff */
[----:B------:R-:W-:Y:S02]  /*3400*/  SEL R25, R22, R25, P0 ;  /* 0x0000001916197207 */ /* 0x000fe40000000000 */
[----:B------:R-:W-:Y:S02]  /*3410*/  SEL R32, R32, R37, P0 ;  /* 0x0000002520207207 */ /* 0x000fe40000000000 */
[----:B------:R-:W-:Y:S02]  /*3420*/  ISETP.GE.U32.AND P2, PT, R23, R48, PT ;  /* 0x000000301700720c */ /* 0x000fe40003f46070 */
[----:B------:R-:W-:Y:S02]  /*3430*/  SEL R22, R24, R29, P0 ;  /* 0x0000001d18167207 */ /* 0x000fe40000000000 */
[----:B------:R-:W-:Y:S02]  /*3440*/  IADD3 R28, P3, PT, R25, 0x1, RZ ;  /* 0x00000001191c7810 */ /* 0x000fe40007f7e0ff */
[----:B------:R-:W-:-:S03]  /*3450*/  ISETP.GE.U32.AND.EX P0, PT, R32, RZ, PT, P2 ;  /* 0x000000ff2000720c */ /* 0x000fc60003f06120 */
[----:B------:R-:W-:Y:S01]  /*3460*/  IMAD.X R29, RZ, RZ, R22, P3 ;  /* 0x000000ffff1d7224 */ /* 0x000fe200018e0616 */
[----:B------:R-:W-:-:S04]  /*3470*/  SEL R28, R28, R25, P0 ;  /* 0x000000191c1c7207 */ /* 0x000fc80000000000 */
[----:B------:R-:W-:Y:S02]  /*3480*/  SEL R29, R29, R22, P0 ;  /* 0x000000161d1d7207 */ /* 0x000fe40000000000 */
[-C--:B------:R-:W-:Y:S02]  /*3490*/  IADD3 R23, P2, PT, RZ, -R28.reuse, RZ ;  /* 0x8000001cff177210 */ /* 0x080fe40007f5e0ff */
[----:B------:R-:W-:Y:S02]  /*34a0*/  ISETP.NE.U32.AND P0, PT, R48, RZ, PT ;  /* 0x000000ff3000720c */ /* 0x000fe40003f05070 */
[----:B------:R-:W-:Y:S01]  /*34b0*/  SEL R28, R23, R28, !P1 ;  /* 0x0000001c171c7207 */ /* 0x000fe20004800000 */
[----:B------:R-:W-:Y:S01]  /*34c0*/  IMAD.X R22, RZ, RZ, ~R29, P2 ;  /* 0x000000ffff167224 */ /* 0x000fe200010e0e1d */
[----:B------:R-:W-:Y:S01]  /*34d0*/  ISETP.NE.AND.EX P0, PT, RZ, RZ, PT, P0 ;  /* 0x000000ffff00720c */ /* 0x000fe20003f05300 */
[----:B------:R-:W-:-:S03]  /*34e0*/  IMAD.MOV.U32 R23, RZ, RZ, 0x0 ;  /* 0x00000000ff177424 */ /* 0x000fc600078e00ff */
[----:B------:R-:W-:Y:S02]  /*34f0*/  SEL R29, R22, R29, !P1 ;  /* 0x0000001d161d7207 */ /* 0x000fe40004800000 */
[----:B------:R-:W-:Y:S02]  /*3500*/  MOV R22, R31 ;  /* 0x0000001f00167202 */ /* 0x000fe40000000f00 */
[----:B------:R-:W-:Y:S02]  /*3510*/  SEL R28, R28, 0xffffffff, P0 ;  /* 0xffffffff1c1c7807 */ /* 0x000fe40000000000 */
[----:B------:R-:W-:Y:S01]  /*3520*/  SEL R29, R29, 0xffffffff, P0 ;  /* 0xffffffff1d1d7807 */ /* 0x000fe20000000000 */
[----:B------:R-:W-:Y:S06]  /*3530*/  RET.REL.NODEC R22 `(_ZN2at6native65_GLOBAL__N__c0d6c1cb_32_DistributionExponentialKernel_cu_5881736643distribution_elementwise_grid_stride_kernelIdLi2EZNS0_9templates4cuda21uniform_and_transformIddPNS_17CUDAGeneratorImplEZZZNS4_18exponential_kernelIS7_EEvRNS_18TensorIteratorBaseEdT_ENKUlvE_clEvENKUlvE_clEvEUldE_EEvSA_T1_T2_EUlP24curandStatePhilox4_32_10E0_ZNS1_27distribution_nullary_kernelIdd6float4S7_SJ_SE_EEvSA_SG_RKT3_T4_EUlidE_EEvlNS_15PhiloxCudaStateESF_SG_) ;  /* 0xffffffc816b07950 */ /* 0x000fec0003c3ffff */
.L_x_252:
        /* <DEDUP_REMOVED lines=12> */
.L_x_329:


//--------------------- .text._ZN2at6native65_GLOBAL__N__c0d6c1cb_32_DistributionExponentialKernel_cu_5881736643distribution_elementwise_grid_stride_kernelIdLi2EZNS0_9templates4cuda21uniform_and_transformIddPNS_17CUDAGeneratorImplEZZZNS4_18exponential_kernelIS7_EEvRNS_18TensorIteratorBaseEdT_ENKUlvE_clEvENKUlvE_clEvEUldE_EEvSA_T1_T2_EUlP24curandStatePhilox4_32_10E_ZNS1_27distribution_nullary_kernelIdd7double2S7_SJ_SE_EEvSA_SG_RKT3_T4_EUlidE0_EEvlNS_15PhiloxCudaStateESF_SG_ --------------------------
	.section	.text._ZN2at6native65_GLOBAL__N__c0d6c1cb_32_DistributionExponentialKernel_cu_5881736643distribution_elementwise_grid_stride_kernelIdLi2EZNS0_9templates4cuda21uniform_and_transformIddPNS_17CUDAGeneratorImplEZZZNS4_18exponential_kernelIS7_EEvRNS_18TensorIteratorBaseEdT_ENKUlvE_clEvENKUlvE_clEvEUldE_EEvSA_T1_T2_EUlP24curandStatePhilox4_32_10E_ZNS1_27distribution_nullary_kernelIdd7double2S7_SJ_SE_EEvSA_SG_RKT3_T4_EUlidE0_EEvlNS_15PhiloxCudaStateESF_SG_,"ax",@progbits
	.align	128
.text._ZN2at6native65_GLOBAL__N__c0d6c1cb_32_DistributionExponentialKernel_cu_5881736643distribution_elementwise_grid_stride_kernelIdLi2EZNS0_9templates4cuda21uniform_and_transformIddPNS_17CUDAGeneratorImplEZZZNS4_18exponential_kernelIS7_EEvRNS_18TensorIteratorBaseEdT_ENKUlvE_clEvENKUlvE_clEvEUldE_EEvSA_T1_T2_EUlP24curandStatePhilox4_32_10E_ZNS1_27distribution_nullary_kernelIdd7double2S7_SJ_SE_EEvSA_SG_RKT3_T4_EUlidE0_EEvlNS_15PhiloxCudaStateESF_SG_:
        .type           _ZN2at6native65_GLOBAL__N__c0d6c1cb_32_DistributionExponentialKernel_cu_5881736643distribution_elementwise_grid_stride_kernelIdLi2EZNS0_9templates4cuda21uniform_and_transformIddPNS_17CUDAGeneratorImplEZZZNS4_18exponential_kernelIS7_EEvRNS_18TensorIteratorBaseEdT_ENKUlvE_clEvENKUlvE_clEvEUldE_EEvSA_T1_T2_EUlP24curandStatePhilox4_32_10E_ZNS1_27distribution_nullary_kernelIdd7double2S7_SJ_SE_EEvSA_SG_RKT3_T4_EUlidE0_EEvlNS_15PhiloxCudaStateESF_SG_,@function
        .size           _ZN2at6native65_GLOBAL__N__c0d6c1cb_32_DistributionExponentialKernel_cu_5881736643distribution_elementwise_grid_stride_kernelIdLi2EZNS0_9templates4cuda21uniform_and_transformIddPNS_17CUDAGeneratorImplEZZZNS4_18exponential_kernelIS7_EEvRNS_18TensorIteratorBaseEdT_ENKUlvE_clEvENKUlvE_clEvEUldE_EEvSA_T1_T2_EUlP24curandStatePhilox4_32_10E_ZNS1_27distribution_nullary_kernelIdd7double2S7_SJ_SE_EEvSA_SG_RKT3_T4_EUlidE0_EEvlNS_15PhiloxCudaStateESF_SG_,(.L_x_332 - _ZN2at6native65_GLOBAL__N__c0d6c1cb_32_DistributionExponentialKernel_cu_5881736643distribution_elementwise_grid_stride_kernelIdLi2EZNS0_9templates4cuda21uniform_and_transformIddPNS_17CUDAGeneratorImplEZZZNS4_18exponential_kernelIS7_EEvRNS_18TensorIteratorBaseEdT_ENKUlvE_clEvENKUlvE_clEvEUldE_EEvSA_T1_T2_EUlP24curandStatePhilox4_32_10E_ZNS1_27distribution_nullary_kernelIdd7double2S7_SJ_SE_EEvSA_SG_RKT3_T4_EUlidE0_EEvlNS_15PhiloxCudaStateESF_SG_)
        .other          _ZN2at6native65_GLOBAL__N__c0d6c1cb_32_DistributionExponentialKernel_cu_5881736643distribution_elementwise_grid_stride_kernelIdLi2EZNS0_9templates4cuda21uniform_and_transformIddPNS_17CUDAGeneratorImplEZZZNS4_18exponential_kernelIS7_EEvRNS_18TensorIteratorBaseEdT_ENKUlvE_clEvENKUlvE_clEvEUldE_EEvSA_T1_T2_EUlP24curandStatePhilox4_32_10E_ZNS1_27distribution_nullary_kernelIdd7double2S7_SJ_SE_EEvSA_SG_RKT3_T4_EUlidE0_EEvlNS_15PhiloxCudaStateESF_SG_,@"STO_CUDA_ENTRY STV_DEFAULT"
_ZN2at6native65_GLOBAL__N__c0d6c1cb_32_DistributionExponentialKernel_cu_5881736643distribution_elementwise_grid_stride_kernelIdLi2EZNS0_9templates4cuda21uniform_and_transformIddPNS_17CUDAGeneratorImplEZZZNS4_18exponential_kernelIS7_EEvRNS_18TensorIteratorBaseEdT_ENKUlvE_clEvENKUlvE_clEvEUldE_EEvSA_T1_T2_EUlP24curandStatePhilox4_32_10E_ZNS1_27distribution_nullary_kernelIdd7double2S7_SJ_SE_EEvSA_SG_RKT3_T4_EUlidE0_EEvlNS_15PhiloxCudaStateESF_SG_:
        /* <DEDUP_REMOVED lines=36> */
[----:B------:R-:W-:Y:S01]  /*0240*/  IADD3 R5, PT, PT, R16, 0x3c6ef372, RZ ;  /* 0x3c6ef37210057810 */ /* 0x000fe20007ffe0ff */
[C---:B------:R-:W-:Y:S01]  /*0250*/  VIADD R21, R17.reuse, 0x646e171e ;  /* 0x646e171e11157836 */ /* 0x040fe20000000000 */
        /* <DEDUP_REMOVED lines=41> */
[----:B------:R-:W-:-:S03]  /*04f0*/  IADD3 R15, PT, PT, R16, -0xe443238, RZ ;  /* 0xf1bbcdc8100f7810 */ /* 0x000fc60007ffe0ff */
[----:B------:R-:W-:Y:S01]  /*0500*/  IMAD.WIDE.U32 R18, R18, -0x2daee0ad, RZ ;  /* 0xd2511f5312127825 */ /* 0x000fe200078e00ff */
[----:B------:R-:W-:-:S03]  /*0510*/  LOP3.LUT R14, R15, R22, R51, 0x96, !PT ;  /* 0x000000160f0e7212 */ /* 0x000fc600078e9633 */
[----:B0-----:R-:W-:Y:S01]  /*0520*/  IMAD R15, R20, UR6, RZ ;  /* 0x00000006140f7c24 */ /* 0x001fe2000f8e02ff */
[----:B------:R-:W-:Y:S01]  /*0530*/  LOP3.LUT R52, R21, R52, R19, 0x96, !PT ;  /* 0x0000003415347212 */ /* 0x000fe200078e9613 */
[----:B------:R-:W-:Y:S01]  /*0540*/  IMAD.HI.U32 R53, R14, -0x2daee0ad, RZ ;  /* 0xd2511f530e357827 */ /* 0x000fe200078e00ff */
[----:B------:R-:W-:-:S03]  /*0550*/  IADD3 R19, PT, PT, R16, -0x700cb87f, RZ ;  /* 0x8ff3478110137810 */ /* 0x000fc60007ffe0ff */
[----:B------:R-:W-:Y:S01]  /*0560*/  IMAD.HI.U32 R21, R52, -0x326172a9, RZ ;  /* 0xcd9e8d5734157827 */ /* 0x000fe200078e00ff */
[----:B------:R-:W-:-:S04]  /*0570*/  LOP3.LUT R53, R18, R53, RZ, 0x3c, !PT ;  /* 0x0000003512357212 */ /* 0x000fc800078e3cff */
[----:B------:R-:W-:Y:S01]  /*0580*/  LOP3.LUT R50, R19, R50, R21, 0x96, !PT ;  /* 0x0000003213327212 */ /* 0x000fe200078e9615 */
        /* <DEDUP_REMOVED lines=23> */
.L_x_253:
[----:B------:R-:W-:-:S07]  /*0700*/  MOV R24, 0x720 ;  /* 0x0000072000187802 */ /* 0x000fce0000000f00 */
[----:B------:R-:W-:Y:S05]  /*0710*/  CALL.REL.NOINC `($__internal_17_$__cuda_sm20_div_s64) ;  /* 0x0000006400a07944 */ /* 0x000fea0003c00000 */
.L_x_254:
        /* <DEDUP_REMOVED lines=10> */
[----:B------:R-:W0:Y:S01]  /*07c0*/  LDC R26, c[0x0][0x54c] ;  /* 0x00015300ff1a7b82 */ /* 0x000e220000000800 */
[----:B------:R-:W-:-:S07]  /*07d0*/  IMAD R52, R52, -0x326172a9, RZ ;  /* 0xcd9e8d5734347824 */ /* 0x000fce00078e02ff */
        /* <DEDUP_REMOVED lines=29> */
[----:B------:R-:W-:Y:S05]  /*09b0*/  CALL.REL.NOINC `($__internal_16_$__cuda_sm20_dblrcp_rn_slowpath_v3) ;  /* 0x0000005c006c7944 */ /* 0x000fea0003c00000 */
.L_x_255:
[----:B------:R-:W0:Y:S01]  /*09c0*/  LDCU UR74, c[0x0][0x3a8] ;  /* 0x00007500ff4a77ac */ /* 0x000e220008000800 */
[----:B------:R-:W-:Y:S01]  /*09d0*/  VIADD R22, R17, 0x96a522ad ;  /* 0x96a522ad11167836 */ /* 0x000fe20000000000 */
[----:B------:R-:W-:Y:S01]  /*09e0*/  LOP3.LUT R54, R54, 0x3, RZ, 0xc0, !PT ;  /* 0x0000000336367812 */ /* 0x000fe200078ec0ff */
[----:B------:R-:W1:Y:S03]  /*09f0*/  LDCU UR4, c[0x0][0x3a8] ;  /* 0x00007500ff0477ac */ /* 0x000e660008000800 */
[----:B------:R-:W-:Y:S01]  /*0a00*/  LOP3.LUT R53, R53, R22, RZ, 0x3c, !PT ;  /* 0x0000001635357212 */ /* 0x000fe200078e3cff */
[----:B------:R-:W2:Y:S01]  /*0a10*/  LDCU UR72, c[0x0][0x3ac] ;  /* 0x00007580ff4877ac */ /* 0x000ea20008000800 */
        /* <DEDUP_REMOVED lines=61> */
.L_x_277:
[----:B------:R-:W-:Y:S01]  /*0df0*/  IADD3 R0, PT, PT, R0, 0x1, RZ ;  /* 0x0000000100007810 */ /* 0x000fe20007ffe0ff */
[----:B------:R-:W-:Y:S03]  /*0e00*/  BSSY.RECONVERGENT B0, `(.L_x_256) ;  /* 0x000000c000007945 */ /* 0x000fe60003800200 */
[C---:B------:R-:W-:Y:S01]  /*0e10*/  ISETP.NE.AND P0, PT, R0.reuse, RZ, PT ;  /* 0x000000ff0000720c */ /* 0x040fe20003f05270 */
[----:B------:R-:W-:-:S12]  /*0e20*/  IMAD.WIDE.U32 R26, R0, -0x2daee0ad, RZ ;  /* 0xd2511f53001a7825 */ /* 0x000fd800078e00ff */
[----:B-12---:R-:W-:Y:S05]  /*0e30*/  @P0 BRA `(.L_x_257) ;  /* 0x0000000000200947 */ /* 0x006fea0003800000 */
        /* <DEDUP_REMOVED lines=8> */
.L_x_257:
[----:B0-----:R-:W-:Y:S05]  /*0ec0*/  BSYNC.RECONVERGENT B0 ;  /* 0x0000000000007941 */ /* 0x001fea0003800200 */
.L_x_256:
[----:B------:R-:W-:Y:S01]  /*0ed0*/  LOP3.LUT R28, R49, R27, R17, 0x96, !PT ;  /* 0x0000001b311c7212 */ /* 0x000fe200078e9611 */
[----:B------:R-:W-:Y:S01]  /*0ee0*/  IMAD.WIDE.U32 R22, R48, -0x326172a9, RZ ;  /* 0xcd9e8d5730167825 */ /* 0x000fe200078e00ff */
[----:B------:R-:W-:Y:S02]  /*0ef0*/  ISETP.GT.AND P0, PT, R54, 0x1, PT ;  /* 0x000000013600780c */ /* 0x000fe40003f04270 */
[----:B------:R-:W-:Y:S01]  /*0f00*/  IADD3 R31, PT, PT, R16, -0x700cb87f, RZ ;  /* 0x8ff34781101f7810 */ /* 0x000fe20007ffe0ff */
        /* <DEDUP_REMOVED lines=20> */
[----:B------:R-:W-:Y:S01]  /*1050*/  VIADD R25, R17, 0x646e171e ;  /* 0x646e171e11197836 */ /* 0x000fe20000000000 */
[----:B------:R-:W-:Y:S01]  /*1060*/  LOP3.LUT R23, R11, R28, R23, 0x96, !PT ;  /* 0x0000001c0b177212 */ /* 0x000fe200078e9617 */
[----:B------:R-:W-:-:S05]  /*1070*/  IMAD.WIDE.U32 R26, R26, -0x2daee0ad, RZ ;  /* 0xd2511f531a1a7825 */ /* 0x000fca00078e00ff */
        /* <DEDUP_REMOVED lines=8> */
[----:B------:R-:W-:-:S03]  /*1100*/  IADD3 R29, PT, PT, R17, -0x24c28bd8, RZ ;  /* 0xdb3d7428111d7810 */ /* 0x000fc60007ffe0ff */
[----:B------:R-:W-:Y:S01]  /*1110*/  IMAD.WIDE.U32 R22, R22, -0x2daee0ad, RZ ;  /* 0xd2511f5316167825 */ /* 0x000fe200078e00ff */
[----:B------:R-:W-:-:S04]  /*1120*/  LOP3.LUT R25, R27, R26, R25, 0x96, !PT ;  /* 0x0000001a1b197212 */ /* 0x000fc800078e9619 */
[----:B------:R-:W-:Y:S01]  /*1130*/  LOP3.LUT R26, R29, R24, R23, 0x96, !PT ;  /* 0x000000181d1a7212 */ /* 0x000fe200078e9617 */
[----:B------:R-:W-:-:S04]  /*1140*/  IMAD.WIDE.U32 R24, R25, -0x326172a9, RZ ;  /* 0xcd9e8d5719187825 */ /* 0x000fc800078e00ff */
[----:B------:R-:W-:Y:S02]  /*1150*/  VIADD R23, R16, 0xf1bbcdc8 ;  /* 0xf1bbcdc810177836 */ /* 0x000fe40000000000 */
[----:B------:R-:W-:Y:S02]  /*1160*/  IMAD R29, R14, -0x2daee0ad, RZ ;  /* 0xd2511f530e1d7824 */ /* 0x000fe400078e02ff */
[----:B------:R-:W-:Y:S01]  /*1170*/  IMAD.WIDE.U32 R26, R26, -0x326172a9, RZ ;  /* 0xcd9e8d571a1a7825 */ /* 0x000fe200078e00ff */
[----:B------:R-:W-:Y:S02]  /*1180*/  LOP3.LUT R14, R23, R28, R25, 0x96, !PT ;  /* 0x0000001c170e7212 */ /* 0x000fe400078e9619 */
[----:B------:R-:W-:Y:S01]  /*1190*/  IADD3 R28, PT, PT, R17, -0x695add53, RZ ;  /* 0x96a522ad111c7810 */ /* 0x000fe20007ffe0ff */
[----:B------:R-:W-:Y:S01]  /*11a0*/  IMAD.MOV.U32 R25, RZ, RZ, R50 ;  /* 0x000000ffff197224 */ /* 0x000fe200078e0032 */
[----:B------:R-:W-:Y:S01]  /*11b0*/  LOP3.LUT R50, R31, R24, R27, 0x96, !PT ;  /* 0x000000181f327212 */ /* 0x000fe200078e961b */
[----:B------:R-:W-:-:S04]  /*11c0*/  IMAD.HI.U32 R27, R14, -0x2daee0ad, RZ ;  /* 0xd2511f530e1b7827 */ /* 0x000fc800078e00ff */
[----:B------:R-:W-:Y:S01]  /*11d0*/  IMAD.MOV.U32 R23, RZ, RZ, R52 ;  /* 0x000000ffff177224 */ /* 0x000fe200078e0034 */
[----:B------:R-:W-:Y:S01]  /*11e0*/  MOV R52, R26 ;  /* 0x0000001a00347202 */ /* 0x000fe20000000f00 */
[----:B------:R-:W-:Y:S01]  /*11f0*/  IMAD.MOV.U32 R24, RZ, RZ, R53 ;  /* 0x000000ffff187224 */ /* 0x000fe200078e0035 */
        /* <DEDUP_REMOVED lines=8> */
[----:B------:R-:W-:Y:S01]  /*1280*/  MOV R26, R50 ;  /* 0x00000032001a7202 */ /* 0x000fe20000000f00 */
[----:B------:R-:W-:Y:S01]  /*1290*/  IMAD.MOV.U32 R23, RZ, RZ, R24 ;  /* 0x000000ffff177224 */ /* 0x000fe200078e0018 */
[----:B------:R-:W-:Y:S06]  /*12a0*/  BRA `(.L_x_259) ;  /* 0x0000000000247947 */ /* 0x000fec0003800000 */
.L_x_258:
[----:B------:R-:W-:Y:S01]  /*12b0*/  ISETP.NE.AND P0, PT, R54, 0x3, PT ;  /* 0x000000033600780c */ /* 0x000fe20003f05270 */
[----:B------:R-:W-:Y:S01]  /*12c0*/  IMAD.MOV.U32 R23, RZ, RZ, R50 ;  /* 0x000000ffff177224 */ /* 0x000fe200078e0032 */
[----:B------:R-:W-:Y:S01]  /*12d0*/  MOV R25, R29 ;  /* 0x0000001d00197202 */ /* 0x000fe20000000f00 */
[----:B------:R-:W-:Y:S01]  /*12e0*/  IMAD.MOV.U32 R26, RZ, RZ, R53 ;  /* 0x000000ffff1a7224 */ /* 0x000fe200078e0035 */
[----:B------:R-:W-:-:S09]  /*12f0*/  MOV R33, R52 ;  /* 0x0000003400217202 */ /* 0x000fd20000000f00 */
[----:B------:R-:W-:Y:S01]  /*1300*/  @P0 MOV R25, R24 ;  /* 0x0000001800190202 */ /* 0x000fe20000000f00 */
[----:B------:R-:W-:Y:S01]  /*1310*/  @P0 IMAD.MOV.U32 R23, RZ, RZ, R29 ;  /* 0x000000ffff170224 */ /* 0x000fe200078e001d */
[----:B------:R-:W-:Y:S01]  /*1320*/  @P0 MOV R33, R50 ;  /* 0x0000003200210202 */ /* 0x000fe20000000f00 */
[----:B------:R-:W-:-:S07]  /*1330*/  @P0 IMAD.MOV.U32 R26, RZ, RZ, R52 ;  /* 0x000000ffff1a0224 */ /* 0x000fce00078e0034 */
.L_x_259:
[----:B------:R-:W-:Y:S01]  /*1340*/  IMAD.WIDE.U32 R22, R23, 0x200000, RZ ;  /* 0x0020000017167825 */ /* 0x000fe200078e00ff */
[----:B------:R-:W-:-:S03]  /*1350*/  UISETP.NE.AND UP0, UPT, UR4, URZ, UPT ;  /* 0x000000ff0400728c */ /* 0x000fc6000bf05270 */
[----:B------:R-:W-:Y:S01]  /*1360*/  IMAD.WIDE.U32 R26, R26, 0x200000, RZ ;  /* 0x002000001a1a7825 */ /* 0x000fe200078e00ff */
[----:B------:R-:W-:-:S03]  /*1370*/  LOP3.LUT R30, R22, R25, RZ, 0x3c, !PT ;  /* 0x00000019161e7212 */ /* 0x000fc600078e3cff */
[----:B------:R-:W-:Y:S01]  /*1380*/  HFMA2 R25, -RZ, RZ, 1.15625, 0 ;  /* 0x3ca00000ff197431 */ /* 0x000fe200000001ff */
[----:B------:R-:W-:Y:S01]  /*1390*/  MOV R31, R23 ;  /* 0x00000017001f7202 */ /* 0x000fe20000000f00 */
[----:B------:R-:W-:Y:S01]  /*13a0*/  IMAD.MOV.U32 R24, RZ, RZ, 0x0 ;  /* 0x00000000ff187424 */ /* 0x000fe200078e00ff */
[----:B------:R-:W0:Y:S01]  /*13b0*/  LDC.64 R22, c[0x0][0x380] ;  /* 0x0000e000ff167b82 */ /* 0x000e220000000a00 */
[----:B------:R-:W-:Y:S01]  /*13c0*/  LOP3.LUT R26, R26, R33, RZ, 0x3c, !PT ;  /* 0x000000211a1a7212 */ /* 0x000fe200078e3cff */
[----:B------:R-:W1:-:S15]  /*13d0*/  I2F.F64.U64 R28, R30 ;  /* 0x0000001e001c7312 */ /* 0x000e5e0000301800 */
[----:B------:R-:W-:-:S15]  /*13e0*/  NOP ;  /* 0x0000000000007918 */ /* 0x000fde0000000000 */
[----:B------:R-:W-:-:S15]  /*13f0*/  NOP ;  /* 0x0000000000007918 */ /* 0x000fde0000000000 */
[----:B------:R-:W-:-:S15]  /*1400*/  NOP ;  /* 0x0000000000007918 */ /* 0x000fde0000000000 */
[----:B------:R-:W-:-:S04]  /*1410*/  NOP ;  /* 0x0000000000007918 */ /* 0x000fc80000000000 */
[----:B-1----:R1:W2:-:S15]  /*1420*/  DFMA R28, R28, R24, 5.5511151231257827021e-17 ;  /* 0x3c9000001c1c742b */ /* 0x00229e0000000018 */
[----:B------:R-:W-:-:S15]  /*1430*/  NOP ;  /* 0x0000000000007918 */ /* 0x000fde0000000000 */
[----:B------:R-:W-:-:S15]  /*1440*/  NOP ;  /* 0x0000000000007918 */ /* 0x000fde0000000000 */
[----:B------:R-:W-:-:S15]  /*1450*/  NOP ;  /* 0x0000000000007918 */ /* 0x000fde0000000000 */
[----:B------:R-:W-:-:S04]  /*1460*/  NOP ;  /* 0x0000000000007918 */ /* 0x000fc80000000000 */
[----:B------:R-:W3:-:S15]  /*1470*/  I2F.F64.U64 R26, R26 ;  /* 0x0000001a001a7312 */ /* 0x000ede0000301800 */
[----:B------:R-:W-:-:S15]  /*1480*/  NOP ;  /* 0x0000000000007918 */ /* 0x000fde0000000000 */
[----:B------:R-:W-:-:S15]  /*1490*/  NOP ;  /* 0x0000000000007918 */ /* 0x000fde0000000000 */
[----:B------:R-:W-:-:S15]  /*14a0*/  NOP ;  /* 0x0000000000007918 */ /* 0x000fde0000000000 */
[----:B------:R-:W-:-:S04]  /*14b0*/  NOP ;  /* 0x0000000000007918 */ /* 0x000fc80000000000 */
[----:B---3--:R1:W3:Y:S02]  /*14c0*/  DFMA R24, R26, R24, 5.5511151231257827021e-17 ;  /* 0x3c9000001a18742b */ /* 0x0082e40000000018 */
[----:B0123--:R-:W-:Y:S05]  /*14d0*/  BRA.U UP0, `(.L_x_260) ;  /* 0x0000001900787547 */ /* 0x00ffea000b800000 */
[----:B------:R-:W-:Y:S01]  /*14e0*/  ISETP.GE.U32.AND P0, PT, R47, R22, PT ;  /* 0x000000162f00720c */ /* 0x000fe20003f06070 */
[----:B------:R-:W-:Y:S03]  /*14f0*/  BSSY.RECONVERGENT B0, `(.L_x_261) ;  /* 0x00000cc000007945 */ /* 0x000fe60003800200 */
[----:B------:R-:W-:-:S13]  /*1500*/  ISETP.GE.AND.EX P0, PT, R46, R23, PT, P0 ;  /* 0x000000172e00720c */ /* 0x000fda0003f06300 */
[----:B------:R-:W-:Y:S05]  /*1510*/  @P0 BRA `(.L_x_262) ;  /* 0x0000000c00240947 */ /* 0x000fea0003800000 */
[----:B------:R-:W0:Y:S01]  /*1520*/  LDC.64 R26, c[0x0][0x540] ;  /* 0x00015000ff1a7b82 */ /* 0x000e220000000a00 */
[----:B------:R-:W-:Y:S01]  /*1530*/  UMOV UR48, 0xffffffff ;  /* 0xffffffff00307882 */ /* 0x000fe20000000000 */
[----:B------:R-:W-:Y:S01]  /*1540*/  UMOV UR49, 0x3fefffff ;  /* 0x3fefffff00317882 */ /* 0x000fe20000000000 */
[----:B------:R-:W-:Y:S01]  /*1550*/  BSSY.RECONVERGENT B1, `(.L_x_263) ;  /* 0x00000c3000017945 */ /* 0x000fe20003800200 */
[----:B------:R-:W1:Y:S01]  /*1560*/  DSETP.GE.AND P0, PT, R28, UR48, PT ;  /* 0x000000301c007e2a */ /* 0x000e62000bf06000 */
[----:B------:R-:W-:Y:S02]  /*1570*/  HFMA2 R39, -RZ, RZ, -1.15625, 0 ;  /* 0xbca00000ff277431 */ /* 0x000fe400000001ff */
[----:B------:R-:W-:Y:S01]  /*1580*/  IMAD.MOV.U32 R38, RZ, RZ, 0x0 ;  /* 0x00000000ff267424 */ /* 0x000fe200078e00ff */
[----:B-1----:R-:W-:Y:S06]  /*1590*/  @P0 BRA `(.L_x_264) ;  /* 0x0000000800f80947 */ /* 0x002fec0003800000 */
[----:B------:R-:W-:Y:S01]  /*15a0*/  ISETP.GT.AND P0, PT, R29, 0xfffff, PT ;  /* 0x000fffff1d00780c */ /* 0x000fe20003f04270 */
[----:B------:R-:W-:Y:S01]  /*15b0*/  IMAD.MOV.U32 R32, RZ, RZ, R29 ;  /* 0x000000ffff207224 */ /* 0x000fe200078e001d */
[----:B------:R-:W-:Y:S01]  /*15c0*/  MOV R42, R28 ;  /* 0x0000001c002a7202 */ /* 0x000fe20000000f00 */
[----:B------:R-:W-:-:S10]  /*15d0*/  IMAD.MOV.U32 R33, RZ, RZ, -0x3ff ;  /* 0xfffffc01ff217424 */ /* 0x000fd400078e00ff */
[----:B------:R-:W1:Y:S01]  /*15e0*/  @!P0 DMUL R28, R28, 1.80143985094819840000e+16 ;  /* 0x435000001c1c8828 */ /* 0x000e620000000000 */
[----:B------:R-:W-:Y:S01]  /*15f0*/  @!P0 IMAD.MOV.U32 R33, RZ, RZ, -0x435 ;  /* 0xfffffbcbff218424 */ /* 0x000fe200078e00ff */
[----:B-1----:R-:W-:Y:S01]  /*1600*/  @!P0 MOV R42, R28 ;  /* 0x0000001c002a8202 */ /* 0x002fe20000000f00 */
[----:B------:R-:W-:-:S05]  /*1610*/  @!P0 IMAD.MOV.U32 R32, RZ, RZ, R29 ;  /* 0x000000ffff208224 */ /* 0x000fca00078e001d */
[----:B------:R-:W-:-:S04]  /*1620*/  IADD3 R30, PT, PT, R32, -0x1, RZ ;  /* 0xffffffff201e7810 */ /* 0x000fc80007ffe0ff */
[----:B------:R-:W-:-:S13]  /*1630*/  ISETP.GE.U32.AND P1, PT, R30, 0x7fefffff, PT ;  /* 0x7fefffff1e00780c */ /* 0x000fda0003f26070 */
[----:B------:R-:W-:Y:S01]  /*1640*/  @P1 IMAD.MOV.U32 R30, RZ, RZ, 0x0 ;  /* 0x00000000ff1e1424 */ /* 0x000fe200078e00ff */
[----:B------:R-:W-:Y:S02]  /*1650*/  @P1 MOV R31, 0x7ff00000 ;  /* 0x7ff00000001f1802 */ /* 0x000fe40000000f00 */
[----:B------:R-:W-:-:S15]  /*1660*/  @P1 LOP3.LUT P2, RZ, R29, 0x7fffffff, RZ, 0xc0, !PT ;  /* 0x7fffffff1dff1812 */ /* 0x000fde000784c0ff */
[----:B------:R-:W-:-:S15]  /*1670*/  NOP ;  /* 0x0000000000007918 */ /* 0x000fde0000000000 */
[----:B------:R-:W-:-:S06]  /*1680*/  NOP ;  /* 0x0000000000007918 */ /* 0x000fcc0000000000 */
[----:B------:R-:W1:Y:S02]  /*1690*/  @P1 DFMA R30, R28, R30, +INF ;  /* 0x7ff000001c1e142b */ /* 0x000e64000000001e */
[----:B-1----:R-:W-:Y:S02]  /*16a0*/  @P1 FSEL R38, R30, RZ, P2 ;  /* 0x000000ff1e261208 */ /* 0x002fe40001000000 */
[----:B------:R-:W-:Y:S01]  /*16b0*/  @P1 FSEL R39, R31, -QNAN , P2 ;  /* 0xfff000001f271808 */ /* 0x000fe20001000000 */
[----:B------:R-:W-:Y:S06]  /*16c0*/  @P1 BRA `(.L_x_264) ;  /* 0x0000000800ac1947 */ /* 0x000fec0003800000 */
[C---:B------:R-:W-:Y:S01]  /*16d0*/  LOP3.LUT R28, R32.reuse, 0xfffff, RZ, 0xc0, !PT ;  /* 0x000fffff201c7812 */ /* 0x040fe200078ec0ff */
[----:B------:R-:W-:Y:S01]  /*16e0*/  IMAD.MOV.U32 R31, RZ, RZ, 0x43300000 ;  /* 0x43300000ff1f7424 */ /* 0x000fe200078e00ff */
[----:B------:R-:W-:Y:S01]  /*16f0*/  LEA.HI R30, R32, R33, RZ, 0xc ;  /* 0x00000021201e7211 */ /* 0x000fe200078f60ff */
[----:B------:R-:W-:Y:S01]  /*1700*/  UMOV UR48, 0x80000000 ;  /* 0x8000000000307882 */ /* 0x000fe20000000000 */
[----:B------:R-:W-:Y:S01]  /*1710*/  LOP3.LUT R43, R28, 0x3ff00000, RZ, 0xfc, !PT ;  /* 0x3ff000001c2b7812 */ /* 0x000fe200078efcff */
[----:B------:R-:W-:Y:S01]  /*1720*/  UMOV UR49, 0x43300000 ;  /* 0x4330000000317882 */ /* 0x000fe20000000000 */
[----:B------:R-:W-:Y:S02]  /*1730*/  MOV R34, RZ ;  /* 0x000000ff00227202 */ /* 0x000fe40000000f00 */
[----:B------:R-:W-:-:S13]  /*1740*/  ISETP.GE.U32.AND P0, PT, R43, 0x3ff6a09f, PT ;  /* 0x3ff6a09f2b00780c */ /* 0x000fda0003f06070 */
[----:B------:R-:W-:Y:S02]  /*1750*/  @P0 IADD3 R29, PT, PT, R43, -0x100000, RZ ;  /* 0xfff000002b1d0810 */ /* 0x000fe40007ffe0ff */
        /* <DEDUP_REMOVED lines=14> */
[----:B-1----:R1:W2:Y:S02]  /*1840*/  DFMA R32, -R42, R34, 1 ;  /* 0x3ff000002a20742b */ /* 0x0022a40000000122 */
[----:B-1----:R-:W-:Y:S01]  /*1850*/  IMAD.MOV.U32 R42, RZ, RZ, -0x748574fc ;  /* 0x8b7a8b04ff2a7424 */ /* 0x002fe200078e00ff */
[----:B------:R-:W-:-:S15]  /*1860*/  MOV R43, 0x3ed0ee25 ;  /* 0x3ed0ee25002b7802 */ /* 0x000fde0000000f00 */
[----:B------:R-:W-:-:S15]  /*1870*/  NOP ;  /* 0x0000000000007918 */ /* 0x000fde0000000000 */
[----:B------:R-:W-:-:S15]  /*1880*/  NOP ;  /* 0x0000000000007918 */ /* 0x000fde0000000000 */
[----:B------:R-:W-:-:S15]  /*1890*/  NOP ;  /* 0x0000000000007918 */ /* 0x000fde0000000000 */
[----:B------:R-:W-:-:S01]  /*18a0*/  NOP ;  /* 0x0000000000007918 */ /* 0x000fc20000000000 */
[----:B--2---:R-:W1:-:S15]  /*18b0*/  DFMA R32, R32, R32, R32 ;  /* 0x000000202020722b */ /* 0x004e5e0000000020 */
        /* <DEDUP_REMOVED lines=11> */
[----:B-1----:R-:W1:-:S15]  /*1970*/  DFMA R32, R34, R32, R34 ;  /* 0x000000202220722b */ /* 0x002e5e0000000022 */
[----:B------:R-:W-:-:S15]  /*1980*/  NOP ;  /* 0x0000000000007918 */ /* 0x000fde0000000000 */
[----:B------:R-:W-:-:S15]  /*1990*/  NOP ;  /* 0x0000000000007918 */ /* 0x000fde0000000000 */
[----:B------:R-:W-:-:S15]  /*19a0*/  NOP ;  /* 0x0000000000007918 */ /* 0x000fde0000000000 */
[----:B------:R-:W-:-:S04]  /*19b0*/  NOP ;  /* 0x0000000000007918 */ /* 0x000fc80000000000 */
[----:B-1----:R-:W1:-:S15]  /*19c0*/  DMUL R34, R28, R32 ;  /* 0x000000201c227228 */ /* 0x002e5e0000000000 */
        /* <DEDUP_REMOVED lines=9> */
[----:B-1----:R-:W-:Y:S01]  /*1a60*/  DFMA R38, R30, UR48, R34 ;  /* 0x000000301e267c2b */ /* 0x002fe20008000022 */
[----:B------:R-:W-:Y:S01]  /*1a70*/  UMOV UR48, 0x3ae80f1e ;  /* 0x3ae80f1e00307882 */ /* 0x000fe20000000000 */
[----:B------:R-:W-:-:S15]  /*1a80*/  UMOV UR49, 0x3eb1380b ;  /* 0x3eb1380b00317882 */ /* 0x000fde0000000000 */
[----:B------:R-:W-:-:S15]  /*1a90*/  NOP ;  /* 0x0000000000007918 */ /* 0x000fde0000000000 */
[----:B------:R-:W-:-:S15]  /*1aa0*/  NOP ;  /* 0x0000000000007918 */ /* 0x000fde0000000000 */
[----:B------:R-:W-:-:S15]  /*1ab0*/  NOP ;  /* 0x0000000000007918 */ /* 0x000fde0000000000 */
[----:B------:R-:W-:-:S02]  /*1ac0*/  NOP ;  /* 0x0000000000007918 */ /* 0x000fc40000000000 */
[----:B------:R-:W1:-:S15]  /*1ad0*/  DMUL R36, R34, R34 ;  /* 0x0000002222247228 */ /* 0x000e5e0000000000 */
[----:B------:R-:W-:-:S15]  /*1ae0*/  NOP ;  /* 0x0000000000007918 */ /* 0x000fde0000000000 */
[----:B------:R-:W-:-:S15]  /*1af0*/  NOP ;  /* 0x0000000000007918 */ /* 0x000fde0000000000 */
[----:B------:R-:W-:-:S15]  /*1b00*/  NOP ;  /* 0x0000000000007918 */ /* 0x000fde0000000000 */
[----:B------:R-:W-:-:S04]  /*1b10*/  NOP ;  /* 0x0000000000007918 */ /* 0x000fc80000000000 */
[----:B-1----:R-:W1:Y:S01]  /*1b20*/  DFMA R42, R36, UR48, R42 ;  /* 0x00000030242a7c2b */ /* 0x002e62000800002a */
        /* <DEDUP_REMOVED lines=13> */
[----:B------:R-:W2:-:S15]  /*1c00*/  DADD R40, R28, -R34 ;  /* 0x000000001c287229 */ /* 0x000e9e0000000822 */
[----:B------:R-:W-:-:S15]  /*1c10*/  NOP ;  /* 0x0000000000007918 */ /* 0x000fde0000000000 */
[----:B------:R-:W-:-:S15]  /*1c20*/  NOP ;  /* 0x0000000000007918 */ /* 0x000fde0000000000 */
[----:B------:R-:W-:-:S15]  /*1c30*/  NOP ;  /* 0x0000000000007918 */ /* 0x000fde0000000000 */
[----:B------:R-:W-:-:S04]  /*1c40*/  NOP ;  /* 0x0000000000007918 */ /* 0x000fc80000000000 */
[----:B-1----:R-:W-:Y:S01]  /*1c50*/  DFMA R42, R36, R42, UR48 ;  /* 0x00000030242a7e2b */ /* 0x002fe2000800002a */
[----:B------:R-:W-:Y:S01]  /*1c60*/  UMOV UR48, 0xa9ab0956 ;  /* 0xa9ab095600307882 */ /* 0x000fe20000000000 */
[----:B------:R-:W-:-:S15]  /*1c70*/  UMOV UR49, 0x3f1745cb ;  /* 0x3f1745cb00317882 */ /* 0x000fde0000000000 */
[----:B------:R-:W-:-:S15]  /*1c80*/  NOP ;  /* 0x0000000000007918 */ /* 0x000fde0000000000 */
[----:B------:R-:W-:-:S15]  /*1c90*/  NOP ;  /* 0x0000000000007918 */ /* 0x000fde0000000000 */
[----:B------:R-:W-:-:S15]  /*1ca0*/  NOP ;  /* 0x0000000000007918 */ /* 0x000fde0000000000 */
[----:B------:R-:W-:-:S02]  /*1cb0*/  NOP ;  /* 0x0000000000007918 */ /* 0x000fc40000000000 */
[----:B--2---:R-:W1:-:S15]  /*1cc0*/  DADD R40, R40, R40 ;  /* 0x0000000028287229 */ /* 0x004e5e0000000028 */
[----:B------:R-:W-:-:S15]  /*1cd0*/  NOP ;  /* 0x0000000000007918 */ /* 0x000fde0000000000 */
[----:B------:R-:W-:-:S15]  /*1ce0*/  NOP ;  /* 0x0000000000007918 */ /* 0x000fde0000000000 */
[----:B------:R-:W-:-:S15]  /*1cf0*/  NOP ;  /* 0x0000000000007918 */ /* 0x000fde0000000000 */
[----:B------:R-:W-:-:S04]  /*1d00*/  NOP ;  /* 0x0000000000007918 */ /* 0x000fc80000000000 */
[----:B-1----:R-:W-:-:S15]  /*1d10*/  DFMA R40, R28, -R34, R40 ;  /* 0x800000221c28722b */ /* 0x002fde0000000028 */
        /* <DEDUP_REMOVED lines=11> */
[----:B-1----:R-:W1:Y:S01]  /*1dd0*/  DFMA R28, R36, R28, UR48 ;  /* 0x00000030241c7e2b */ /* 0x002e62000800001c */
        /* <DEDUP_REMOVED lines=47> */
[----:B-1----:R-:W1:-:S15]  /*20d0*/  DADD R28, R28, -R44 ;  /* 0x000000001c1c7229 */ /* 0x002e5e000000082c */
[----:B------:R-:W-:-:S15]  /*20e0*/  NOP ;  /* 0x0000000000007918 */ /* 0x000fde0000000000 */
[----:B------:R-:W-:-:S15]  /*20f0*/  NOP ;  /* 0x0000000000007918 */ /* 0x000fde0000000000 */
[----:B------:R-:W-:-:S15]  /*2100*/  NOP ;  /* 0x0000000000007918 */ /* 0x000fde0000000000 */
[----:B------:R-:W-:-:S04]  /*2110*/  NOP ;  /* 0x0000000000007918 */ /* 0x000fc80000000000 */
[----:B-1----:R-:W1:-:S15]  /*2120*/  DFMA R28, R30, UR48, R28 ;  /* 0x000000301e1c7c2b */ /* 0x002e5e000800001c */
[----:B------:R-:W-:-:S15]  /*2130*/  NOP ;  /* 0x0000000000007918 */ /* 0x000fde0000000000 */
[----:B------:R-:W-:-:S15]  /*2140*/  NOP ;  /* 0x0000000000007918 */ /* 0x000fde0000000000 */
[----:B------:R-:W-:-:S15]  /*2150*/  NOP ;  /* 0x0000000000007918 */ /* 0x000fde0000000000 */
[----:B------:R-:W-:-:S04]  /*2160*/  NOP ;  /* 0x0000000000007918 */ /* 0x000fc80000000000 */
[----:B-1----:R1:W2:Y:S02]  /*2170*/  DADD R38, R38, R28 ;  /* 0x0000000026267229 */ /* 0x0022a4000000001c */
.L_x_264:
[----:B------:R-:W-:Y:S05]  /*2180*/  BSYNC.RECONVERGENT B1 ;  /* 0x0000000000017941 */ /* 0x000fea0003800200 */
.L_x_263:
[----:B--2---:R-:W0:Y:S02]  /*2190*/  DMUL R38, R38, -R20 ;  /* 0x8000001426267228 */ /* 0x004e240000000000 */
[----:B0-----:R0:W-:Y:S02]  /*21a0*/  STG.E.64 desc[UR76][R26.64], R38 ;  /* 0x000000261a007986 */ /* 0x0011e4000c101b4c */
.L_x_262:
[----:B------:R-:W-:Y:S05]  /*21b0*/  BSYNC.RECONVERGENT B0 ;  /* 0x0000000000007941 */ /* 0x000fea0003800200 */
.L_x_261:
[----:B0-----:R-:W-:-:S04]  /*21c0*/  IADD3 R27, P1, PT, R15, R47, RZ ;  /* 0x0000002f0f1b7210 */ /* 0x001fc80007f3e0ff */
[----:B------:R-:W-:Y:S01]  /*21d0*/  ISETP.GE.U32.AND P0, PT, R27, R22, PT ;  /* 0x000000161b00720c */ /* 0x000fe20003f06070 */
[----:B------:R-:W-:-:S05]  /*21e0*/  IMAD.X R22, RZ, RZ, R46, P1 ;  /* 0x000000ffff167224 */ /* 0x000fca00008e062e */
[----:B------:R-:W-:-:S13]  /*21f0*/  ISETP.GE.AND.EX P0, PT, R22, R23, PT, P0 ;  /* 0x000000171600720c */ /* 0x000fda0003f06300 */
[----:B------:R-:W-:Y:S05]  /*2200*/  @P0 BRA `(.L_x_265) ;  /* 0x00000044002c0947 */ /* 0x000fea0003800000 */
[----:B------:R-:W0:Y:S01]  /*2210*/  LDC.64 R22, c[0x0][0x540] ;  /* 0x00015000ff167b82 */ /* 0x000e220000000a00 */
[----:B------:R-:W-:Y:S01]  /*2220*/  UMOV UR48, 0xffffffff ;  /* 0xffffffff00307882 */ /* 0x000fe20000000000 */
[----:B------:R-:W-:Y:S01]  /*2230*/  UMOV UR49, 0x3fefffff ;  /* 0x3fefffff00317882 */ /* 0x000fe20000000000 */
[----:B------:R-:W-:Y:S01]  /*2240*/  BSSY.RECONVERGENT B0, `(.L_x_266) ;  /* 0x00000c4000007945 */ /* 0x000fe20003800200 */
[----:B------:R-:W2:Y:S01]  /*2250*/  DSETP.GE.AND P0, PT, R24, UR48, PT ;  /* 0x0000003018007e2a */ /* 0x000ea2000bf06000 */
[----:B------:R-:W-:Y:S02]  /*2260*/  HFMA2 R26, -RZ, RZ, 0, 0 ;  /* 0x00000000ff1a7431 */ /* 0x000fe400000001ff */
[----:B------:R-:W-:Y:S01]  /*2270*/  IMAD.MOV.U32 R27, RZ, RZ, -0x43600000 ;  /* 0xbca00000ff1b7424 */ /* 0x000fe200078e00ff */
[----:B--2---:R-:W-:Y:S06]  /*2280*/  @P0 BRA `(.L_x_267) ;  /* 0x0000000800fc0947 */ /* 0x004fec0003800000 */
[----:B------:R-:W-:Y:S01]  /*2290*/  ISETP.GT.AND P0, PT, R25, 0xfffff, PT ;  /* 0x000fffff1900780c */ /* 0x000fe20003f04270 */
[----:B-1----:R-:W-:Y:S01]  /*22a0*/  IMAD.MOV.U32 R29, RZ, RZ, R24 ;  /* 0x000000ffff1d7224 */ /* 0x002fe200078e0018 */
        /* <DEDUP_REMOVED lines=129> */
[----:B-1----:R-:W-:Y:S01]  /*2ac0*/  DFMA R32, R34, R32, UR48 ;  /* 0x0000003022207e2b */ /* 0x002fe20008000020 */
        /* <DEDUP_REMOVED lines=11> */
[----:B-1----:R-:W1:-:S15]  /*2b80*/  DADD R30, R30, R30 ;  /* 0x000000001e1e7229 */ /* 0x002e5e000000001e */
[----:B------:R-:W-:-:S15]  /*2b90*/  NOP ;  /* 0x0000000000007918 */ /* 0x000fde0000000000 */
[----:B------:R-:W-:-:S15]  /*2ba0*/  NOP ;  /* 0x0000000000007918 */ /* 0x000fde0000000000 */
[----:B------:R-:W-:-:S15]  /*2bb0*/  NOP ;  /* 0x0000000000007918 */ /* 0x000fde0000000000 */
[----:B------:R-:W-:-:S04]  /*2bc0*/  NOP ;  /* 0x0000000000007918 */ /* 0x000fc80000000000 */
[----:B-1----:R-:W1:-:S15]  /*2bd0*/  DFMA R30, R40, -R36, R30 ;  /* 0x80000024281e722b */ /* 0x002e5e000000001e */
[----:B------:R-:W-:-:S15]  /*2be0*/  NOP ;  /* 0x0000000000007918 */ /* 0x000fde0000000000 */
[----:B------:R-:W-:-:S15]  /*2bf0*/  NOP ;  /* 0x0000000000007918 */ /* 0x000fde0000000000 */
[----:B------:R-:W-:-:S15]  /*2c00*/  NOP ;  /* 0x0000000000007918 */ /* 0x000fde0000000000 */
[----:B------:R-:W-:-:S04]  /*2c10*/  NOP ;  /* 0x0000000000007918 */ /* 0x000fc80000000000 */
[----:B------:R-:W2:Y:S01]  /*2c20*/  DFMA R32, R34, R32, UR48 ;  /* 0x0000003022207e2b */ /* 0x000ea20008000020 */
[----:B------:R-:W-:Y:S01]  /*2c30*/  UMOV UR48, 0x3b39803f ;  /* 0x3b39803f00307882 */ /* 0x000fe20000000000 */
[----:B------:R-:W-:-:S15]  /*2c40*/  UMOV UR49, 0x3c7abc9e ;  /* 0x3c7abc9e00317882 */ /* 0x000fde0000000000 */
[----:B------:R-:W-:-:S15]  /*2c50*/  NOP ;  /* 0x0000000000007918 */ /* 0x000fde0000000000 */
[----:B------:R-:W-:-:S15]  /*2c60*/  NOP ;  /* 0x0000000000007918 */ /* 0x000fde0000000000 */
[----:B------:R-:W-:-:S15]  /*2c70*/  NOP ;  /* 0x0000000000007918 */ /* 0x000fde0000000000 */
[----:B------:R-:W-:-:S02]  /*2c80*/  NOP ;  /* 0x0000000000007918 */ /* 0x000fc40000000000 */
[----:B-1----:R-:W-:-:S15]  /*2c90*/  DMUL R30, R38, R30 ;  /* 0x0000001e261e7228 */ /* 0x002fde0000000000 */
[----:B------:R-:W-:-:S15]  /*2ca0*/  NOP ;  /* 0x0000000000007918 */ /* 0x000fde0000000000 */
[----:B------:R-:W-:-:S15]  /*2cb0*/  NOP ;  /* 0x0000000000007918 */ /* 0x000fde0000000000 */
[----:B------:R-:W-:-:S15]  /*2cc0*/  NOP ;  /* 0x0000000000007918 */ /* 0x000fde0000000000 */
[----:B------:R-:W-:-:S04]  /*2cd0*/  NOP ;  /* 0x0000000000007918 */ /* 0x000fc80000000000 */
[----:B--2---:R-:W1:-:S15]  /*2ce0*/  DMUL R32, R34, R32 ;  /* 0x0000002022207228 */ /* 0x004e5e0000000000 */
        /* <DEDUP_REMOVED lines=24> */
[----:B-1----:R2:W3:Y:S02]  /*2e70*/  DADD R26, R24, R26 ;  /* 0x00000000181a7229 */ /* 0x0024e4000000001a */
.L_x_267:
[----:B------:R-:W-:Y:S05]  /*2e80*/  BSYNC.RECONVERGENT B0 ;  /* 0x0000000000007941 */ /* 0x000fea0003800200 */
.L_x_266:
[----:B---3--:R-:W0:Y:S02]  /*2e90*/  DMUL R26, R26, -R20 ;  /* 0x800000141a1a7228 */ /* 0x008e240000000000 */
[----:B0-----:R0:W-:Y:S01]  /*2ea0*/  STG.E.64 desc[UR76][R22.64], R26 ;  /* 0x0000001a16007986 */ /* 0x0011e2000c101b4c */
[----:B------:R-:W-:Y:S05]  /*2eb0*/  BRA `(.L_x_265) ;  /* 0x0000003800007947 */ /* 0x000fea0003800000 */
.L_x_260:
[----:B------:R-:W-:Y:S01]  /*2ec0*/  ISETP.GE.U32.AND P0, PT, R47, R22, PT ;  /* 0x000000162f00720c */ /* 0x000fe20003f06070 */
[----:B------:R-:W-:Y:S03]  /*2ed0*/  BSSY.RECONVERGENT B0, `(.L_x_268) ;  /* 0x00001be000007945 */ /* 0x000fe60003800200 */
[----:B------:R-:W-:-:S13]  /*2ee0*/  ISETP.GE.AND.EX P0, PT, R46, R23, PT, P0 ;  /* 0x000000172e00720c */ /* 0x000fda0003f06300 */
[----:B------:R-:W-:Y:S05]  /*2ef0*/  @P0 BRA `(.L_x_269) ;  /* 0x0000001800ec0947 */ /* 0x000fea0003800000 */
[----:B------:R-:W-:Y:S01]  /*2f00*/  MOV R27, R47 ;  /* 0x0000002f001b7202 */ /* 0x000fe20000000f00 */
[----:B------:R-:W-:Y:S01]  /*2f10*/  IMAD.MOV.U32 R26, RZ, RZ, RZ ;  /* 0x000000ffff1a7224 */ /* 0x000fe200078e00ff */
[----:B------:R-:W-:-:S03]  /*2f20*/  UISETP.NE.AND UP0, UPT, UR74, URZ, UPT ;  /* 0x000000ff4a00728c */ /* 0x000fc6000bf05270 */
[----:B------:R-:W-:-:S05]  /*2f30*/  IMAD.HI.U32 R26, R47, UR32, R26 ;  /* 0x000000202f1a7c27 */ /* 0x000fca000f8e001a */
[----:B------:R-:W-:-:S05]  /*2f40*/  SHF.R.U32.HI R30, RZ, UR33, R26 ;  /* 0x00000021ff1e7c19 */ /* 0x000fca000801161a */
[----:B------:R-:W-:-:S04]  /*2f50*/  IMAD.MOV R44, RZ, RZ, -R30 ;  /* 0x000000ffff2c7224 */ /* 0x000fc800078e0a1e */
        /* <DEDUP_REMOVED lines=234> */
.L_x_270:
        /* <DEDUP_REMOVED lines=191> */
.L_x_273:
[----:B------:R-:W-:Y:S01]  /*49f0*/  IMAD.MOV.U32 R26, RZ, RZ, 0x0 ;  /* 0x00000000ff1a7424 */ /* 0x000fe200078e00ff */
[----:B------:R-:W-:Y:S02]  /*4a00*/  MOV R27, 0x7ff00000 ;  /* 0x7ff00000001b7802 */ /* 0x000fe40000000f00 */
[----:B------:R-:W-:-:S04]  /*4a10*/  LOP3.LUT P0, RZ, R29, 0x7fffffff, RZ, 0xc0, !PT ;  /* 0x7fffffff1dff7812 */ /* 0x000fc8000780c0ff */
[----:B------:R-:W0:Y:S02]  /*4a20*/  DFMA R26, R28, R26, +INF ;  /* 0x7ff000001c1a742b */ /* 0x000e24000000001a */
[----:B0-----:R-:W-:Y:S02]  /*4a30*/  FSEL R26, R26, RZ, P0 ;  /* 0x000000ff1a1a7208 */ /* 0x001fe40000000000 */
[----:B------:R-:W-:-:S07]  /*4a40*/  FSEL R27, R27, -QNAN , P0 ;  /* 0xfff000001b1b7808 */ /* 0x000fce0000000000 */
.L_x_272:
[----:B------:R-:W-:Y:S05]  /*4a50*/  BSYNC.RECONVERGENT B1 ;  /* 0x0000000000017941 */ /* 0x000fea0003800200 */
.L_x_271:
[----:B------:R-:W0:Y:S01]  /*4a60*/  LDCU.64 UR48, c[0x0][0x540] ;  /* 0x0000a800ff3077ac */ /* 0x000e220008000a00 */
[----:B------:R-:W1:Y:S01]  /*4a70*/  DMUL R26, R26, -R20 ;  /* 0x800000141a1a7228 */ /* 0x000e620000000000 */
[----:B0-----:R-:W-:-:S05]  /*4a80*/  IADD3 R44, P0, PT, R44, UR48, RZ ;  /* 0x000000302c2c7c10 */ /* 0x001fca000ff1e0ff */
[----:B------:R-:W-:-:S05]  /*4a90*/  IMAD.X R45, RZ, RZ, UR49, P0 ;  /* 0x00000031ff2d7e24 */ /* 0x000fca00080e06ff */
[----:B-1----:R0:W-:Y:S03]  /*4aa0*/  STG.E.64 desc[UR76][R44.64], R26 ;  /* 0x0000001a2c007986 */ /* 0x0021e6000c101b4c */
.L_x_269:
[----:B------:R-:W-:Y:S05]  /*4ab0*/  BSYNC.RECONVERGENT B0 ;  /* 0x0000000000007941 */ /* 0x000fea0003800200 */
.L_x_268:
        /* <DEDUP_REMOVED lines=239> */
[----:B------:R-:W-:-:S03]  /*59b0*/  IMAD.MOV.U32 R23, RZ, RZ, R27 ;  /* 0x000000ffff177224 */ /* 0x000fc600078e001b */
[----:B0-----:R-:W-:-:S05]  /*59c0*/  IMAD.HI.U32 R22, R27, UR48, R22 ;  /* 0x000000301b167c27 */ /* 0x001fca000f8e0016 */
[----:B------:R-:W-:-:S04]  /*59d0*/  SHF.R.U32.HI R22, RZ, UR49, R22 ;  /* 0x00000031ff167c19 */ /* 0x000fc80008011616 */
[----:B------:R-:W-:-:S05]  /*59e0*/  IADD3 R22, PT, PT, -R22, RZ, RZ ;  /* 0x000000ff16167210 */ /* 0x000fca0007ffe1ff */
[----:B------:R-:W-:-:S04]  /*59f0*/  IMAD R23, R22, UR30, R27 ;  /* 0x0000001e16177c24 */ /* 0x000fc8000f8e021b */
[----:B------:R-:W-:-:S07]  /*5a00*/  IMAD R40, R23, UR31, R40 ;  /* 0x0000001f17287c24 */ /* 0x000fce000f8e0228 */
.L_x_274:
        /* <DEDUP_REMOVED lines=197> */
.L_x_276:
[----:B------:R-:W-:Y:S05]  /*6660*/  BSYNC.RECONVERGENT B0 ;  /* 0x0000000000007941 */ /* 0x000fea0003800200 */
.L_x_275:
[----:B------:R-:W2:Y:S01]  /*6670*/  LDCU.64 UR48, c[0x0][0x540] ;  /* 0x0000a800ff3077ac */ /* 0x000ea20008000a00 */
[----:B-1----:R-:W1:Y:S01]  /*6680*/  DMUL R22, R22, -R20 ;  /* 0x8000001416167228 */ /* 0x002e620000000000 */
[----:B--2---:R-:W-:-:S04]  /*6690*/  IADD3 R40, P0, PT, R40, UR48, RZ ;  /* 0x0000003028287c10 */ /* 0x004fc8000ff1e0ff */
[----:B------:R-:W-:-:S05]  /*66a0*/  IADD3.X R41, PT, PT, RZ, UR49, RZ, P0, !PT ;  /* 0x00000031ff297c10 */ /* 0x000fca00087fe4ff */
[----:B-1----:R3:W-:Y:S04]  /*66b0*/  STG.E.64 desc[UR76][R40.64], R22 ;  /* 0x0000001628007986 */ /* 0x0027e8000c101b4c */
.L_x_265:
[----:B------:R-:W-:Y:S05]  /*66c0*/  WARPSYNC.ALL ;  /* 0x0000000000007948 */ /* 0x000fea0003800000 */
[----:B------:R-:W4:Y:S01]  /*66d0*/  LDCU UR48, c[0x0][0x360] ;  /* 0x00006c00ff3077ac */ /* 0x000f220008000800 */
[----:B0--3--:R-:W4:Y:S08]  /*66e0*/  LDC R22, c[0x0][0x370] ;  /* 0x0000dc00ff167b82 */ /* 0x009f300000000800 */
[----:B------:R-:W-:Y:S01]  /*66f0*/  BAR.SYNC.DEFER_BLOCKING 0x0 ;  /* 0x0000000000007b1d */ /* 0x000fe20000010000 */
[----:B----4-:R-:W-:-:S05]  /*6700*/  IMAD R22, R22, UR48, RZ ;  /* 0x0000003016167c24 */ /* 0x010fca000f8e02ff */
[----:B------:R-:W-:-:S05]  /*6710*/  LEA R47, P0, R22, R47, 0x1 ;  /* 0x0000002f162f7211 */ /* 0x000fca00078008ff */
[----:B------:R-:W-:Y:S01]  /*6720*/  IMAD.X R46, RZ, RZ, R46, P0 ;  /* 0x000000ffff2e7224 */ /* 0x000fe200000e062e */
[----:B------:R-:W-:-:S04]  /*6730*/  ISETP.GE.U32.AND P0, PT, R47, R18, PT ;  /* 0x000000122f00720c */ /* 0x000fc80003f06070 */
[----:B------:R-:W-:-:S13]  /*6740*/  ISETP.GE.AND.EX P0, PT, R46, R51, PT, P0 ;  /* 0x000000332e00720c */ /* 0x000fda0003f06300 */
[----:B------:R-:W-:Y:S05]  /*6750*/  @!P0 BRA `(.L_x_277) ;  /* 0xffffffa400a48947 */ /* 0x000fea000383ffff */
[----:B------:R-:W-:Y:S05]  /*6760*/  EXIT ;  /* 0x000000000000794d */ /* 0x000fea0003800000 */
        .weak           $__internal_16_$__cuda_sm20_dblrcp_rn_slowpath_v3
        .type           $__internal_16_$__cuda_sm20_dblrcp_rn_slowpath_v3,@function
        .size           $__internal_16_$__cuda_sm20_dblrcp_rn_slowpath_v3,($__internal_17_$__cuda_sm20_div_s64 - $__internal_16_$__cuda_sm20_dblrcp_rn_slowpath_v3)
$__internal_16_$__cuda_sm20_dblrcp_rn_slowpath_v3:
        /* <DEDUP_REMOVED lines=59> */
.L_x_280:
        /* <DEDUP_REMOVED lines=34> */
.L_x_278:
[----:B------:R-:W0:Y:S01]  /*6d40*/  LDC R24, c[0x0][0x548] ;  /* 0x00015200ff187b82 */ /* 0x000e220000000800 */
[----:B-1----:R-:W-:-:S07]  /*6d50*/  LOP3.LUT R25, R22, 0x80000, RZ, 0xfc, !PT ;  /* 0x0008000016197812 */ /* 0x002fce00078efcff */
.L_x_279:
[----:B------:R-:W-:Y:S01]  /*6d60*/  IMAD.MOV.U32 R29, RZ, RZ, 0x0 ;  /* 0x00000000ff1d7424 */ /* 0x000fe200078e00ff */
[----:B0-----:R-:W-:Y:S02]  /*6d70*/  MOV R20, R24 ;  /* 0x0000001800147202 */ /* 0x001fe40000000f00 */
[----:B------:R-:W-:Y:S01]  /*6d80*/  MOV R21, R25 ;  /* 0x0000001900157202 */ /* 0x000fe20000000f00 */
[----:B------:R-:W-:Y:S06]  /*6d90*/  RET.REL.NODEC R28 `(_ZN2at6native65_GLOBAL__N__c0d6c1cb_32_DistributionExponentialKernel_cu_5881736643distribution_elementwise_grid_stride_kernelIdLi2EZNS0_9templates4cuda21uniform_and_transformIddPNS_17CUDAGeneratorImplEZZZNS4_18exponential_kernelIS7_EEvRNS_18TensorIteratorBaseEdT_ENKUlvE_clEvENKUlvE_clEvEUldE_EEvSA_T1_T2_EUlP24curandStatePhilox4_32_10E_ZNS1_27distribution_nullary_kernelIdd7double2S7_SJ_SE_EEvSA_SG_RKT3_T4_EUlidE0_EEvlNS_15PhiloxCudaStateESF_SG_) ;  /* 0xffffff901c987950 */ /* 0x000fec0003c3ffff */
        .weak           $__internal_17_$__cuda_sm20_div_s64
        .type           $__internal_17_$__cuda_sm20_div_s64,@function
        .size           $__internal_17_$__cuda_sm20_div_s64,(.L_x_332 - $__internal_17_$__cuda_sm20_div_s64)
$__internal_17_$__cuda_sm20_div_s64:
        /* <DEDUP_REMOVED lines=77> */
[----:B------:R-:W-:Y:S06]  /*7270*/  RET.REL.NODEC R24 `(_ZN2at6native65_GLOBAL__N__c0d6c1cb_32_DistributionExponentialKernel_cu_5881736643distribution_elementwise_grid_stride_kernelIdLi2EZNS0_9templates4cuda21uniform_and_transformIddPNS_17CUDAGeneratorImplEZZZNS4_18exponential_kernelIS7_EEvRNS_18TensorIteratorBaseEdT_ENKUlvE_clEvENKUlvE_clEvEUldE_EEvSA_T1_T2_EUlP24curandStatePhilox4_32_10E_ZNS1_27distribution_nullary_kernelIdd7double2S7_SJ_SE_EEvSA_SG_RKT3_T4_EUlidE0_EEvlNS_15PhiloxCudaStateESF_SG_) ;  /* 0xffffff8c18607950 */ /* 0x000fec0003c3ffff */
.L_x_281:
        /* <DEDUP_REMOVED lines=16> */
.L_x_332:


//--------------------- .text._ZN2at6native65_GLOBAL__N__c0d6c1cb_32_DistributionExponentialKernel_cu_5881736643distribution_elementwise_grid_stride_kernelIdLi2EZNS0_9templates4cuda21uniform_and_transformIddPNS_17CUDAGeneratorImplEZZZNS4_18exponential_kernelIS7_EEvRNS_18TensorIteratorBaseEdT_ENKUlvE_clEvENKUlvE_clEvEUldE_EEvSA_T1_T2_EUlP24curandStatePhilox4_32_10E_ZNS1_27distribution_nullary_kernelIdd7double2S7_SJ_SE_EEvSA_SG_RKT3_T4_EUlidE_EEvlNS_15PhiloxCudaStateESF_SG_ --------------------------
	.section	.text._ZN2at6native65_GLOBAL__N__c0d6c1cb_32_DistributionExponentialKernel_cu_5881736643distribution_elementwise_grid_stride_kernelIdLi2EZNS0_9templates4cuda21uniform_and_transformIddPNS_17CUDAGeneratorImplEZZZNS4_18exponential_kernelIS7_EEvRNS_18TensorIteratorBaseEdT_ENKUlvE_clEvENKUlvE_clEvEUldE_EEvSA_T1_T2_EUlP24curandStatePhilox4_32_10E_ZNS1_27distribution_nullary_kernelIdd7double2S7_SJ_SE_EEvSA_SG_RKT3_T4_EUlidE_EEvlNS_15PhiloxCudaStateESF_SG_,"ax",@progbits
	.align	128
.text._ZN2at6native65_GLOBAL__N__c0d6c1cb_32_DistributionExponentialKernel_cu_5881736643distribution_elementwise_grid_stride_kernelIdLi2EZNS0_9templates4cuda21uniform_and_transformIddPNS_17CUDAGeneratorImplEZZZNS4_18exponential_kernelIS7_EEvRNS_18TensorIteratorBaseEdT_ENKUlvE_clEvENKUlvE_clEvEUldE_EEvSA_T1_T2_EUlP24curandStatePhilox4_32_10E_ZNS1_27distribution_nullary_kernelIdd7double2S7_SJ_SE_EEvSA_SG_RKT3_T4_EUlidE_EEvlNS_15PhiloxCudaStateESF_SG_:
        .type           _ZN2at6native65_GLOBAL__N__c0d6c1cb_32_DistributionExponentialKernel_cu_5881736643distribution_elementwise_grid_stride_kernelIdLi2EZNS0_9templates4cuda21uniform_and_transformIddPNS_17CUDAGeneratorImplEZZZNS4_18exponential_kernelIS7_EEvRNS_18TensorIteratorBaseEdT_ENKUlvE_clEvENKUlvE_clEvEUldE_EEvSA_T1_T2_EUlP24curandStatePhilox4_32_10E_ZNS1_27distribution_nullary_kernelIdd7double2S7_SJ_SE_EEvSA_SG_RKT3_T4_EUlidE_EEvlNS_15PhiloxCudaStateESF_SG_,@function
        .size           _ZN2at6native65_GLOBAL__N__c0d6c1cb_32_DistributionExponentialKernel_cu_5881736643distribution_elementwise_grid_stride_kernelIdLi2EZNS0_9templates4cuda21uniform_and_transformIddPNS_17CUDAGeneratorImplEZZZNS4_18exponential_kernelIS7_EEvRNS_18TensorIteratorBaseEdT_ENKUlvE_clEvENKUlvE_clEvEUldE_EEvSA_T1_T2_EUlP24curandStatePhilox4_32_10E_ZNS1_27distribution_nullary_kernelIdd7double2S7_SJ_SE_EEvSA_SG_RKT3_T4_EUlidE_EEvlNS_15PhiloxCudaStateESF_SG_,(.L_x_335 - _ZN2at6native65_GLOBAL__N__c0d6c1cb_32_DistributionExponentialKernel_cu_5881736643distribution_elementwise_grid_stride_kernelIdLi2EZNS0_9templates4cuda21uniform_and_transformIddPNS_17CUDAGeneratorImplEZZZNS4_18exponential_kernelIS7_EEvRNS_18TensorIteratorBaseEdT_ENKUlvE_clEvENKUlvE_clEvEUldE_EEvSA_T1_T2_EUlP24curandStatePhilox4_32_10E_ZNS1_27distribution_nullary_kernelIdd7double2S7_SJ_SE_EEvSA_SG_RKT3_T4_EUlidE_EEvlNS_15PhiloxCudaStateESF_SG_)
        .other          _ZN2at6native65_GLOBAL__N__c0d6c1cb_32_DistributionExponentialKernel_cu_5881736643distribution_elementwise_grid_stride_kernelIdLi2EZNS0_9templates4cuda21uniform_and_transformIddPNS_17CUDAGeneratorImplEZZZNS4_18exponential_kernelIS7_EEvRNS_18TensorIteratorBaseEdT_ENKUlvE_clEvENKUlvE_clEvEUldE_EEvSA_T1_T2_EUlP24curandStatePhilox4_32_10E_ZNS1_27distribution_nullary_kernelIdd7double2S7_SJ_SE_EEvSA_SG_RKT3_T4_EUlidE_EEvlNS_15PhiloxCudaStateESF_SG_,@"STO_CUDA_ENTRY STV_DEFAULT"
_ZN2at6native65_GLOBAL__N__c0d6c1cb_32_DistributionExponentialKernel_cu_5881736643distribution_elementwise_grid_stride_kernelIdLi2EZNS0_9templates4cuda21uniform_and_transformIddPNS_17CUDAGeneratorImplEZZZNS4_18exponential_kernelIS7_EEvRNS_18TensorIteratorBaseEdT_ENKUlvE_clEvENKUlvE_clEvEUldE_EEvSA_T1_T2_EUlP24curandStatePhilox4_32_10E_ZNS1_27distribution_nullary_kernelIdd7double2S7_SJ_SE_EEvSA_SG_RKT3_T4_EUlidE_EEvlNS_15PhiloxCudaStateESF_SG_:
        /* <DEDUP_REMOVED lines=36> */
[----:B------:R-:W-:Y:S01]  /*0240*/  VIADD R38, R19, 0xdb3d7428 ;  /* 0xdb3d742813267836 */ /* 0x000fe20000000000 */
        /* <DEDUP_REMOVED lines=49> */
[----:B------:R-:W-:-:S03]  /*0560*/  LOP3.LUT R31, R38, R20, R33, 0x96, !PT ;  /* 0x00000014261f7212 */ /* 0x000fc600078e9621 */
[----:B------:R-:W-:Y:S01]  /*0570*/  VIADD R47, R19, 0x96a522ad ;  /* 0x96a522ad132f7836 */ /* 0x000fe20000000000 */
        /* <DEDUP_REMOVED lines=9> */
[----:B0-----:R-:W-:-:S06]  /*0610*/  IADD3 R20, PT, PT, R22, 0xffffffe, RZ ;  /* 0x0ffffffe16147810 */ /* 0x001fcc0007ffe0ff */
        /* <DEDUP_REMOVED lines=14> */
.L_x_282:
[----:B------:R-:W-:-:S07]  /*0700*/  MOV R28, 0x720 ;  /* 0x00000720001c7802 */ /* 0x000fce0000000f00 */
[----:B------:R-:W-:Y:S05]  /*0710*/  CALL.REL.NOINC `($__internal_19_$__cuda_sm20_div_s64) ;  /* 0x00000028006c7944 */ /* 0x000fea0003c00000 */
.L_x_283:
        /* <DEDUP_REMOVED lines=39> */
[----:B------:R-:W-:-:S03]  /*0990*/  MOV R34, 0x9c0 ;  /* 0x000009c000227802 */ /* 0x000fc60000000f00 */
[----:B------:R-:W-:-:S07]  /*09a0*/  VIADD R33, R22, 0xfff00000 ;  /* 0xfff0000016217836 */ /* 0x000fce0000000000 */
[----:B------:R-:W-:Y:S05]  /*09b0*/  CALL.REL.NOINC `($__internal_18_$__cuda_sm20_dblrcp_rn_slowpath_v3) ;  /* 0x0000002000407944 */ /* 0x000fea0003c00000 */
[----:B------:R-:W-:Y:S01]  /*09c0*/  MOV R22, R24 ;  /* 0x0000001800167202 */ /* 0x000fe20000000f00 */
[----:B------:R-:W-:-:S07]  /*09d0*/  IMAD.MOV.U32 R23, RZ, RZ, R25 ;  /* 0x000000ffff177224 */ /* 0x000fce00078e0019 */
.L_x_284:
[----:B------:R-:W-:Y:S01]  /*09e0*/  LOP3.LUT R32, R32, R47, RZ, 0x3c, !PT ;  /* 0x0000002f20207212 */ /* 0x000fe200078e3cff */
[----:B------:R-:W0:Y:S01]  /*09f0*/  LDCU UR8, c[0x0][0x3b0] ;  /* 0x00007600ff0877ac */ /* 0x000e220008000800 */
[----:B------:R-:W-:Y:S01]  /*0a00*/  LOP3.LUT R48, R48, 0x3, RZ, 0xc0, !PT ;  /* 0x0000000330307812 */ /* 0x000fe200078ec0ff */
[----:B------:R-:W1:Y:S06]  /*0a10*/  LDCU.64 UR10, c[0x0][0x3a8] ;  /* 0x00007500ff0a77ac */ /* 0x000e6c0008000a00 */
.L_x_297:
[----:B------:R-:W-:Y:S01]  /*0a20*/  VIADD R0, R0, 0x1 ;  /* 0x0000000100007836 */ /* 0x000fe20000000000 */
[----:B------:R-:W-:Y:S03]  /*0a30*/  BSSY.RECONVERGENT B0, `(.L_x_285) ;  /* 0x000000c000007945 */ /* 0x000fe60003800200 */
[C---:B------:R-:W-:Y:S01]  /*0a40*/  IMAD.WIDE.U32 R34, R0.reuse, -0x2daee0ad, RZ ;  /* 0xd2511f5300227825 */ /* 0x040fe200078e00ff */
[----:B------:R-:W-:-:S13]  /*0a50*/  ISETP.NE.AND P0, PT, R0, RZ, PT ;  /* 0x000000ff0000720c */ /* 0x000fda0003f05270 */
[----:B------:R-:W-:Y:S05]  /*0a60*/  @P0 BRA `(.L_x_286) ;  /* 0x0000000000200947 */ /* 0x000fea0003800000 */
[----:B------:R-:W-:-:S05]  /*0a70*/  VIADD R2, R2, 0x1 ;  /* 0x0000000102027836 */ /* 0x000fca0000000000 */
[----:B------:R-:W-:-:S13]  /*0a80*/  ISETP.NE.AND P0, PT, R2, RZ, PT ;  /* 0x000000ff0200720c */ /* 0x000fda0003f05270 */
[----:B------:R-:W-:Y:S01]  /*0a90*/  @!P0 IADD3 R44, PT, PT, R44, 0x1, RZ ;  /* 0x000000012c2c8810 */ /* 0x000fe20007ffe0ff */
[----:B------:R-:W-:Y:S02]  /*0aa0*/  @!P0 VIADD R24, R45, 0x1 ;  /* 0x000000012d188836 */ /* 0x000fe40000000000 */
[----:B------:R-:W-:Y:S01]  /*0ab0*/  @!P0 IMAD.MOV.U32 R2, RZ, RZ, RZ ;  /* 0x000000ffff028224 */ /* 0x000fe200078e00ff */
[----:B------:R-:W-:-:S13]  /*0ac0*/  ISETP.NE.AND P1, PT, R44, RZ, !P0 ;  /* 0x000000ff2c00720c */ /* 0x000fda0004725270 */
[----:B------:R-:W-:-:S05]  /*0ad0*/  @P1 IMAD.MOV R24, RZ, RZ, R45 ;  /* 0x000000ffff181224 */ /* 0x000fca00078e022d */
[----:B------:R-:W-:-:S07]  /*0ae0*/  @!P0 MOV R45, R24 ;  /* 0x00000018002d8202 */ /* 0x000fce0000000f00 */
.L_x_286:
[----:B01----:R-:W-:Y:S05]  /*0af0*/  BSYNC.RECONVERGENT B0 ;  /* 0x0000000000007941 */ /* 0x003fea0003800200 */
.L_x_285:
        /* <DEDUP_REMOVED lines=46> */
[----:B------:R-:W-:Y:S01]  /*0de0*/  IMAD.MOV.U32 R30, RZ, RZ, R31 ;  /* 0x000000ffff1e7224 */ /* 0x000fe200078e001f */
[----:B------:R-:W-:Y:S01]  /*0df0*/  MOV R35, R29 ;  /* 0x0000001d00237202 */ /* 0x000fe20000000f00 */
[----:B------:R-:W-:Y:S02]  /*0e00*/  IMAD.MOV.U32 R34, RZ, RZ, R50 ;  /* 0x000000ffff227224 */ /* 0x000fe400078e0032 */
[----:B------:R-:W-:Y:S01]  /*0e10*/  IMAD.MOV.U32 R31, RZ, RZ, R32 ;  /* 0x000000ffff1f7224 */ /* 0x000fe200078e0020 */
[----:B------:R-:W-:Y:S06]  /*0e20*/  BRA `(.L_x_288) ;  /* 0x0000000000247947 */ /* 0x000fec0003800000 */
.L_x_287:
        /* <DEDUP_REMOVED lines=9> */
.L_x_288:
[----:B------:R-:W-:-:S04]  /*0ec0*/  IMAD.WIDE.U32 R26, R31, 0x200000, RZ ;  /* 0x002000001f1a7825 */ /* 0x000fc800078e00ff */
[----:B------:R-:W-:Y:S01]  /*0ed0*/  HFMA2 R28, -RZ, RZ, 0, 0 ;  /* 0x00000000ff1c7431 */ /* 0x000fe200000001ff */
[----:B------:R-:W-:Y:S01]  /*0ee0*/  BSSY.RECONVERGENT B0, `(.L_x_289) ;  /* 0x00000e1000007945 */ /* 0x000fe20003800200 */
[----:B------:R-:W-:Y:S01]  /*0ef0*/  IMAD.MOV.U32 R37, RZ, RZ, R27 ;  /* 0x000000ffff257224 */ /* 0x000fe200078e001b */
[----:B------:R-:W-:Y:S01]  /*0f00*/  LOP3.LUT R36, R26, R30, RZ, 0x3c, !PT ;  /* 0x0000001e1a247212 */ /* 0x000fe200078e3cff */
[----:B------:R-:W-:Y:S01]  /*0f10*/  IMAD.WIDE.U32 R30, R34, 0x200000, RZ ;  /* 0x00200000221e7825 */ /* 0x000fe200078e00ff */
[----:B------:R-:W0:Y:S02]  /*0f20*/  LDC.64 R26, c[0x0][0x380] ;  /* 0x0000e000ff1a7b82 */ /* 0x000e240000000a00 */
[----:B------:R-:W1:Y:S01]  /*0f30*/  I2F.F64.U64 R32, R36 ;  /* 0x0000002400207312 */ /* 0x000e620000301800 */
[----:B------:R-:W-:Y:S01]  /*0f40*/  IMAD.MOV.U32 R29, RZ, RZ, 0x3ca00000 ;  /* 0x3ca00000ff1d7424 */ /* 0x000fe200078e00ff */
[----:B------:R-:W-:-:S15]  /*0f50*/  LOP3.LUT R30, R30, R35, RZ, 0x3c, !PT ;  /* 0x000000231e1e7212 */ /* 0x000fde00078e3cff */
[----:B------:R-:W-:-:S15]  /*0f60*/  NOP ;  /* 0x0000000000007918 */ /* 0x000fde0000000000 */
[----:B------:R-:W-:-:S15]  /*0f70*/  NOP ;  /* 0x0000000000007918 */ /* 0x000fde0000000000 */
[----:B------:R-:W-:-:S15]  /*0f80*/  NOP ;  /* 0x0000000000007918 */ /* 0x000fde0000000000 */
[----:B------:R-:W-:-:S02]  /*0f90*/  NOP ;  /* 0x0000000000007918 */ /* 0x000fc40000000000 */
[----:B-1----:R1:W2:Y:S01]  /*0fa0*/  DFMA R32, R32, R28, 5.5511151231257827021e-17 ;  /* 0x3c9000002020742b */ /* 0x0022a2000000001c */
[----:B0-----:R-:W-:-:S04]  /*0fb0*/  ISETP.GE.U32.AND P0, PT, R41, R26, PT ;  /* 0x0000001a2900720c */ /* 0x001fc80003f06070 */
[----:B------:R-:W-:-:S15]  /*0fc0*/  ISETP.GE.AND.EX P0, PT, R42, R27, PT, P0 ;  /* 0x0000001b2a00720c */ /* 0x000fde0003f06300 */
[----:B------:R-:W-:-:S15]  /*0fd0*/  NOP ;  /* 0x0000000000007918 */ /* 0x000fde0000000000 */
[----:B------:R-:W-:-:S15]  /*0fe0*/  NOP ;  /* 0x0000000000007918 */ /* 0x000fde0000000000 */
[----:B------:R-:W-:-:S14]  /*0ff0*/  NOP ;  /* 0x0000000000007918 */ /* 0x000fdc0000000000 */
[----:B------:R-:W0:-:S15]  /*1000*/  I2F.F64.U64 R30, R30 ;  /* 0x0000001e001e7312 */ /* 0x000e1e0000301800 */
[----:B------:R-:W-:-:S15]  /*1010*/  NOP ;  /* 0x0000000000007918 */ /* 0x000fde0000000000 */
[----:B------:R-:W-:-:S15]  /*1020*/  NOP ;  /* 0x0000000000007918 */ /* 0x000fde0000000000 */
[----:B------:R-:W-:-:S15]  /*1030*/  NOP ;  /* 0x0000000000007918 */ /* 0x000fde0000000000 */
[----:B------:R-:W-:-:S04]  /*1040*/  NOP ;  /* 0x0000000000007918 */ /* 0x000fc80000000000 */
[----:B0-----:R1:W0:Y:S02]  /*1050*/  DFMA R28, R30, R28, 5.5511151231257827021e-17 ;  /* 0x3c9000001e1c742b */ /* 0x001224000000001c */
[----:B012---:R-:W-:Y:S05]  /*1060*/  @P0 BRA `(.L_x_290) ;  /* 0x0000000c00200947 */ /* 0x007fea0003800000 */
[----:B------:R-:W-:Y:S01]  /*1070*/  UMOV UR4, 0xffffffff ;  /* 0xffffffff00047882 */ /* 0x000fe20000000000 */
[----:B------:R-:W-:Y:S01]  /*1080*/  UMOV UR5, 0x3fefffff ;  /* 0x3fefffff00057882 */ /* 0x000fe20000000000 */
[----:B------:R-:W-:Y:S01]  /*1090*/  BSSY.RECONVERGENT B1, `(.L_x_291) ;  /* 0x00000c0000017945 */ /* 0x000fe20003800200 */
[----:B------:R-:W0:Y:S01]  /*10a0*/  DSETP.GE.AND P0, PT, R32, UR4, PT ;  /* 0x0000000420007e2a */ /* 0x000e22000bf06000 */
[----:B------:R-:W-:Y:S02]  /*10b0*/  IMAD.MOV.U32 R30, RZ, RZ, 0x0 ;  /* 0x00000000ff1e7424 */ /* 0x000fe400078e00ff */
[----:B------:R-:W-:Y:S01]  /*10c0*/  IMAD.MOV.U32 R31, RZ, RZ, -0x43600000 ;  /* 0xbca00000ff1f7424 */ /* 0x000fe200078e00ff */
[----:B0-----:R-:W-:Y:S06]  /*10d0*/  @P0 BRA `(.L_x_292) ;  /* 0x0000000800ec0947 */ /* 0x001fec0003800000 */
[----:B------:R-:W-:Y:S01]  /*10e0*/  ISETP.GT.AND P0, PT, R33, 0xfffff, PT ;  /* 0x000fffff2100780c */ /* 0x000fe20003f04270 */
[----:B------:R-:W-:Y:S01]  /*10f0*/  IMAD.MOV.U32 R52, RZ, RZ, R32 ;  /* 0x000000ffff347224 */ /* 0x000fe200078e0020 */
[----:B------:R-:W-:-:S11]  /*1100*/  MOV R30, R33 ;  /* 0x00000021001e7202 */ /* 0x000fd60000000f00 */
[----:B------:R-:W0:Y:S02]  /*1110*/  @!P0 DMUL R32, R32, 1.80143985094819840000e+16 ;  /* 0x4350000020208828 */ /* 0x000e240000000000 */
[----:B0-----:R-:W-:Y:S02]  /*1120*/  @!P0 IMAD.MOV.U32 R30, RZ, RZ, R33 ;  /* 0x000000ffff1e8224 */ /* 0x001fe400078e0021 */
[----:B------:R-:W-:Y:S02]  /*1130*/  @!P0 IMAD.MOV.U32 R52, RZ, RZ, R32 ;  /* 0x000000ffff348224 */ /* 0x000fe400078e0020 */
[----:B------:R-:W-:-:S05]  /*1140*/  VIADD R31, R30, 0xffffffff ;  /* 0xffffffff1e1f7836 */ /* 0x000fca0000000000 */
[----:B------:R-:W-:Y:S02]  /*1150*/  ISETP.GT.U32.AND P1, PT, R31, 0x7feffffe, PT ;  /* 0x7feffffe1f00780c */ /* 0x000fe40003f24070 */
[----:B------:R-:W-:Y:S01]  /*1160*/  MOV R31, 0xfffffc01 ;  /* 0xfffffc01001f7802 */ /* 0x000fe20000000f00 */
[----:B------:R-:W-:-:S10]  /*1170*/  @!P0 IMAD.MOV.U32 R31, RZ, RZ, -0x435 ;  /* 0xfffffbcbff1f8424 */ /* 0x000fd400078e00ff */
[----:B------:R-:W-:Y:S05]  /*1180*/  @P1 BRA `(.L_x_293) ;  /* 0x0000000800a81947 */ /* 0x000fea0003800000 */
[C---:B------:R-:W-:Y:S01]  /*1190*/  LOP3.LUT R32, R30.reuse, 0xfffff, RZ, 0xc0, !PT ;  /* 0x000fffff1e207812 */ /* 0x040fe200078ec0ff */
[----:B------:R-:W-:Y:S01]  /*11a0*/  UMOV UR4, 0x80000000 ;  /* 0x8000000000047882 */ /* 0x000fe20000000000 */
[----:B------:R-:W-:Y:S01]  /*11b0*/  LEA.HI R30, R30, R31, RZ, 0xc ;  /* 0x0000001f1e1e7211 */ /* 0x000fe200078f60ff */
[----:B------:R-:W-:Y:S01]  /*11c0*/  UMOV UR5, 0x43300000 ;  /* 0x4330000000057882 */ /* 0x000fe20000000000 */
[----:B------:R-:W-:Y:S02]  /*11d0*/  LOP3.LUT R53, R32, 0x3ff00000, RZ, 0xfc, !PT ;  /* 0x3ff0000020357812 */ /* 0x000fe400078efcff */
[----:B------:R-:W-:Y:S02]  /*11e0*/  MOV R35, 0x43300000 ;  /* 0x4330000000237802 */ /* 0x000fe40000000f00 */
[----:B------:R-:W-:-:S13]  /*11f0*/  ISETP.GE.U32.AND P0, PT, R53, 0x3ff6a09f, PT ;  /* 0x3ff6a09f3500780c */ /* 0x000fda0003f06070 */
[----:B------:R-:W-:Y:S01]  /*1200*/  @P0 IADD3 R33, PT, PT, R53, -0x100000, RZ ;  /* 0xfff0000035210810 */ /* 0x000fe20007ffe0ff */
[----:B------:R-:W-:-:S04]  /*1210*/  @P0 VIADD R30, R30, 0x1 ;  /* 0x000000011e1e0836 */ /* 0x000fc80000000000 */
[----:B------:R-:W-:Y:S01]  /*1220*/  @P0 IMAD.MOV.U32 R53, RZ, RZ, R33 ;  /* 0x000000ffff350224 */ /* 0x000fe200078e0021 */
[----:B------:R-:W-:Y:S01]  /*1230*/  LOP3.LUT R34, R30, 0x80000000, RZ, 0x3c, !PT ;  /* 0x800000001e227812 */ /* 0x000fe200078e3cff */
[----:B------:R-:W-:-:S04]  /*1240*/  IMAD.MOV.U32 R30, RZ, RZ, RZ ;  /* 0x000000ffff1e7224 */ /* 0x000fc800078e00ff */
        /* <DEDUP_REMOVED lines=52> */
[----:B0-----:R-:W-:Y:S01]  /*1590*/  IMAD.MOV.U32 R32, RZ, RZ, -0x748574fc ;  /* 0x8b7a8b04ff207424 */ /* 0x001fe200078e00ff */
[----:B------:R-:W-:-:S15]  /*15a0*/  MOV R33, 0x3ed0ee25 ;  /* 0x3ed0ee2500217802 */ /* 0x000fde0000000f00 */
[----:B------:R-:W-:-:S15]  /*15b0*/  NOP ;  /* 0x0000000000007918 */ /* 0x000fde0000000000 */
[----:B------:R-:W-:-:S15]  /*15c0*/  NOP ;  /* 0x0000000000007918 */ /* 0x000fde0000000000 */
[----:B------:R-:W-:-:S15]  /*15d0*/  NOP ;  /* 0x0000000000007918 */ /* 0x000fde0000000000 */
[----:B------:R-:W-:-:S01]  /*15e0*/  NOP ;  /* 0x0000000000007918 */ /* 0x000fc20000000000 */
[----:B------:R-:W-:Y:S01]  /*15f0*/  DADD R34, R34, -UR4 ;  /* 0x8000000422227e29 */ /* 0x000fe20008000000 */
        /* <DEDUP_REMOVED lines=60> */
[----:B0-----:R-:W0:-:S15]  /*19c0*/  DMUL R36, R36, R32 ;  /* 0x0000002024247228 */ /* 0x001e1e0000000000 */
[----:B------:R-:W-:-:S15]  /*19d0*/  NOP ;  /* 0x0000000000007918 */ /* 0x000fde0000000000 */
[----:B------:R-:W-:-:S15]  /*19e0*/  NOP ;  /* 0x0000000000007918 */ /* 0x000fde0000000000 */
[----:B------:R-:W-:-:S15]  /*19f0*/  NOP ;  /* 0x0000000000007918 */ /* 0x000fde0000000000 */
[----:B------:R-:W-:-:S04]  /*1a00*/  NOP ;  /* 0x0000000000007918 */ /* 0x000fc80000000000 */
[----:B------:R-:W1:-:S15]  /*1a10*/  DFMA R32, R34, UR4, R52 ;  /* 0x0000000422207c2b */ /* 0x000e5e0008000034 */
[----:B------:R-:W-:-:S15]  /*1a20*/  NOP ;  /* 0x0000000000007918 */ /* 0x000fde0000000000 */
[----:B------:R-:W-:-:S15]  /*1a30*/  NOP ;  /* 0x0000000000007918 */ /* 0x000fde0000000000 */
[----:B------:R-:W-:-:S15]  /*1a40*/  NOP ;  /* 0x0000000000007918 */ /* 0x000fde0000000000 */
[----:B------:R-:W-:-:S04]  /*1a50*/  NOP ;  /* 0x0000000000007918 */ /* 0x000fc80000000000 */
[----:B0-----:R-:W-:-:S15]  /*1a60*/  DFMA R36, R52, R36, R30 ;  /* 0x000000243424722b */ /* 0x001fde000000001e */
[----:B------:R-:W-:-:S15]  /*1a70*/  NOP ;  /* 0x0000000000007918 */ /* 0x000fde0000000000 */
[----:B------:R-:W-:-:S15]  /*1a80*/  NOP ;  /* 0x0000000000007918 */ /* 0x000fde0000000000 */
[----:B------:R-:W-:-:S15]  /*1a90*/  NOP ;  /* 0x0000000000007918 */ /* 0x000fde0000000000 */
[----:B------:R-:W-:-:S04]  /*1aa0*/  NOP ;  /* 0x0000000000007918 */ /* 0x000fc80000000000 */
[----:B-1----:R-:W0:Y:S01]  /*1ab0*/  DFMA R30, R34, -UR4, R32 ;  /* 0x80000004221e7c2b */ /* 0x002e220008000020 */
[----:B------:R-:W-:Y:S01]  /*1ac0*/  UMOV UR4, 0x3b39803f ;  /* 0x3b39803f00047882 */ /* 0x000fe20000000000 */
[----:B------:R-:W-:-:S15]  /*1ad0*/  UMOV UR5, 0x3c7abc9e ;  /* 0x3c7abc9e00057882 */ /* 0x000fde0000000000 */
[----:B------:R-:W-:-:S15]  /*1ae0*/  NOP ;  /* 0x0000000000007918 */ /* 0x000fde0000000000 */
[----:B------:R-:W-:-:S15]  /*1af0*/  NOP ;  /* 0x0000000000007918 */ /* 0x000fde0000000000 */
[----:B------:R-:W-:-:S15]  /*1b00*/  NOP ;  /* 0x0000000000007918 */ /* 0x000fde0000000000 */
[----:B------:R-:W-:-:S02]  /*1b10*/  NOP ;  /* 0x0000000000007918 */ /* 0x000fc40000000000 */
[----:B0-----:R-:W0:-:S15]  /*1b20*/  DADD R30, -R52, R30 ;  /* 0x00000000341e7229 */ /* 0x001e1e000000011e */
        /* <DEDUP_REMOVED lines=16> */
.L_x_293:
[----:B------:R-:W-:Y:S01]  /*1c30*/  IMAD.MOV.U32 R30, RZ, RZ, 0x0 ;  /* 0x00000000ff1e7424 */ /* 0x000fe200078e00ff */
[----:B------:R-:W-:Y:S01]  /*1c40*/  LOP3.LUT P0, RZ, R33, 0x7fffffff, RZ, 0xc0, !PT ;  /* 0x7fffffff21ff7812 */ /* 0x000fe2000780c0ff */
[----:B------:R-:W-:-:S06]  /*1c50*/  IMAD.MOV.U32 R31, RZ, RZ, 0x7ff00000 ;  /* 0x7ff00000ff1f7424 */ /* 0x000fcc00078e00ff */
[----:B------:R-:W0:Y:S02]  /*1c60*/  DFMA R30, R32, R30, +INF ;  /* 0x7ff00000201e742b */ /* 0x000e24000000001e */
[----:B0-----:R-:W-:Y:S02]  /*1c70*/  FSEL R30, R30, RZ, P0 ;  /* 0x000000ff1e1e7208 */ /* 0x001fe40000000000 */
[----:B------:R-:W-:-:S07]  /*1c80*/  FSEL R31, R31, -QNAN , P0 ;  /* 0xfff000001f1f7808 */ /* 0x000fce0000000000 */
.L_x_292:
[----:B------:R-:W-:Y:S05]  /*1c90*/  BSYNC.RECONVERGENT B1 ;  /* 0x0000000000017941 */ /* 0x000fea0003800200 */
.L_x_291:
[----:B------:R-:W-:Y:S01]  /*1ca0*/  IMAD R33, R41, UR8, RZ ;  /* 0x0000000829217c24 */ /* 0x000fe2000f8e02ff */
[----:B------:R-:W0:Y:S04]  /*1cb0*/  DMUL R30, R30, -R22 ;  /* 0x800000161e1e7228 */ /* 0x000e280000000000 */
[----:B------:R-:W-:-:S04]  /*1cc0*/  IADD3 R32, P0, PT, R33, UR10, RZ ;  /* 0x0000000a21207c10 */ /* 0x000fc8000ff1e0ff */
[----:B------:R-:W-:-:S05]  /*1cd0*/  LEA.HI.X.SX32 R33, R33, UR11, 0x1, P0 ;  /* 0x0000000b21217c11 */ /* 0x000fca00080f0eff */
[----:B0-----:R0:W-:Y:S04]  /*1ce0*/  STG.E.64 desc[UR6][R32.64], R30 ;  /* 0x0000001e20007986 */ /* 0x0011e8000c101b06 */
.L_x_290:
[----:B------:R-:W-:Y:S05]  /*1cf0*/  BSYNC.RECONVERGENT B0 ;  /* 0x0000000000007941 */ /* 0x000fea0003800200 */
.L_x_289:
[----:B0-----:R-:W-:-:S04]  /*1d00*/  IADD3 R31, P1, PT, R40, R41, RZ ;  /* 0x00000029281f7210 */ /* 0x001fc80007f3e0ff */
[----:B------:R-:W-:Y:S02]  /*1d10*/  ISETP.GE.U32.AND P0, PT, R31, R26, PT ;  /* 0x0000001a1f00720c */ /* 0x000fe40003f06070 */
[----:B------:R-:W-:-:S04]  /*1d20*/  IADD3.X R26, PT, PT, RZ, R42, RZ, P1, !PT ;  /* 0x0000002aff1a7210 */ /* 0x000fc80000ffe4ff */
[----:B------:R-:W-:-:S13]  /*1d30*/  ISETP.GE.AND.EX P0, PT, R26, R27, PT, P0 ;  /* 0x0000001b1a00720c */ /* 0x000fda0003f06300 */
[----:B------:R-:W-:Y:S05]  /*1d40*/  @P0 BRA `(.L_x_294) ;  /* 0x0000000c00300947 */ /* 0x000fea0003800000 */
[----:B------:R-:W-:Y:S01]  /*1d50*/  IMAD R26, R31, UR8, RZ ;  /* 0x000000081f1a7c24 */ /* 0x000fe2000f8e02ff */
[----:B------:R-:W-:Y:S01]  /*1d60*/  UMOV UR4, 0xffffffff ;  /* 0xffffffff00047882 */ /* 0x000fe20000000000 */
[----:B------:R-:W-:Y:S01]  /*1d70*/  UMOV UR5, 0x3fefffff ;  /* 0x3fefffff00057882 */ /* 0x000fe20000000000 */
[----:B------:R-:W-:Y:S01]  /*1d80*/  BSSY.RECONVERGENT B0, `(.L_x_295) ;  /* 0x00000c6000007945 */ /* 0x000fe20003800200 */
[----:B------:R-:W0:Y:S01]  /*1d90*/  DSETP.GE.AND P0, PT, R28, UR4, PT ;  /* 0x000000041c007e2a */ /* 0x000e22000bf06000 */
[----:B------:R-:W-:Y:S01]  /*1da0*/  SHF.R.S32.HI R27, RZ, 0x1f, R26 ;  /* 0x0000001fff1b7819 */ /* 0x000fe2000001141a */
[----:B------:R-:W-:Y:S01]  /*1db0*/  IMAD.MOV.U32 R30, RZ, RZ, 0x0 ;  /* 0x00000000ff1e7424 */ /* 0x000fe200078e00ff */
[----:B------:R-:W-:Y:S01]  /*1dc0*/  IADD3 R26, P1, PT, R26, UR10, RZ ;  /* 0x0000000a1a1a7c10 */ /* 0x000fe2000ff3e0ff */
[----:B------:R-:W-:-:S03]  /*1dd0*/  IMAD.MOV.U32 R31, RZ, RZ, -0x43600000 ;  /* 0xbca00000ff1f7424 */ /* 0x000fc600078e00ff */
[----:B------:R-:W-:Y:S01]  /*1de0*/  IADD3.X R27, PT, PT, R27, UR11, RZ, P1, !PT ;  /* 0x0000000b1b1b7c10 */ /* 0x000fe20008ffe4ff */
[----:B0-----:R-:W-:Y:S08]  /*1df0*/  @P0 BRA `(.L_x_296) ;  /* 0x0000000800f80947 */ /* 0x001ff00003800000 */
[----:B------:R-:W-:Y:S01]  /*1e00*/  ISETP.GT.AND P0, PT, R29, 0xfffff, PT ;  /* 0x000fffff1d00780c */ /* 0x000fe20003f04270 */
[----:B------:R-:W-:Y:S01]  /*1e10*/  IMAD.MOV.U32 R36, RZ, RZ, R28 ;  /* 0x000000ffff247224 */ /* 0x000fe200078e001c */
[----:B------:R-:W-:-:S11]  /*1e20*/  MOV R32, R29 ;  /* 0x0000001d00207202 */ /* 0x000fd60000000f00 */
[----:B------:R-:W0:Y:S02]  /*1e30*/  @!P0 DMUL R28, R28, 1.80143985094819840000e+16 ;  /* 0x435000001c1c8828 */ /* 0x000e240000000000 */
[----:B0-----:R-:W-:Y:S02]  /*1e40*/  @!P0 IMAD.MOV.U32 R32, RZ, RZ, R29 ;  /* 0x000000ffff208224 */ /* 0x001fe400078e001d */
[----:B------:R-:W-:-:S03]  /*1e50*/  @!P0 IMAD.MOV.U32 R36, RZ, RZ, R28 ;  /* 0x000000ffff248224 */ /* 0x000fc600078e001c */
[----:B------:R-:W-:-:S04]  /*1e60*/  IADD3 R30, PT, PT, R32, -0x1, RZ ;  /* 0xffffffff201e7810 */ /* 0x000fc80007ffe0ff */
[----:B------:R-:W-:-:S13]  /*1e70*/  ISETP.GE.U32.AND P1, PT, R30, 0x7fefffff, PT ;  /* 0x7fefffff1e00780c */ /* 0x000fda0003f26070 */
[----:B------:R-:W-:Y:S01]  /*1e80*/  @P1 IMAD.MOV.U32 R30, RZ, RZ, 0x0 ;  /* 0x00000000ff1e1424 */ /* 0x000fe200078e00ff */
[----:B------:R-:W-:Y:S01]  /*1e90*/  @P1 LOP3.LUT P2, RZ, R29, 0x7fffffff, RZ, 0xc0, !PT ;  /* 0x7fffffff1dff1812 */ /* 0x000fe2000784c0ff */
[----:B------:R-:W-:-:S15]  /*1ea0*/  @P1 IMAD.MOV.U32 R31, RZ, RZ, 0x7ff00000 ;  /* 0x7ff00000ff1f1424 */ /* 0x000fde00078e00ff */
        /* <DEDUP_REMOVED lines=11> */
[----:B------:R-:W-:Y:S01]  /*1f60*/  IMAD.MOV.U32 R32, RZ, RZ, RZ ;  /* 0x000000ffff207224 */ /* 0x000fe200078e00ff */
[----:B------:R-:W-:Y:S01]  /*1f70*/  LOP3.LUT R37, R28, 0x3ff00000, RZ, 0xfc, !PT ;  /* 0x3ff000001c257812 */ /* 0x000fe200078efcff */
[----:B------:R-:W-:-:S03]  /*1f80*/  UMOV UR5, 0x43300000 ;  /* 0x4330000000057882 */ /* 0x000fc60000000000 */
[----:B------:R-:W-:-:S13]  /*1f90*/  ISETP.GE.U32.AND P0, PT, R37, 0x3ff6a09f, PT ;  /* 0x3ff6a09f2500780c */ /* 0x000fda0003f06070 */
[----:B------:R-:W-:Y:S01]  /*1fa0*/  @P0 IADD3 R31, PT, PT, R37, -0x100000, RZ ;  /* 0xfff00000251f0810 */ /* 0x000fe20007ffe0ff */
[----:B------:R-:W-:-:S04]  /*1fb0*/  @P0 VIADD R29, R29, 0x1 ;  /* 0x000000011d1d0836 */ /* 0x000fc80000000000 */
[----:B------:R-:W-:Y:S01]  /*1fc0*/  @P0 IMAD.MOV.U32 R37, RZ, RZ, R31 ;  /* 0x000000ffff250224 */ /* 0x000fe200078e001f */
[----:B------:R-:W-:Y:S02]  /*1fd0*/  LOP3.LUT R28, R29, 0x80000000, RZ, 0x3c, !PT ;  /* 0x800000001d1c7812 */ /* 0x000fe400078e3cff */
[----:B------:R-:W-:-:S03]  /*1fe0*/  MOV R29, 0x43300000 ;  /* 0x43300000001d7802 */ /* 0x000fc60000000f00 */
        /* <DEDUP_REMOVED lines=159> */
.L_x_296:
[----:B------:R-:W-:Y:S05]  /*29e0*/  BSYNC.RECONVERGENT B0 ;  /* 0x0000000000007941 */ /* 0x000fea0003800200 */
.L_x_295:
[----:B-1----:R-:W1:Y:S02]  /*29f0*/  DMUL R30, R30, -R22 ;  /* 0x800000161e1e7228 */ /* 0x002e640000000000 */
[----:B-1----:R1:W-:Y:S02]  /*2a00*/  STG.E.64 desc[UR6][R26.64], R30 ;  /* 0x0000001e1a007986 */ /* 0x0023e4000c101b06 */
.L_x_294:
[----:B------:R-:W-:Y:S01]  /*2a10*/  IADD3 R41, P0, PT, R46, R41, RZ ;  /* 0x000000292e297210 */ /* 0x000fe20007f1e0ff */
[----:B------:R-:W-:Y:S05]  /*2a20*/  WARPSYNC.ALL ;  /* 0x0000000000007948 */ /* 0x000fea0003800000 */
[----:B------:R-:W-:Y:S01]  /*2a30*/  IMAD.X R42, RZ, RZ, R42, P0 ;  /* 0x000000ffff2a7224 */ /* 0x000fe200000e062a */
[----:B------:R-:W-:Y:S01]  /*2a40*/  BAR.SYNC.DEFER_BLOCKING 0x0 ;  /* 0x0000000000007b1d */ /* 0x000fe20000010000 */
[----:B------:R-:W-:Y:S01]  /*2a50*/  ISETP.GE.U32.AND P0, PT, R41, R20, PT ;  /* 0x000000142900720c */ /* 0x000fe20003f06070 */
[----:B-1----:R-:W-:Y:S01]  /*2a60*/  IMAD.MOV.U32 R31, RZ, RZ, R24 ;  /* 0x000000ffff1f7224 */ /* 0x002fe200078e0018 */
[----:B------:R-:W-:Y:S01]  /*2a70*/  MOV R30, R50 ;  /* 0x00000032001e7202 */ /* 0x000fe20000000f00 */
[----:B0-----:R-:W-:Y:S01]  /*2a80*/  IMAD.MOV.U32 R32, RZ, RZ, R51 ;  /* 0x000000ffff207224 */ /* 0x001fe200078e0033 */
[----:B------:R-:W-:-:S13]  /*2a90*/  ISETP.GE.AND.EX P0, PT, R42, R49, PT, P0 ;  /* 0x000000312a00720c */ /* 0x000fda0003f06300 */
[----:B------:R-:W-:Y:S05]  /*2aa0*/  @!P0 BRA `(.L_x_297) ;  /* 0xffffffdc00dc8947 */ /* 0x000fea000383ffff */
[----:B------:R-:W-:Y:S05]  /*2ab0*/  EXIT ;  /* 0x000000000000794d */ /* 0x000fea0003800000 */
        .weak           $__internal_18_$__cuda_sm20_dblrcp_rn_slowpath_v3
        .type           $__internal_18_$__cuda_sm20_dblrcp_rn_slowpath_v3,@function
        .size           $__internal_18_$__cuda_sm20_dblrcp_rn_slowpath_v3,($__internal_19_$__cuda_sm20_div_s64 - $__internal_18_$__cuda_sm20_dblrcp_rn_slowpath_v3)
$__internal_18_$__cuda_sm20_dblrcp_rn_slowpath_v3:
[----:B------:R-:W0:Y:S08]  /*2ac0*/  LDC.64 R22, c[0x0][0x3b8] ;  /* 0x0000ee00ff167b82 */ /* 0x000e300000000a00 */
[----:B------:R-:W1:Y:S01]  /*2ad0*/  LDC R28, c[0x0][0x3bc] ;  /* 0x0000ef00ff1c7b82 */ /* 0x000e620000000800 */
[----:B0-----:R-:W0:Y:S02]  /*2ae0*/  DSETP.GTU.AND P0, PT, |R22|, +INF , PT ;  /* 0x7ff000001600742a */ /* 0x001e240003f0c200 */
[----:B0-----:R-:W-:Y:S05]  /*2af0*/  @P0 BRA `(.L_x_298) ;  /* 0x0000000400640947 */ /* 0x001fea0003800000 */
[----:B-1----:R-:W-:-:S05]  /*2b00*/  LOP3.LUT R26, R28, 0x7fffffff, RZ, 0xc0, !PT ;  /* 0x7fffffff1c1a7812 */ /* 0x002fca00078ec0ff */
[----:B------:R-:W-:-:S05]  /*2b10*/  VIADD R24, R26, 0xffffffff ;  /* 0xffffffff1a187836 */ /* 0x000fca0000000000 */
        /* <DEDUP_REMOVED lines=53> */
.L_x_300:
        /* <DEDUP_REMOVED lines=34> */
.L_x_298:
[----:B------:R-:W0:Y:S01]  /*3090*/  LDC R24, c[0x0][0x3b8] ;  /* 0x0000ee00ff187b82 */ /* 0x000e220000000800 */
[----:B-1----:R-:W-:-:S07]  /*30a0*/  LOP3.LUT R25, R28, 0x80000, RZ, 0xfc, !PT ;  /* 0x000800001c197812 */ /* 0x002fce00078efcff */
.L_x_299:
[----:B------:R-:W-:-:S04]  /*30b0*/  IMAD.MOV.U32 R35, RZ, RZ, 0x0 ;  /* 0x00000000ff237424 */ /* 0x000fc800078e00ff */
[----:B0-----:R-:W-:Y:S05]  /*30c0*/  RET.REL.NODEC R34 `(_ZN2at6native65_GLOBAL__N__c0d6c1cb_32_DistributionExponentialKernel_cu_5881736643distribution_elementwise_grid_stride_kernelIdLi2EZNS0_9templates4cuda21uniform_and_transformIddPNS_17CUDAGeneratorImplEZZZNS4_18exponential_kernelIS7_EEvRNS_18TensorIteratorBaseEdT_ENKUlvE_clEvENKUlvE_clEvEUldE_EEvSA_T1_T2_EUlP24curandStatePhilox4_32_10E_ZNS1_27distribution_nullary_kernelIdd7double2S7_SJ_SE_EEvSA_SG_RKT3_T4_EUlidE_EEvlNS_15PhiloxCudaStateESF_SG_) ;  /* 0xffffffcc22cc7950 */ /* 0x001fea0003c3ffff */
        .weak           $__internal_19_$__cuda_sm20_div_s64
        .type           $__internal_19_$__cuda_sm20_div_s64,@function
        .size           $__internal_19_$__cuda_sm20_div_s64,(.L_x_335 - $__internal_19_$__cuda_sm20_div_s64)
$__internal_19_$__cuda_sm20_div_s64:
        /* <DEDUP_REMOVED lines=77> */
[----:B------:R-:W-:Y:S06]  /*35a0*/  RET.REL.NODEC R28 `(_ZN2at6native65_GLOBAL__N__c0d6c1cb_32_DistributionExponentialKernel_cu_5881736643distribution_elementwise_grid_stride_kernelIdLi2EZNS0_9templates4cuda21uniform_and_transformIddPNS_17CUDAGeneratorImplEZZZNS4_18exponential_kernelIS7_EEvRNS_18TensorIteratorBaseEdT_ENKUlvE_clEvENKUlvE_clEvEUldE_EEvSA_T1_T2_EUlP24curandStatePhilox4_32_10E_ZNS1_27distribution_nullary_kernelIdd7double2S7_SJ_SE_EEvSA_SG_RKT3_T4_EUlidE_EEvlNS_15PhiloxCudaStateESF_SG_) ;  /* 0xffffffc81c947950 */ /* 0x000fec0003c3ffff */
.L_x_301:
        /* <DEDUP_REMOVED lines=13> */
.L_x_335:


//--------------------- .nv.global.init           --------------------------
	.section	.nv.global.init,"aw",@progbits
	.align	4
.nv.global.init:
	.type		mrg32k3aM1SubSeq,@object
	.size		mrg32k3aM1SubSeq,(mrg32k3aM2SubSeq - mrg32k3aM1SubSeq)
mrg32k3aM1SubSeq:
        /*0000*/ 	.byte	0x0b, 0xcc, 0xee, 0x04, 0x73, 0x29, 0x8b, 0x6f, 0xf6, 0x53, 0x03, 0xf6, 0x23, 0xf6, 0xea, 0xda
        /* <DEDUP_REMOVED lines=125> */
	.type		mrg32k3aM2SubSeq,@object
	.size		mrg32k3aM2SubSeq,(mrg32k3aM1 - mrg32k3aM2SubSeq)
mrg32k3aM2SubSeq:
        /* <DEDUP_REMOVED lines=126> */
	.type		mrg32k3aM1,@object
	.size		mrg32k3aM1,(mrg32k3aM1Seq - mrg32k3aM1)
mrg32k3aM1:
        /* <DEDUP_REMOVED lines=144> */
	.type		mrg32k3aM1Seq,@object
	.size		mrg32k3aM1Seq,(mrg32k3aM2 - mrg32k3aM1Seq)
mrg32k3aM1Seq:
        /* <DEDUP_REMOVED lines=144> */
	.type		mrg32k3aM2,@object
	.size		mrg32k3aM2,(mrg32k3aM2Seq - mrg32k3aM2)
mrg32k3aM2:
        /* <DEDUP_REMOVED lines=144> */
	.type		mrg32k3aM2Seq,@object
	.size		mrg32k3aM2Seq,(precalc_xorwow_matrix - mrg32k3aM2Seq)
mrg32k3aM2Seq:
        /* <DEDUP_REMOVED lines=144> */
	.type		precalc_xorwow_matrix,@object
	.size		precalc_xorwow_matrix,(precalc_xorwow_offset_matrix - precalc_xorwow_matrix)
precalc_xorwow_matrix:
        /* <DEDUP_REMOVED lines=6400> */
	.type		precalc_xorwow_offset_matrix,@object
	.size		precalc_xorwow_offset_matrix,(.L_1 - precalc_xorwow_offset_matrix)
precalc_xorwow_offset_matrix:
        /* <DEDUP_REMOVED lines=6400> */
.L_1:


//--------------------- .nv.shared.reserved.0     --------------------------
	.section	.nv.shared.reserved.0,"aw",@nobits
	.weak		__nv_reservedSMEM_offset_0_alias
	.size		__nv_reservedSMEM_offset_0_alias, 0, 64
	.other		__nv_reservedSMEM_offset_0_alias,@"STO_CUDA_RESERVED_SHARED STV_DEFAULT"
__nv_reservedSMEM_offset_0_alias:
	.zero		0
	.zero		64


//--------------------- .nv.global                --------------------------
	.section	.nv.global,"aw",@nobits
.nv.global:
	.type		_ZN63_INTERNAL_c0d6c1cb_32_DistributionExponentialKernel_cu_588173664cuda3std3__48in_placeE,@object
	.size		_ZN63_INTERNAL_c0d6c1cb_32_DistributionExponentialKernel_cu_588173664cuda3std3__48in_placeE,(_ZN63_INTERNAL_c0d6c1cb_32_DistributionExponentialKernel_cu_588173664cuda3std6ranges3__45__cpo8distanceE - _ZN63_INTERNAL_c0d6c1cb_32_DistributionExponentialKernel_cu_588173664cuda3std3__48in_placeE)
_ZN63_INTERNAL_c0d6c1cb_32_DistributionExponentialKernel_cu_588173664cuda3std3__48in_placeE:
	.zero		1
	.type		_ZN63_INTERNAL_c0d6c1cb_32_DistributionExponentialKernel_cu_588173664cuda3std6ranges3__45__cpo8distanceE,@object
	.size		_ZN63_INTERNAL_c0d6c1cb_32_DistributionExponentialKernel_cu_588173664cuda3std6ranges3__45__cpo8distanceE,(_ZN63_INTERNAL_c0d6c1cb_32_DistributionExponentialKernel_cu_588173664cuda3std3__45__cpo6cbeginE - _ZN63_INTERNAL_c0d6c1cb_32_DistributionExponentialKernel_cu_588173664cuda3std6ranges3__45__cpo8distanceE)
_ZN63_INTERNAL_c0d6c1cb_32_DistributionExponentialKernel_cu_588173664cuda3std6ranges3__45__cpo8distanceE:
	.zero		1
	.type		_ZN63_INTERNAL_c0d6c1cb_32_DistributionExponentialKernel_cu_588173664cuda3std3__45__cpo6cbeginE,@object
	.size		_ZN63_INTERNAL_c0d6c1cb_32_DistributionExponentialKernel_cu_588173664cuda3std3__45__cpo6cbeginE,(_ZN63_INTERNAL_c0d6c1cb_32_DistributionExponentialKernel_cu_588173664cuda3std6ranges3__45__cpo7advanceE - _ZN63_INTERNAL_c0d6c1cb_32_DistributionExponentialKernel_cu_588173664cuda3std3__45__cpo6cbeginE)
_ZN63_INTERNAL_c0d6c1cb_32_DistributionExponentialKernel_cu_588173664cuda3std3__45__cpo6cbeginE:
	.zero		1
	.type		_ZN63_INTERNAL_c0d6c1cb_32_DistributionExponentialKernel_cu_588173664cuda3std6ranges3__45__cpo7advanceE,@object
	.size		_ZN63_INTERNAL_c0d6c1cb_32_DistributionExponentialKernel_cu_588173664cuda3std6ranges3__45__cpo7advanceE,(_ZN63_INTERNAL_c0d6c1cb_32_DistributionExponentialKernel_cu_588173664cuda3std3__45__cpo7crbeginE - _ZN63_INTERNAL_c0d6c1cb_32_DistributionExponentialKernel_cu_588173664cuda3std6ranges3__45__cpo7advanceE)
_ZN63_INTERNAL_c0d6c1cb_32_DistributionExponentialKernel_cu_588173664cuda3std6ranges3__45__cpo7advanceE:
	.zero		1
	.type		_ZN63_INTERNAL_c0d6c1cb_32_DistributionExponentialKernel_cu_588173664cuda3std3__45__cpo7crbeginE,@object
	.size		_ZN63_INTERNAL_c0d6c1cb_32_DistributionExponentialKernel_cu_588173664cuda3std3__45__cpo7crbeginE,(_ZN63_INTERNAL_c0d6c1cb_32_DistributionExponentialKernel_cu_588173664cuda3std6ranges3__45__cpo4dataE - _ZN63_INTERNAL_c0d6c1cb_32_DistributionExponentialKernel_cu_588173664cuda3std3__45__cpo7crbeginE)
_ZN63_INTERNAL_c0d6c1cb_32_DistributionExponentialKernel_cu_588173664cuda3std3__45__cpo7crbeginE:
	.zero		1
	.type		_ZN63_INTERNAL_c0d6c1cb_32_DistributionExponentialKernel_cu_588173664cuda3std6ranges3__45__cpo4dataE,@object
	.size		_ZN63_INTERNAL_c0d6c1cb_32_DistributionExponentialKernel_cu_588173664cuda3std6ranges3__45__cpo4dataE,(_ZN63_INTERNAL_c0d6c1cb_32_DistributionExponentialKernel_cu_588173664cuda3std6ranges3__45__cpo5beginE - _ZN63_INTERNAL_c0d6c1cb_32_DistributionExponentialKernel_cu_588173664cuda3std6ranges3__45__cpo4dataE)
_ZN63_INTERNAL_c0d6c1cb_32_DistributionExponentialKernel_cu_588173664cuda3std6ranges3__45__cpo4dataE:
	.zero		1
	.type		_ZN63_INTERNAL_c0d6c1cb_32_DistributionExponentialKernel_cu_588173664cuda3std6ranges3__45__cpo5beginE,@object
	.size		_ZN63_INTERNAL_c0d6c1cb_32_DistributionExponentialKernel_cu_588173664cuda3std6ranges3__45__cpo5beginE,(_ZN63_INTERNAL_c0d6c1cb_32_DistributionExponentialKernel_cu_588173664cuda3std3__465_GLOBAL__N__c0d6c1cb_32_DistributionExponentialKernel_cu_588173666ignoreE - _ZN63_INTERNAL_c0d6c1cb_32_DistributionExponentialKernel_cu_588173664cuda3std6ranges3__45__cpo5beginE)
_ZN63_INTERNAL_c0d6c1cb_32_DistributionExponentialKernel_cu_588173664cuda3std6ranges3__45__cpo5beginE:
	.zero		1
	.type		_ZN63_INTERNAL_c0d6c1cb_32_DistributionExponentialKernel_cu_588173664cuda3std3__465_GLOBAL__N__c0d6c1cb_32_DistributionExponentialKernel_cu_588173666ignoreE,@object
	.size		_ZN63_INTERNAL_c0d6c1cb_32_DistributionExponentialKernel_cu_588173664cuda3std3__465_GLOBAL__N__c0d6c1cb_32_DistributionExponentialKernel_cu_588173666ignoreE,(_ZN63_INTERNAL_c0d6c1cb_32_DistributionExponentialKernel_cu_588173664cuda3std6ranges3__45__cpo4sizeE - _ZN63_INTERNAL_c0d6c1cb_32_DistributionExponentialKernel_cu_588173664cuda3std3__465_GLOBAL__N__c0d6c1cb_32_DistributionExponentialKernel_cu_588173666ignoreE)
_ZN63_INTERNAL_c0d6c1cb_32_DistributionExponentialKernel_cu_588173664cuda3std3__465_GLOBAL__N__c0d6c1cb_32_DistributionExponentialKernel_cu_588173666ignoreE:
	.zero		1
	.type		_ZN63_INTERNAL_c0d6c1cb_32_DistributionExponentialKernel_cu_588173664cuda3std6ranges3__45__cpo4sizeE,@object
	.size		_ZN63_INTERNAL_c0d6c1cb_32_DistributionExponentialKernel_cu_588173664cuda3std6ranges3__45__cpo4sizeE,(_ZN63_INTERNAL_c0d6c1cb_32_DistributionExponentialKernel_cu_588173664cuda3std3__45__cpo5beginE - _ZN63_INTERNAL_c0d6c1cb_32_DistributionExponentialKernel_cu_588173664cuda3std6ranges3__45__cpo4sizeE)
_ZN63_INTERNAL_c0d6c1cb_32_DistributionExponentialKernel_cu_588173664cuda3std6ranges3__45__cpo4sizeE:
	.zero		1
	.type		_ZN63_INTERNAL_c0d6c1cb_32_DistributionExponentialKernel_cu_588173664cuda3std3__45__cpo5beginE,@object
	.size		_ZN63_INTERNAL_c0d6c1cb_32_DistributionExponentialKernel_cu_588173664cuda3std3__45__cpo5beginE,(_ZN63_INTERNAL_c0d6c1cb_32_DistributionExponentialKernel_cu_588173664cuda3std6ranges3__45__cpo6cbeginE - _ZN63_INTERNAL_c0d6c1cb_32_DistributionExponentialKernel_cu_588173664cuda3std3__45__cpo5beginE)
_ZN63_INTERNAL_c0d6c1cb_32_DistributionExponentialKernel_cu_588173664cuda3std3__45__cpo5beginE:
	.zero		1
	.type		_ZN63_INTERNAL_c0d6c1cb_32_DistributionExponentialKernel_cu_588173664cuda3std6ranges3__45__cpo6cbeginE,@object
	.size		_ZN63_INTERNAL_c0d6c1cb_32_DistributionExponentialKernel_cu_588173664cuda3std6ranges3__45__cpo6cbeginE,(_ZN63_INTERNAL_c0d6c1cb_32_DistributionExponentialKernel_cu_588173664cuda3std3__45__cpo6rbeginE - _ZN63_INTERNAL_c0d6c1cb_32_DistributionExponentialKernel_cu_588173664cuda3std6ranges3__45__cpo6cbeginE)
_ZN63_INTERNAL_c0d6c1cb_32_DistributionExponentialKernel_cu_588173664cuda3std6ranges3__45__cpo6cbeginE:
	.zero		1
	.type		_ZN63_INTERNAL_c0d6c1cb_32_DistributionExponentialKernel_cu_588173664cuda3std3__45__cpo6rbeginE,@object
	.size		_ZN63_INTERNAL_c0d6c1cb_32_DistributionExponentialKernel_cu_588173664cuda3std3__45__cpo6rbeginE,(_ZN63_INTERNAL_c0d6c1cb_32_DistributionExponentialKernel_cu_588173664cuda3std6ranges3__45__cpo4nextE - _ZN63_INTERNAL_c0d6c1cb_32_DistributionExponentialKernel_cu_588173664cuda3std3__45__cpo6rbeginE)
_ZN63_INTERNAL_c0d6c1cb_32_DistributionExponentialKernel_cu_588173664cuda3std3__45__cpo6rbeginE:
	.zero		1
	.type		_ZN63_INTERNAL_c0d6c1cb_32_DistributionExponentialKernel_cu_588173664cuda3std6ranges3__45__cpo4nextE,@object
	.size		_ZN63_INTERNAL_c0d6c1cb_32_DistributionExponentialKernel_cu_588173664cuda3std6ranges3__45__cpo4nextE,(_ZN63_INTERNAL_c0d6c1cb_32_DistributionExponentialKernel_cu_588173664cuda3std6ranges3__45__cpo4swapE - _ZN63_INTERNAL_c0d6c1cb_32_DistributionExponentialKernel_cu_588173664cuda3std6ranges3__45__cpo4nextE)
_ZN63_INTERNAL_c0d6c1cb_32_DistributionExponentialKernel_cu_588173664cuda3std6ranges3__45__cpo4nextE:
	.zero		1
	.type		_ZN63_INTERNAL_c0d6c1cb_32_DistributionExponentialKernel_cu_588173664cuda3std6ranges3__45__cpo4swapE,@object
	.size		_ZN63_INTERNAL_c0d6c1cb_32_DistributionExponentialKernel_cu_588173664cuda3std6ranges3__45__cpo4swapE,(_ZN63_INTERNAL_c0d6c1cb_32_DistributionExponentialKernel_cu_588173664cuda3std3__420unreachable_sentinelE - _ZN63_INTERNAL_c0d6c1cb_32_DistributionExponentialKernel_cu_588173664cuda3std6ranges3__45__cpo4swapE)
_ZN63_INTERNAL_c0d6c1cb_32_DistributionExponentialKernel_cu_588173664cuda3std6ranges3__45__cpo4swapE:
	.zero		1
	.type		_ZN63_INTERNAL_c0d6c1cb_32_DistributionExponentialKernel_cu_588173664cuda3std3__420unreachable_sentinelE,@object
	.size		_ZN63_INTERNAL_c0d6c1cb_32_DistributionExponentialKernel_cu_588173664cuda3std3__420unreachable_sentinelE,(_ZN63_INTERNAL_c0d6c1cb_32_DistributionExponentialKernel_cu_588173666thrust24THRUST_300001_SM_1030_NS6system6detail10sequential3seqE - _ZN63_INTERNAL_c0d6c1cb_32_DistributionExponentialKernel_cu_588173664cuda3std3__420unreachable_sentinelE)
_ZN63_INTERNAL_c0d6c1cb_32_DistributionExponentialKernel_cu_588173664cuda3std3__420unreachable_sentinelE:
	.zero		1
	.type		_ZN63_INTERNAL_c0d6c1cb_32_DistributionExponentialKernel_cu_588173666thrust24THRUST_300001_SM_1030_NS6system6detail10sequential3seqE,@object
	.size		_ZN63_INTERNAL_c0d6c1cb_32_DistributionExponentialKernel_cu_588173666thrust24THRUST_300001_SM_1030_NS6system6detail10sequential3seqE,(_ZN63_INTERNAL_c0d6c1cb_32_DistributionExponentialKernel_cu_588173664cuda3std3__45__cpo4cendE - _ZN63_INTERNAL_c0d6c1cb_32_DistributionExponentialKernel_cu_588173666thrust24THRUST_300001_SM_1030_NS6system6detail10sequential3seqE)
_ZN63_INTERNAL_c0d6c1cb_32_DistributionExponentialKernel_cu_588173666thrust24THRUST_300001_SM_1030_NS6system6detail10sequential3seqE:
	.zero		1
	.type		_ZN63_INTERNAL_c0d6c1cb_32_DistributionExponentialKernel_cu_588173664cuda3std3__45__cpo4cendE,@object
	.size		_ZN63_INTERNAL_c0d6c1cb_32_DistributionExponentialKernel_cu_588173664cuda3std3__45__cpo4cendE,(_ZN63_INTERNAL_c0d6c1cb_32_DistributionExponentialKernel_cu_588173664cuda3std6ranges3__45__cpo9iter_swapE - _ZN63_INTERNAL_c0d6c1cb_32_DistributionExponentialKernel_cu_588173664cuda3std3__45__cpo4cendE)
_ZN63_INTERNAL_c0d6c1cb_32_DistributionExponentialKernel_cu_588173664cuda3std3__45__cpo4cendE:
	.zero		1
	.type		_ZN63_INTERNAL_c0d6c1cb_32_DistributionExponentialKernel_cu_588173664cuda3std6ranges3__45__cpo9iter_swapE,@object
	.size		_ZN63_INTERNAL_c0d6c1cb_32_DistributionExponentialKernel_cu_588173664cuda3std6ranges3__45__cpo9iter_swapE,(_ZN63_INTERNAL_c0d6c1cb_32_DistributionExponentialKernel_cu_588173664cuda3std3__45__cpo5crendE - _ZN63_INTERNAL_c0d6c1cb_32_DistributionExponentialKernel_cu_588173664cuda3std6ranges3__45__cpo9iter_swapE)
_ZN63_INTERNAL_c0d6c1cb_32_DistributionExponentialKernel_cu_588173664cuda3std6ranges3__45__cpo9iter_swapE:
	.zero		1
	.type		_ZN63_INTERNAL_c0d6c1cb_32_DistributionExponentialKernel_cu_588173664cuda3std3__45__cpo5crendE,@object
	.size		_ZN63_INTERNAL_c0d6c1cb_32_DistributionExponentialKernel_cu_588173664cuda3std3__45__cpo5crendE,(_ZN63_INTERNAL_c0d6c1cb_32_DistributionExponentialKernel_cu_588173664cuda3std6ranges3__45__cpo5cdataE - _ZN63_INTERNAL_c0d6c1cb_32_DistributionExponentialKernel_cu_588173664cuda3std3__45__cpo5crendE)
_ZN63_INTERNAL_c0d6c1cb_32_DistributionExponentialKernel_cu_588173664cuda3std3__45__cpo5crendE:
	.zero		1
	.type		_ZN63_INTERNAL_c0d6c1cb_32_DistributionExponentialKernel_cu_588173664cuda3std6ranges3__45__cpo5cdataE,@object
	.size		_ZN63_INTERNAL_c0d6c1cb_32_DistributionExponentialKernel_cu_588173664cuda3std6ranges3__45__cpo5cdataE,(_ZN63_INTERNAL_c0d6c1cb_32_DistributionExponentialKernel_cu_588173664cuda3std6ranges3__45__cpo3endE - _ZN63_INTERNAL_c0d6c1cb_32_DistributionExponentialKernel_cu_588173664cuda3std6ranges3__45__cpo5cdataE)
_ZN63_INTERNAL_c0d6c1cb_32_DistributionExponentialKernel_cu_588173664cuda3std6ranges3__45__cpo5cdataE:
	.zero		1
	.type		_ZN63_INTERNAL_c0d6c1cb_32_DistributionExponentialKernel_cu_588173664cuda3std6ranges3__45__cpo3endE,@object
	.size		_ZN63_INTERNAL_c0d6c1cb_32_DistributionExponentialKernel_cu_588173664cuda3std6ranges3__45__cpo3endE,(_ZN63_INTERNAL_c0d6c1cb_32_DistributionExponentialKernel_cu_588173664cuda3std3__419piecewise_constructE - _ZN63_INTERNAL_c0d6c1cb_32_DistributionExponentialKernel_cu_588173664cuda3std6ranges3__45__cpo3endE)
_ZN63_INTERNAL_c0d6c1cb_32_DistributionExponentialKernel_cu_588173664cuda3std6ranges3__45__cpo3endE:
	.zero		1
	.type		_ZN63_INTERNAL_c0d6c1cb_32_DistributionExponentialKernel_cu_588173664cuda3std3__419piecewise_constructE,@object
	.size		_ZN63_INTERNAL_c0d6c1cb_32_DistributionExponentialKernel_cu_588173664cuda3std3__419piecewise_constructE,(_ZN63_INTERNAL_c0d6c1cb_32_DistributionExponentialKernel_cu_588173664cuda3std6ranges3__45__cpo5ssizeE - _ZN63_INTERNAL_c0d6c1cb_32_DistributionExponentialKernel_cu_588173664cuda3std3__419piecewise_constructE)
_ZN63_INTERNAL_c0d6c1cb_32_DistributionExponentialKernel_cu_588173664cuda3std3__419piecewise_constructE:
	.zero		1
	.type		_ZN63_INTERNAL_c0d6c1cb_32_DistributionExponentialKernel_cu_588173664cuda3std6ranges3__45__cpo5ssizeE,@object
	.size		_ZN63_INTERNAL_c0d6c1cb_32_DistributionExponentialKernel_cu_588173664cuda3std6ranges3__45__cpo5ssizeE,(_ZN63_INTERNAL_c0d6c1cb_32_DistributionExponentialKernel_cu_588173664cuda3std3__45__cpo3endE - _ZN63_INTERNAL_c0d6c1cb_32_DistributionExponentialKernel_cu_588173664cuda3std6ranges3__45__cpo5ssizeE)
_ZN63_INTERNAL_c0d6c1cb_32_DistributionExponentialKernel_cu_588173664cuda3std6ranges3__45__cpo5ssizeE:
	.zero		1
	.type		_ZN63_INTERNAL_c0d6c1cb_32_DistributionExponentialKernel_cu_588173664cuda3std3__45__cpo3endE,@object
	.size		_ZN63_INTERNAL_c0d6c1cb_32_DistributionExponentialKernel_cu_588173664cuda3std3__45__cpo3endE,(_ZN63_INTERNAL_c0d6c1cb_32_DistributionExponentialKernel_cu_588173664cuda3std6ranges3__45__cpo4cendE - _ZN63_INTERNAL_c0d6c1cb_32_DistributionExponentialKernel_cu_588173664cuda3std3__45__cpo3endE)
_ZN63_INTERNAL_c0d6c1cb_32_DistributionExponentialKernel_cu_588173664cuda3std3__45__cpo3endE:
	.zero		1
	.type		_ZN63_INTERNAL_c0d6c1cb_32_DistributionExponentialKernel_cu_588173664cuda3std6ranges3__45__cpo4cendE,@object
	.size		_ZN63_INTERNAL_c0d6c1cb_32_DistributionExponentialKernel_cu_588173664cuda3std6ranges3__45__cpo4cendE,(_ZN63_INTERNAL_c0d6c1cb_32_DistributionExponentialKernel_cu_588173664cuda3std3__45__cpo4rendE - _ZN63_INTERNAL_c0d6c1cb_32_DistributionExponentialKernel_cu_588173664cuda3std6ranges3__45__cpo4cendE)
_ZN63_INTERNAL_c0d6c1cb_32_DistributionExponentialKernel_cu_588173664cuda3std6ranges3__45__cpo4cendE:
	.zero		1
	.type		_ZN63_INTERNAL_c0d6c1cb_32_DistributionExponentialKernel_cu_588173664cuda3std3__45__cpo4rendE,@object
	.size		_ZN63_INTERNAL_c0d6c1cb_32_DistributionExponentialKernel_cu_588173664cuda3std3__45__cpo4rendE,(_ZN63_INTERNAL_c0d6c1cb_32_DistributionExponentialKernel_cu_588173664cuda3std6ranges3__45__cpo4prevE - _ZN63_INTERNAL_c0d6c1cb_32_DistributionExponentialKernel_cu_588173664cuda3std3__45__cpo4rendE)
_ZN63_INTERNAL_c0d6c1cb_32_DistributionExponentialKernel_cu_588173664cuda3std3__45__cpo4rendE:
	.zero		1
	.type		_ZN63_INTERNAL_c0d6c1cb_32_DistributionExponentialKernel_cu_588173664cuda3std6ranges3__45__cpo4prevE,@object
	.size		_ZN63_INTERNAL_c0d6c1cb_32_DistributionExponentialKernel_cu_588173664cuda3std6ranges3__45__cpo4prevE,(_ZN63_INTERNAL_c0d6c1cb_32_DistributionExponentialKernel_cu_588173664cuda3std6ranges3__45__cpo9iter_moveE - _ZN63_INTERNAL_c0d6c1cb_32_DistributionExponentialKernel_cu_588173664cuda3std6ranges3__45__cpo4prevE)
_ZN63_INTERNAL_c0d6c1cb_32_DistributionExponentialKernel_cu_588173664cuda3std6ranges3__45__cpo4prevE:
	.zero		1
	.type		_ZN63_INTERNAL_c0d6c1cb_32_DistributionExponentialKernel_cu_588173664cuda3std6ranges3__45__cpo9iter_moveE,@object
	.size		_ZN63_INTERNAL_c0d6c1cb_32_DistributionExponentialKernel_cu_588173664cuda3std6ranges3__45__cpo9iter_moveE,(.L_22 - _ZN63_INTERNAL_c0d6c1cb_32_DistributionExponentialKernel_cu_588173664cuda3std6ranges3__45__cpo9iter_moveE)
_ZN63_INTERNAL_c0d6c1cb_32_DistributionExponentialKernel_cu_588173664cuda3std6ranges3__45__cpo9iter_moveE:
	.zero		1
.L_22:


//--------------------- .nv.constant0._ZN2at6native65_GLOBAL__N__c0d6c1cb_32_DistributionExponentialKernel_cu_5881736643distribution_elementwise_grid_stride_kernelIfLi4EZNS0_9templates4cuda21uniform_and_transformIN3c108BFloat16EfPNS_17CUDAGeneratorImplEZZZNS4_18exponential_kernelIS9_EEvRNS_18TensorIteratorBaseEdT_ENKUlvE_clEvENKUlvE2_clEvEUlfE_EEvSC_T1_T2_EUlP24curandStatePhilox4_32_10E0_ZNS1_27distribution_nullary_kernelIS7_f6float4S9_SL_SG_EEvSC_SI_RKT3_T4_EUlifE0_EEvlNS_15PhiloxCudaStateESH_SI_ --------------------------
	.section	.nv.constant0._ZN2at6native65_GLOBAL__N__c0d6c1cb_32_DistributionExponentialKernel_cu_5881736643distribution_elementwise_grid_stride_kernelIfLi4EZNS0_9templates4cuda21uniform_and_transformIN3c108BFloat16EfPNS_17CUDAGeneratorImplEZZZNS4_18exponential_kernelIS9_EEvRNS_18TensorIteratorBaseEdT_ENKUlvE_clEvENKUlvE2_clEvEUlfE_EEvSC_T1_T2_EUlP24curandStatePhilox4_32_10E0_ZNS1_27distribution_nullary_kernelIS7_f6float4S9_SL_SG_EEvSC_SI_RKT3_T4_EUlifE0_EEvlNS_15PhiloxCudaStateESH_SI_,"a",@progbits
	.sectionflags	@""
	.align	4
.nv.constant0._ZN2at6native65_GLOBAL__N__c0d6c1cb_32_DistributionExponentialKernel_cu_5881736643distribution_elementwise_grid_stride_kernelIfLi4EZNS0_9templates4cuda21uniform_and_transformIN3c108BFloat16EfPNS_17CUDAGeneratorImplEZZZNS4_18exponential_kernelIS9_EEvRNS_18TensorIteratorBaseEdT_ENKUlvE_clEvENKUlvE2_clEvEUlfE_EEvSC_T1_T2_EUlP24curandStatePhilox4_32_10E0_ZNS1_27distribution_nullary_kernelIS7_f6float4S9_SL_SG_EEvSC_SI_RKT3_T4_EUlifE0_EEvlNS_15PhiloxCudaStateESH_SI_:
	.zero		1360


//--------------------- .nv.constant0._ZN2at6native65_GLOBAL__N__c0d6c1cb_32_DistributionExponentialKernel_cu_5881736643distribution_elementwise_grid_stride_kernelIfLi4EZNS0_9templates4cuda21uniform_and_transformIN3c108BFloat16EfPNS_17CUDAGeneratorImplEZZZNS4_18exponential_kernelIS9_EEvRNS_18TensorIteratorBaseEdT_ENKUlvE_clEvENKUlvE2_clEvEUlfE_EEvSC_T1_T2_EUlP24curandStatePhilox4_32_10E0_ZNS1_27distribution_nullary_kernelIS7_f6float4S9_SL_SG_EEvSC_SI_RKT3_T4_EUlifE_EEvlNS_15PhiloxCudaStateESH_SI_ --------------------------
	.section	.nv.constant0._ZN2at6native65_GLOBAL__N__c0d6c1cb_32_DistributionExponentialKernel_cu_5881736643distribution_elementwise_grid_stride_kernelIfLi4EZNS0_9templates4cuda21uniform_and_transformIN3c108BFloat16EfPNS_17CUDAGeneratorImplEZZZNS4_18exponential_kernelIS9_EEvRNS_18TensorIteratorBaseEdT_ENKUlvE_clEvENKUlvE2_clEvEUlfE_EEvSC_T1_T2_EUlP24curandStatePhilox4_32_10E0_ZNS1_27distribution_nullary_kernelIS7_f6float4S9_SL_SG_EEvSC_SI_RKT3_T4_EUlifE_EEvlNS_15PhiloxCudaStateESH_SI_,"a",@progbits
	.sectionflags	@""
	.align	4
.nv.constant0._ZN2at6native65_GLOBAL__N__c0d6c1cb_32_DistributionExponentialKernel_cu_5881736643distribution_elementwise_grid_stride_kernelIfLi4EZNS0_9templates4cuda21uniform_and_transformIN3c108BFloat16EfPNS_17CUDAGeneratorImplEZZZNS4_18exponential_kernelIS9_EEvRNS_18TensorIteratorBaseEdT_ENKUlvE_clEvENKUlvE2_clEvEUlfE_EEvSC_T1_T2_EUlP24curandStatePhilox4_32_10E0_ZNS1_27distribution_nullary_kernelIS7_f6float4S9_SL_SG_EEvSC_SI_RKT3_T4_EUlifE_EEvlNS_15PhiloxCudaStateESH_SI_:
	.zero		952


//--------------------- .nv.constant0._ZN2at6native65_GLOBAL__N__c0d6c1cb_32_DistributionExponentialKernel_cu_5881736643distribution_elementwise_grid_stride_kernelIfLi4EZNS0_9templates4cuda21uniform_and_transformIN3c108BFloat16EfPNS_17CUDAGeneratorImplEZZZNS4_18exponential_kernelIS9_EEvRNS_18TensorIteratorBaseEdT_ENKUlvE_clEvENKUlvE2_clEvEUlfE_EEvSC_T1_T2_EUlP24curandStatePhilox4_32_10E_ZNS1_27distribution_nullary_kernelIS7_f7double2S9_SL_SG_EEvSC_SI_RKT3_T4_EUlifE0_EEvlNS_15PhiloxCudaStateESH_SI_ --------------------------
	.section	.nv.constant0._ZN2at6native65_GLOBAL__N__c0d6c1cb_32_DistributionExponentialKernel_cu_5881736643distribution_elementwise_grid_stride_kernelIfLi4EZNS0_9templates4cuda21uniform_and_transformIN3c108BFloat16EfPNS_17CUDAGeneratorImplEZZZNS4_18exponential_kernelIS9_EEvRNS_18TensorIteratorBaseEdT_ENKUlvE_clEvENKUlvE2_clEvEUlfE_EEvSC_T1_T2_EUlP24curandStatePhilox4_32_10E_ZNS1_27distribution_nullary_kernelIS7_f7double2S9_SL_SG_EEvSC_SI_RKT3_T4_EUlifE0_EEvlNS_15PhiloxCudaStateESH_SI_,"a",@progbits
	.sectionflags	@""
	.align	4
.nv.constant0._ZN2at6native65_GLOBAL__N__c0d6c1cb_32_DistributionExponentialKernel_cu_5881736643distribution_elementwise_grid_stride_kernelIfLi4EZNS0_9templates4cuda21uniform_and_transformIN3c108BFloat16EfPNS_17CUDAGeneratorImplEZZZNS4_18exponential_kernelIS9_EEvRNS_18TensorIteratorBaseEdT_ENKUlvE_clEvENKUlvE2_clEvEUlfE_EEvSC_T1_T2_EUlP24curandStatePhilox4_32_10E_ZNS1_27distribution_nullary_kernelIS7_f7double2S9_SL_SG_EEvSC_SI_RKT3_T4_EUlifE0_EEvlNS_15PhiloxCudaStateESH_SI_:
	.zero		1360


//--------------------- .nv.constant0._ZN2at6native65_GLOBAL__N__c0d6c1cb_32_DistributionExponentialKernel_cu_5881736643distribution_elementwise_grid_stride_kernelIfLi4EZNS0_9templates4cuda21uniform_and_transformIN3c108BFloat16EfPNS_17CUDAGeneratorImplEZZZNS4_18exponential_kernelIS9_EEvRNS_18TensorIteratorBaseEdT_ENKUlvE_clEvENKUlvE2_clEvEUlfE_EEvSC_T1_T2_EUlP24curandStatePhilox4_32_10E_ZNS1_27distribution_nullary_kernelIS7_f7double2S9_SL_SG_EEvSC_SI_RKT3_T4_EUlifE_EEvlNS_15PhiloxCudaStateESH_SI_ --------------------------
	.section	.nv.constant0._ZN2at6native65_GLOBAL__N__c0d6c1cb_32_DistributionExponentialKernel_cu_5881736643distribution_elementwise_grid_stride_kernelIfLi4EZNS0_9templates4cuda21uniform_and_transformIN3c108BFloat16EfPNS_17CUDAGeneratorImplEZZZNS4_18exponential_kernelIS9_EEvRNS_18TensorIteratorBaseEdT_ENKUlvE_clEvENKUlvE2_clEvEUlfE_EEvSC_T1_T2_EUlP24curandStatePhilox4_32_10E_ZNS1_27distribution_nullary_kernelIS7_f7double2S9_SL_SG_EEvSC_SI_RKT3_T4_EUlifE_EEvlNS_15PhiloxCudaStateESH_SI_,"a",@progbits
	.sectionflags	@""
	.align	4
.nv.constant0._ZN2at6native65_GLOBAL__N__c0d6c1cb_32_DistributionExponentialKernel_cu_5881736643distribution_elementwise_grid_stride_kernelIfLi4EZNS0_9templates4cuda21uniform_and_transformIN3c108BFloat16EfPNS_17CUDAGeneratorImplEZZZNS4_18exponential_kernelIS9_EEvRNS_18TensorIteratorBaseEdT_ENKUlvE_clEvENKUlvE2_clEvEUlfE_EEvSC_T1_T2_EUlP24curandStatePhilox4_32_10E_ZNS1_27distribution_nullary_kernelIS7_f7double2S9_SL_SG_EEvSC_SI_RKT3_T4_EUlifE_EEvlNS_15PhiloxCudaStateESH_SI_:
	.zero		952


//--------------------- .nv.constant0._ZN2at6native65_GLOBAL__N__c0d6c1cb_32_DistributionExponentialKernel_cu_5881736643distribution_elementwise_grid_stride_kernelIfLi4EZNS0_9templates4cuda21uniform_and_transformIN3c104HalfEfPNS_17CUDAGeneratorImplEZZZNS4_18exponential_kernelIS9_EEvRNS_18TensorIteratorBaseEdT_ENKUlvE_clEvENKUlvE1_clEvEUlfE_EEvSC_T1_T2_EUlP24curandStatePhilox4_32_10E0_ZNS1_27distribution_nullary_kernelIS7_f6float4S9_SL_SG_EEvSC_SI_RKT3_T4_EUlifE0_EEvlNS_15PhiloxCudaStateESH_SI_ --------------------------
	.section	.nv.constant0._ZN2at6native65_GLOBAL__N__c0d6c1cb_32_DistributionExponentialKernel_cu_5881736643distribution_elementwise_grid_stride_kernelIfLi4EZNS0_9templates4cuda21uniform_and_transformIN3c104HalfEfPNS_17CUDAGeneratorImplEZZZNS4_18exponential_kernelIS9_EEvRNS_18TensorIteratorBaseEdT_ENKUlvE_clEvENKUlvE1_clEvEUlfE_EEvSC_T1_T2_EUlP24curandStatePhilox4_32_10E0_ZNS1_27distribution_nullary_kernelIS7_f6float4S9_SL_SG_EEvSC_SI_RKT3_T4_EUlifE0_EEvlNS_15PhiloxCudaStateESH_SI_,"a",@progbits
	.sectionflags	@""
	.align	4
.nv.constant0._ZN2at6native65_GLOBAL__N__c0d6c1cb_32_DistributionExponentialKernel_cu_5881736643distribution_elementwise_grid_stride_kernelIfLi4EZNS0_9templates4cuda21uniform_and_transformIN3c104HalfEfPNS_17CUDAGeneratorImplEZZZNS4_18exponential_kernelIS9_EEvRNS_18TensorIteratorBaseEdT_ENKUlvE_clEvENKUlvE1_clEvEUlfE_EEvSC_T1_T2_EUlP24curandStatePhilox4_32_10E0_ZNS1_27distribution_nullary_kernelIS7_f6float4S9_SL_SG_EEvSC_SI_RKT3_T4_EUlifE0_EEvlNS_15PhiloxCudaStateESH_SI_:
	.zero		1360


//--------------------- .nv.constant0._ZN2at6native65_GLOBAL__N__c0d6c1cb_32_DistributionExponentialKernel_cu_5881736643distribution_elementwise_grid_stride_kernelIfLi4EZNS0_9templates4cuda21uniform_and_transformIN3c104HalfEfPNS_17CUDAGeneratorImplEZZZNS4_18exponential_kernelIS9_EEvRNS_18TensorIteratorBaseEdT_ENKUlvE_clEvENKUlvE1_clEvEUlfE_EEvSC_T1_T2_EUlP24curandStatePhilox4_32_10E0_ZNS1_27distribution_nullary_kernelIS7_f6float4S9_SL_SG_EEvSC_SI_RKT3_T4_EUlifE_EEvlNS_15PhiloxCudaStateESH_SI_ --------------------------
	.section	.nv.constant0._ZN2at6native65_GLOBAL__N__c0d6c1cb_32_DistributionExponentialKernel_cu_5881736643distribution_elementwise_grid_stride_kernelIfLi4EZNS0_9templates4cuda21uniform_and_transformIN3c104HalfEfPNS_17CUDAGeneratorImplEZZZNS4_18exponential_kernelIS9_EEvRNS_18TensorIteratorBaseEdT_ENKUlvE_clEvENKUlvE1_clEvEUlfE_EEvSC_T1_T2_EUlP24curandStatePhilox4_32_10E0_ZNS1_27distribution_nullary_kernelIS7_f6float4S9_SL_SG_EEvSC_SI_RKT3_T4_EUlifE_EEvlNS_15PhiloxCudaStateESH_SI_,"a",@progbits
	.sectionflags	@""
	.align	4
.nv.constant0._ZN2at6native65_GLOBAL__N__c0d6c1cb_32_DistributionExponentialKernel_cu_5881736643distribution_elementwise_grid_stride_kernelIfLi4EZNS0_9templates4cuda21uniform_and_transformIN3c104HalfEfPNS_17CUDAGeneratorImplEZZZNS4_18exponential_kernelIS9_EEvRNS_18TensorIteratorBaseEdT_ENKUlvE_clEvENKUlvE1_clEvEUlfE_EEvSC_T1_T2_EUlP24curandStatePhilox4_32_10E0_ZNS1_27distribution_nullary_kernelIS7_f6float4S9_SL_SG_EEvSC_SI_RKT3_T4_EUlifE_EEvlNS_15PhiloxCudaStateESH_SI_:
	.zero		952


//--------------------- .nv.constant0._ZN2at6native65_GLOBAL__N__c0d6c1cb_32_DistributionExponentialKernel_cu_5881736643distribution_elementwise_grid_stride_kernelIfLi4EZNS0_9templates4cuda21uniform_and_transformIN3c104HalfEfPNS_17CUDAGeneratorImplEZZZNS4_18exponential_kernelIS9_EEvRNS_18TensorIteratorBaseEdT_ENKUlvE_clEvENKUlvE1_clEvEUlfE_EEvSC_T1_T2_EUlP24curandStatePhilox4_32_10E_ZNS1_27distribution_nullary_kernelIS7_f7double2S9_SL_SG_EEvSC_SI_RKT3_T4_EUlifE0_EEvlNS_15PhiloxCudaStateESH_SI_ --------------------------
	.section	.nv.constant0._ZN2at6native65_GLOBAL__N__c0d6c1cb_32_DistributionExponentialKernel_cu_5881736643distribution_elementwise_grid_stride_kernelIfLi4EZNS0_9templates4cuda21uniform_and_transformIN3c104HalfEfPNS_17CUDAGeneratorImplEZZZNS4_18exponential_kernelIS9_EEvRNS_18TensorIteratorBaseEdT_ENKUlvE_clEvENKUlvE1_clEvEUlfE_EEvSC_T1_T2_EUlP24curandStatePhilox4_32_10E_ZNS1_27distribution_nullary_kernelIS7_f7double2S9_SL_SG_EEvSC_SI_RKT3_T4_EUlifE0_EEvlNS_15PhiloxCudaStateESH_SI_,"a",@progbits
	.sectionflags	@""
	.align	4
.nv.constant0._ZN2at6native65_GLOBAL__N__c0d6c1cb_32_DistributionExponentialKernel_cu_5881736643distribution_elementwise_grid_stride_kernelIfLi4EZNS0_9templates4cuda21uniform_and_transformIN3c104HalfEfPNS_17CUDAGeneratorImplEZZZNS4_18exponential_kernelIS9_EEvRNS_18TensorIteratorBaseEdT_ENKUlvE_clEvENKUlvE1_clEvEUlfE_EEvSC_T1_T2_EUlP24curandStatePhilox4_32_10E_ZNS1_27distribution_nullary_kernelIS7_f7double2S9_SL_SG_EEvSC_SI_RKT3_T4_EUlifE0_EEvlNS_15PhiloxCudaStateESH_SI_:
	.zero		1360


//--------------------- .nv.constant0._ZN2at6native65_GLOBAL__N__c0d6c1cb_32_DistributionExponentialKernel_cu_5881736643distribution_elementwise_grid_stride_kernelIfLi4EZNS0_9templates4cuda21uniform_and_transformIN3c104HalfEfPNS_17CUDAGeneratorImplEZZZNS4_18exponential_kernelIS9_EEvRNS_18TensorIteratorBaseEdT_ENKUlvE_clEvENKUlvE1_clEvEUlfE_EEvSC_T1_T2_EUlP24curandStatePhilox4_32_10E_ZNS1_27distribution_nullary_kernelIS7_f7double2S9_SL_SG_EEvSC_SI_RKT3_T4_EUlifE_EEvlNS_15PhiloxCudaStateESH_SI_ --------------------------
	.section	.nv.constant0._ZN2at6native65_GLOBAL__N__c0d6c1cb_32_DistributionExponentialKernel_cu_5881736643distribution_elementwise_grid_stride_kernelIfLi4EZNS0_9templates4cuda21uniform_and_transformIN3c104HalfEfPNS_17CUDAGeneratorImplEZZZNS4_18exponential_kernelIS9_EEvRNS_18TensorIteratorBaseEdT_ENKUlvE_clEvENKUlvE1_clEvEUlfE_EEvSC_T1_T2_EUlP24curandStatePhilox4_32_10E_ZNS1_27distribution_nullary_kernelIS7_f7double2S9_SL_SG_EEvSC_SI_RKT3_T4_EUlifE_EEvlNS_15PhiloxCudaStateESH_SI_,"a",@progbits
	.sectionflags	@""
	.align	4
.nv.constant0._ZN2at6native65_GLOBAL__N__c0d6c1cb_32_DistributionExponentialKernel_cu_5881736643distribution_elementwise_grid_stride_kernelIfLi4EZNS0_9templates4cuda21uniform_and_transformIN3c104HalfEfPNS_17CUDAGeneratorImplEZZZNS4_18exponential_kernelIS9_EEvRNS_18TensorIteratorBaseEdT_ENKUlvE_clEvENKUlvE1_clEvEUlfE_EEvSC_T1_T2_EUlP24curandStatePhilox4_32_10E_ZNS1_27distribution_nullary_kernelIS7_f7double2S9_SL_SG_EEvSC_SI_RKT3_T4_EUlifE_EEvlNS_15PhiloxCudaStateESH_SI_:
	.zero		952


//--------------------- .nv.constant0._ZN2at6native65_GLOBAL__N__c0d6c1cb_32_DistributionExponentialKernel_cu_5881736643distribution_elementwise_grid_stride_kernelIfLi4EZNS0_9templates4cuda21uniform_and_transformIffPNS_17CUDAGeneratorImplEZZZNS4_18exponential_kernelIS7_EEvRNS_18TensorIteratorBaseEdT_ENKUlvE_clEvENKUlvE0_clEvEUlfE_EEvSA_T1_T2_EUlP24curandStatePhilox4_32_10E0_ZNS1_27distribution_nullary_kernelIff6float4S7_SJ_SE_EEvSA_SG_RKT3_T4_EUlifE0_EEvlNS_15PhiloxCudaStateESF_SG_ --------------------------
	.section	.nv.constant0._ZN2at6native65_GLOBAL__N__c0d6c1cb_32_DistributionExponentialKernel_cu_5881736643distribution_elementwise_grid_stride_kernelIfLi4EZNS0_9templates4cuda21uniform_and_transformIffPNS_17CUDAGeneratorImplEZZZNS4_18exponential_kernelIS7_EEvRNS_18TensorIteratorBaseEdT_ENKUlvE_clEvENKUlvE0_clEvEUlfE_EEvSA_T1_T2_EUlP24curandStatePhilox4_32_10E0_ZNS1_27distribution_nullary_kernelIff6float4S7_SJ_SE_EEvSA_SG_RKT3_T4_EUlifE0_EEvlNS_15PhiloxCudaStateESF_SG_,"a",@progbits
	.sectionflags	@""
	.align	4
.nv.constant0._ZN2at6native65_GLOBAL__N__c0d6c1cb_32_DistributionExponentialKernel_cu_5881736643distribution_elementwise_grid_stride_kernelIfLi4EZNS0_9templates4cuda21uniform_and_transformIffPNS_17CUDAGeneratorImplEZZZNS4_18exponential_kernelIS7_EEvRNS_18TensorIteratorBaseEdT_ENKUlvE_clEvENKUlvE0_clEvEUlfE_EEvSA_T1_T2_EUlP24curandStatePhilox4_32_10E0_ZNS1_27distribution_nullary_kernelIff6float4S7_SJ_SE_EEvSA_SG_RKT3_T4_EUlifE0_EEvlNS_15PhiloxCudaStateESF_SG_:
	.zero		1360


//--------------------- .nv.constant0._ZN2at6native65_GLOBAL__N__c0d6c1cb_32_DistributionExponentialKernel_cu_5881736643distribution_elementwise_grid_stride_kernelIfLi4EZNS0_9templates4cuda21uniform_and_transformIffPNS_17CUDAGeneratorImplEZZZNS4_18exponential_kernelIS7_EEvRNS_18TensorIteratorBaseEdT_ENKUlvE_clEvENKUlvE0_clEvEUlfE_EEvSA_T1_T2_EUlP24curandStatePhilox4_32_10E0_ZNS1_27distribution_nullary_kernelIff6float4S7_SJ_SE_EEvSA_SG_RKT3_T4_EUlifE_EEvlNS_15PhiloxCudaStateESF_SG_ --------------------------
	.section	.nv.constant0._ZN2at6native65_GLOBAL__N__c0d6c1cb_32_DistributionExponentialKernel_cu_5881736643distribution_elementwise_grid_stride_kernelIfLi4EZNS0_9templates4cuda21uniform_and_transformIffPNS_17CUDAGeneratorImplEZZZNS4_18exponential_kernelIS7_EEvRNS_18TensorIteratorBaseEdT_ENKUlvE_clEvENKUlvE0_clEvEUlfE_EEvSA_T1_T2_EUlP24curandStatePhilox4_32_10E0_ZNS1_27distribution_nullary_kernelIff6float4S7_SJ_SE_EEvSA_SG_RKT3_T4_EUlifE_EEvlNS_15PhiloxCudaStateESF_SG_,"a",@progbits
	.sectionflags	@""
	.align	4
.nv.constant0._ZN2at6native65_GLOBAL__N__c0d6c1cb_32_DistributionExponentialKernel_cu_5881736643distribution_elementwise_grid_stride_kernelIfLi4EZNS0_9templates4cuda21uniform_and_transformIffPNS_17CUDAGeneratorImplEZZZNS4_18exponential_kernelIS7_EEvRNS_18TensorIteratorBaseEdT_ENKUlvE_clEvENKUlvE0_clEvEUlfE_EEvSA_T1_T2_EUlP24curandStatePhilox4_32_10E0_ZNS1_27distribution_nullary_kernelIff6float4S7_SJ_SE_EEvSA_SG_RKT3_T4_EUlifE_EEvlNS_15PhiloxCudaStateESF_SG_:
	.zero		952


//--------------------- .nv.constant0._ZN2at6native65_GLOBAL__N__c0d6c1cb_32_DistributionExponentialKernel_cu_5881736643distribution_elementwise_grid_stride_kernelIfLi4EZNS0_9templates4cuda21uniform_and_transformIffPNS_17CUDAGeneratorImplEZZZNS4_18exponential_kernelIS7_EEvRNS_18TensorIteratorBaseEdT_ENKUlvE_clEvENKUlvE0_clEvEUlfE_EEvSA_T1_T2_EUlP24curandStatePhilox4_32_10E_ZNS1_27distribution_nullary_kernelIff7double2S7_SJ_SE_EEvSA_SG_RKT3_T4_EUlifE0_EEvlNS_15PhiloxCudaStateESF_SG_ --------------------------
	.section	.nv.constant0._ZN2at6native65_GLOBAL__N__c0d6c1cb_32_DistributionExponentialKernel_cu_5881736643distribution_elementwise_grid_stride_kernelIfLi4EZNS0_9templates4cuda21uniform_and_transformIffPNS_17CUDAGeneratorImplEZZZNS4_18exponential_kernelIS7_EEvRNS_18TensorIteratorBaseEdT_ENKUlvE_clEvENKUlvE0_clEvEUlfE_EEvSA_T1_T2_EUlP24curandStatePhilox4_32_10E_ZNS1_27distribution_nullary_kernelIff7double2S7_SJ_SE_EEvSA_SG_RKT3_T4_EUlifE0_EEvlNS_15PhiloxCudaStateESF_SG_,"a",@progbits
	.sectionflags	@""
	.align	4
.nv.constant0._ZN2at6native65_GLOBAL__N__c0d6c1cb_32_DistributionExponentialKernel_cu_5881736643distribution_elementwise_grid_stride_kernelIfLi4EZNS0_9templates4cuda21uniform_and_transformIffPNS_17CUDAGeneratorImplEZZZNS4_18exponential_kernelIS7_EEvRNS_18TensorIteratorBaseEdT_ENKUlvE_clEvENKUlvE0_clEvEUlfE_EEvSA_T1_T2_EUlP24curandStatePhilox4_32_10E_ZNS1_27distribution_nullary_kernelIff7double2S7_SJ_SE_EEvSA_SG_RKT3_T4_EUlifE0_EEvlNS_15PhiloxCudaStateESF_SG_:
	.zero		1360


//--------------------- .nv.constant0._ZN2at6native65_GLOBAL__N__c0d6c1cb_32_DistributionExponentialKernel_cu_5881736643distribution_elementwise_grid_stride_kernelIfLi4EZNS0_9templates4cuda21uniform_and_transformIffPNS_17CUDAGeneratorImplEZZZNS4_18exponential_kernelIS7_EEvRNS_18TensorIteratorBaseEdT_ENKUlvE_clEvENKUlvE0_clEvEUlfE_EEvSA_T1_T2_EUlP24curandStatePhilox4_32_10E_ZNS1_27distribution_nullary_kernelIff7double2S7_SJ_SE_EEvSA_SG_RKT3_T4_EUlifE_EEvlNS_15PhiloxCudaStateESF_SG_ --------------------------
	.section	.nv.constant0._ZN2at6native65_GLOBAL__N__c0d6c1cb_32_DistributionExponentialKernel_cu_5881736643distribution_elementwise_grid_stride_kernelIfLi4EZNS0_9templates4cuda21uniform_and_transformIffPNS_17CUDAGeneratorImplEZZZNS4_18exponential_kernelIS7_EEvRNS_18TensorIteratorBaseEdT_ENKUlvE_clEvENKUlvE0_clEvEUlfE_EEvSA_T1_T2_EUlP24curandStatePhilox4_32_10E_ZNS1_27distribution_nullary_kernelIff7double2S7_SJ_SE_EEvSA_SG_RKT3_T4_EUlifE_EEvlNS_15PhiloxCudaStateESF_SG_,"a",@progbits
	.sectionflags	@""
	.align	4
.nv.constant0._ZN2at6native65_GLOBAL__N__c0d6c1cb_32_DistributionExponentialKernel_cu_5881736643distribution_elementwise_grid_stride_kernelIfLi4EZNS0_9templates4cuda21uniform_and_transformIffPNS_17CUDAGeneratorImplEZZZNS4_18exponential_kernelIS7_EEvRNS_18TensorIteratorBaseEdT_ENKUlvE_clEvENKUlvE0_clEvEUlfE_EEvSA_T1_T2_EUlP24curandStatePhilox4_32_10E_ZNS1_27distribution_nullary_kernelIff7double2S7_SJ_SE_EEvSA_SG_RKT3_T4_EUlifE_EEvlNS_15PhiloxCudaStateESF_SG_:
	.zero		952


//--------------------- .nv.constant0._ZN2at6native65_GLOBAL__N__c0d6c1cb_32_DistributionExponentialKernel_cu_5881736643distribution_elementwise_grid_stride_kernelIdLi2EZNS0_9templates4cuda21uniform_and_transformIddPNS_17CUDAGeneratorImplEZZZNS4_18exponential_kernelIS7_EEvRNS_18TensorIteratorBaseEdT_ENKUlvE_clEvENKUlvE_clEvEUldE_EEvSA_T1_T2_EUlP24curandStatePhilox4_32_10E0_ZNS1_27distribution_nullary_kernelIdd6float4S7_SJ_SE_EEvSA_SG_RKT3_T4_EUlidE0_EEvlNS_15PhiloxCudaStateESF_SG_ --------------------------
	.section	.nv.constant0._ZN2at6native65_GLOBAL__N__c0d6c1cb_32_DistributionExponentialKernel_cu_5881736643distribution_elementwise_grid_stride_kernelIdLi2EZNS0_9templates4cuda21uniform_and_transformIddPNS_17CUDAGeneratorImplEZZZNS4_18exponential_kernelIS7_EEvRNS_18TensorIteratorBaseEdT_ENKUlvE_clEvENKUlvE_clEvEUldE_EEvSA_T1_T2_EUlP24curandStatePhilox4_32_10E0_ZNS1_27distribution_nullary_kernelIdd6float4S7_SJ_SE_EEvSA_SG_RKT3_T4_EUlidE0_EEvlNS_15PhiloxCudaStateESF_SG_,"a",@progbits
	.sectionflags	@""
	.align	4
.nv.constant0._ZN2at6native65_GLOBAL__N__c0d6c1cb_32_DistributionExponentialKernel_cu_5881736643distribution_elementwise_grid_stride_kernelIdLi2EZNS0_9templates4cuda21uniform_and_transformIddPNS_17CUDAGeneratorImplEZZZNS4_18exponential_kernelIS7_EEvRNS_18TensorIteratorBaseEdT_ENKUlvE_clEvENKUlvE_clEvEUldE_EEvSA_T1_T2_EUlP24curandStatePhilox4_32_10E0_ZNS1_27distribution_nullary_kernelIdd6float4S7_SJ_SE_EEvSA_SG_RKT3_T4_EUlidE0_EEvlNS_15PhiloxCudaStateESF_SG_:
	.zero		1360


//--------------------- .nv.constant0._ZN2at6native65_GLOBAL__N__c0d6c1cb_32_DistributionExponentialKernel_cu_5881736643distribution_elementwise_grid_stride_kernelIdLi2EZNS0_9templates4cuda21uniform_and_transformIddPNS_17CUDAGeneratorImplEZZZNS4_18exponential_kernelIS7_EEvRNS_18TensorIteratorBaseEdT_ENKUlvE_clEvENKUlvE_clEvEUldE_EEvSA_T1_T2_EUlP24curandStatePhilox4_32_10E0_ZNS1_27distribution_nullary_kernelIdd6float4S7_SJ_SE_EEvSA_SG_RKT3_T4_EUlidE_EEvlNS_15PhiloxCudaStateESF_SG_ --------------------------
	.section	.nv.constant0._ZN2at6native65_GLOBAL__N__c0d6c1cb_32_DistributionExponentialKernel_cu_5881736643distribution_elementwise_grid_stride_kernelIdLi2EZNS0_9templates4cuda21uniform_and_transformIddPNS_17CUDAGeneratorImplEZZZNS4_18exponential_kernelIS7_EEvRNS_18TensorIteratorBaseEdT_ENKUlvE_clEvENKUlvE_clEvEUldE_EEvSA_T1_T2_EUlP24curandStatePhilox4_32_10E0_ZNS1_27distribution_nullary_kernelIdd6float4S7_SJ_SE_EEvSA_SG_RKT3_T4_EUlidE_EEvlNS_15PhiloxCudaStateESF_SG_,"a",@progbits
	.sectionflags	@""
	.align	4
.nv.constant0._ZN2at6native65_GLOBAL__N__c0d6c1cb_32_DistributionExponentialKernel_cu_5881736643distribution_elementwise_grid_stride_kernelIdLi2EZNS0_9templates4cuda21uniform_and_transformIddPNS_17CUDAGeneratorImplEZZZNS4_18exponential_kernelIS7_EEvRNS_18TensorIteratorBaseEdT_ENKUlvE_clEvENKUlvE_clEvEUldE_EEvSA_T1_T2_EUlP24curandStatePhilox4_32_10E0_ZNS1_27distribution_nullary_kernelIdd6float4S7_SJ_SE_EEvSA_SG_RKT3_T4_EUlidE_EEvlNS_15PhiloxCudaStateESF_SG_:
	.zero		960


//--------------------- .nv.constant0._ZN2at6native65_GLOBAL__N__c0d6c1cb_32_DistributionExponentialKernel_cu_5881736643distribution_elementwise_grid_stride_kernelIdLi2EZNS0_9templates4cuda21uniform_and_transformIddPNS_17CUDAGeneratorImplEZZZNS4_18exponential_kernelIS7_EEvRNS_18TensorIteratorBaseEdT_ENKUlvE_clEvENKUlvE_clEvEUldE_EEvSA_T1_T2_EUlP24curandStatePhilox4_32_10E_ZNS1_27distribution_nullary_kernelIdd7double2S7_SJ_SE_EEvSA_SG_RKT3_T4_EUlidE0_EEvlNS_15PhiloxCudaStateESF_SG_ --------------------------
	.section	.nv.constant0._ZN2at6native65_GLOBAL__N__c0d6c1cb_32_DistributionExponentialKernel_cu_5881736643distribution_elementwise_grid_stride_kernelIdLi2EZNS0_9templates4cuda21uniform_and_transformIddPNS_17CUDAGeneratorImplEZZZNS4_18exponential_kernelIS7_EEvRNS_18TensorIteratorBaseEdT_ENKUlvE_clEvENKUlvE_clEvEUldE_EEvSA_T1_T2_EUlP24curandStatePhilox4_32_10E_ZNS1_27distribution_nullary_kernelIdd7double2S7_SJ_SE_EEvSA_SG_RKT3_T4_EUlidE0_EEvlNS_15PhiloxCudaStateESF_SG_,"a",@progbits
	.sectionflags	@""
	.align	4
.nv.constant0._ZN2at6native65_GLOBAL__N__c0d6c1cb_32_DistributionExponentialKernel_cu_5881736643distribution_elementwise_grid_stride_kernelIdLi2EZNS0_9templates4cuda21uniform_and_transformIddPNS_17CUDAGeneratorImplEZZZNS4_18exponential_kernelIS7_EEvRNS_18TensorIteratorBaseEdT_ENKUlvE_clEvENKUlvE_clEvEUldE_EEvSA_T1_T2_EUlP24curandStatePhilox4_32_10E_ZNS1_27distribution_nullary_kernelIdd7double2S7_SJ_SE_EEvSA_SG_RKT3_T4_EUlidE0_EEvlNS_15PhiloxCudaStateESF_SG_:
	.zero		1360


//--------------------- .nv.constant0._ZN2at6native65_GLOBAL__N__c0d6c1cb_32_DistributionExponentialKernel_cu_5881736643distribution_elementwise_grid_stride_kernelIdLi2EZNS0_9templates4cuda21uniform_and_transformIddPNS_17CUDAGeneratorImplEZZZNS4_18exponential_kernelIS7_EEvRNS_18TensorIteratorBaseEdT_ENKUlvE_clEvENKUlvE_clEvEUldE_EEvSA_T1_T2_EUlP24curandStatePhilox4_32_10E_ZNS1_27distribution_nullary_kernelIdd7double2S7_SJ_SE_EEvSA_SG_RKT3_T4_EUlidE_EEvlNS_15PhiloxCudaStateESF_SG_ --------------------------
	.section	.nv.constant0._ZN2at6native65_GLOBAL__N__c0d6c1cb_32_DistributionExponentialKernel_cu_5881736643distribution_elementwise_grid_stride_kernelIdLi2EZNS0_9templates4cuda21uniform_and_transformIddPNS_17CUDAGeneratorImplEZZZNS4_18exponential_kernelIS7_EEvRNS_18TensorIteratorBaseEdT_ENKUlvE_clEvENKUlvE_clEvEUldE_EEvSA_T1_T2_EUlP24curandStatePhilox4_32_10E_ZNS1_27distribution_nullary_kernelIdd7double2S7_SJ_SE_EEvSA_SG_RKT3_T4_EUlidE_EEvlNS_15PhiloxCudaStateESF_SG_,"a",@progbits
	.sectionflags	@""
	.align	4
.nv.constant0._ZN2at6native65_GLOBAL__N__c0d6c1cb_32_DistributionExponentialKernel_cu_5881736643distribution_elementwise_grid_stride_kernelIdLi2EZNS0_9templates4cuda21uniform_and_transformIddPNS_17CUDAGeneratorImplEZZZNS4_18exponential_kernelIS7_EEvRNS_18TensorIteratorBaseEdT_ENKUlvE_clEvENKUlvE_clEvEUldE_EEvSA_T1_T2_EUlP24curandStatePhilox4_32_10E_ZNS1_27distribution_nullary_kernelIdd7double2S7_SJ_SE_EEvSA_SG_RKT3_T4_EUlidE_EEvlNS_15PhiloxCudaStateESF_SG_:
	.zero		960


//--------------------- SYMBOLS --------------------------

	.type		.nv.reservedSmem.offset0,@object
	.size		.nv.reservedSmem.offset0,0x4
